	.target	sm_80

	.elftype	@"ET_EXEC"


//--------------------- .note.nv.tkinfo           --------------------------
	.section	.note.nv.tkinfo,"",@"SHT_NOTE"
	.sectionflags	@"SHF_NOTE_NV_TKINFO"
	.tkinfo
        /*0018*/ 	.word	0x00000002
        /*0030*/ 	.string	""
        /*0030*/ 	.string	"ptxas"
        /*0030*/ 	.string	"Cuda compilation tools, release 13.0, V13.0.88"
        /*0030*/ 	.string	"Build cuda_13.0.r13.0/compiler.36424714_0"
        /*0030*/ 	.string	"-arch sm_80 -m 64 "



//--------------------- .note.nv.cuinfo           --------------------------
	.section	.note.nv.cuinfo,"",@"SHT_NOTE"
	.sectionflags	@"SHF_NOTE_NV_CUINFO"
        /*0018*/ 	.short	0x0002
        /*001a*/ 	.short	0x0050
        /*001c*/ 	.short	0x0082
	.zero		2


//--------------------- .nv.info                  --------------------------
	.section	.nv.info,"",@"SHT_CUDA_INFO"
	.align	4


	//----- nvinfo : EIATTR_REGCOUNT
	.align		4
        /*0000*/ 	.byte	0x04, 0x2f
        /*0002*/ 	.short	(.L_29 - .L_28)
	.align		4
.L_28:
        /*0004*/ 	.word	index@(_Z27cunn_SoftMaxXEntropyForwardILi4Efff25LogSoftMaxForwardEpilogueEvPT1_PT2_PT0_Pllf)
        /*0008*/ 	.word	0x00000020


	//----- nvinfo : EIATTR_FRAME_SIZE
	.align		4
.L_29:
        /*000c*/ 	.byte	0x04, 0x11
        /*000e*/ 	.short	(.L_31 - .L_30)
	.align		4
.L_30:
        /*0010*/ 	.word	index@($__internal_4_$__cuda_sm70_warpsync)
        /*0014*/ 	.word	0x00000000


	//----- nvinfo : EIATTR_FRAME_SIZE
	.align		4
.L_31:
        /*0018*/ 	.byte	0x04, 0x11
        /*001a*/ 	.short	(.L_33 - .L_32)
	.align		4
.L_32:
        /*001c*/ 	.word	index@(_Z27cunn_SoftMaxXEntropyForwardILi4Efff25LogSoftMaxForwardEpilogueEvPT1_PT2_PT0_Pllf)
        /*0020*/ 	.word	0x00000000


	//----- nvinfo : EIATTR_REGCOUNT
	.align		4
.L_33:
        /*0024*/ 	.byte	0x04, 0x2f
        /*0026*/ 	.short	(.L_35 - .L_34)
	.align		4
.L_34:
        /*0028*/ 	.word	index@(_Z27cunn_SoftMaxXEntropyForwardILi8EN3c104HalfEfS1_25LogSoftMaxForwardEpilogueEvPT1_PT2_PT0_Pllf)
        /*002c*/ 	.word	0x00000020


	//----- nvinfo : EIATTR_FRAME_SIZE
	.align		4
.L_35:
        /*0030*/ 	.byte	0x04, 0x11
        /*0032*/ 	.short	(.L_37 - .L_36)
	.align		4
.L_36:
        /*0034*/ 	.word	index@($__internal_3_$__cuda_sm70_warpsync)
        /*0038*/ 	.word	0x00000000


	//----- nvinfo : EIATTR_FRAME_SIZE
	.align		4
.L_37:
        /*003c*/ 	.byte	0x04, 0x11
        /*003e*/ 	.short	(.L_39 - .L_38)
	.align		4
.L_38:
        /*0040*/ 	.word	index@(_Z27cunn_SoftMaxXEntropyForwardILi8EN3c104HalfEfS1_25LogSoftMaxForwardEpilogueEvPT1_PT2_PT0_Pllf)
        /*0044*/ 	.word	0x00000000


	//----- nvinfo : EIATTR_REGCOUNT
	.align		4
.L_39:
        /*0048*/ 	.byte	0x04, 0x2f
        /*004a*/ 	.short	(.L_41 - .L_40)
	.align		4
.L_40:
        /*004c*/ 	.word	index@(_Z27cunn_SoftMaxXEntropyForwardILi8EN3c104HalfEff25LogSoftMaxForwardEpilogueEvPT1_PT2_PT0_Pllf)
        /*0050*/ 	.word	0x00000020


	//----- nvinfo : EIATTR_FRAME_SIZE
	.align		4
.L_41:
        /*0054*/ 	.byte	0x04, 0x11
        /*0056*/ 	.short	(.L_43 - .L_42)
	.align		4
.L_42:
        /*0058*/ 	.word	index@($__internal_2_$__cuda_sm70_warpsync)
        /*005c*/ 	.word	0x00000000


	//----- nvinfo : EIATTR_FRAME_SIZE
	.align		4
.L_43:
        /*0060*/ 	.byte	0x04, 0x11
        /*0062*/ 	.short	(.L_45 - .L_44)
	.align		4
.L_44:
        /*0064*/ 	.word	index@(_Z27cunn_SoftMaxXEntropyForwardILi8EN3c104HalfEff25LogSoftMaxForwardEpilogueEvPT1_PT2_PT0_Pllf)
        /*0068*/ 	.word	0x00000000


	//----- nvinfo : EIATTR_REGCOUNT
	.align		4
.L_45:
        /*006c*/ 	.byte	0x04, 0x2f
        /*006e*/ 	.short	(.L_47 - .L_46)
	.align		4
.L_46:
        /*0070*/ 	.word	index@(_Z27cunn_SoftMaxXEntropyForwardILi8EN3c108BFloat16EfS1_25LogSoftMaxForwardEpilogueEvPT1_PT2_PT0_Pllf)
        /*0074*/ 	.word	0x00000020


	//----- nvinfo : EIATTR_FRAME_SIZE
	.align		4
.L_47:
        /*0078*/ 	.byte	0x04, 0x11
        /*007a*/ 	.short	(.L_49 - .L_48)
	.align		4
.L_48:
        /*007c*/ 	.word	index@($__internal_1_$__cuda_sm70_warpsync)
        /*0080*/ 	.word	0x00000000


	//----- nvinfo : EIATTR_FRAME_SIZE
	.align		4
.L_49:
        /*0084*/ 	.byte	0x04, 0x11
        /*0086*/ 	.short	(.L_51 - .L_50)
	.align		4
.L_50:
        /*0088*/ 	.word	index@(_Z27cunn_SoftMaxXEntropyForwardILi8EN3c108BFloat16EfS1_25LogSoftMaxForwardEpilogueEvPT1_PT2_PT0_Pllf)
        /*008c*/ 	.word	0x00000000


	//----- nvinfo : EIATTR_REGCOUNT
	.align		4
.L_51:
        /*0090*/ 	.byte	0x04, 0x2f
        /*0092*/ 	.short	(.L_53 - .L_52)
	.align		4
.L_52:
        /*0094*/ 	.word	index@(_Z27cunn_SoftMaxXEntropyForwardILi8EN3c108BFloat16Eff25LogSoftMaxForwardEpilogueEvPT1_PT2_PT0_Pllf)
        /*0098*/ 	.word	0x00000020


	//----- nvinfo : EIATTR_FRAME_SIZE
	.align		4
.L_53:
        /*009c*/ 	.byte	0x04, 0x11
        /*009e*/ 	.short	(.L_55 - .L_54)
	.align		4
.L_54:
        /*00a0*/ 	.word	index@($__internal_0_$__cuda_sm70_warpsync)
        /*00a4*/ 	.word	0x00000000


	//----- nvinfo : EIATTR_FRAME_SIZE
	.align		4
.L_55:
        /*00a8*/ 	.byte	0x04, 0x11
        /*00aa*/ 	.short	(.L_57 - .L_56)
	.align		4
.L_56:
        /*00ac*/ 	.word	index@(_Z27cunn_SoftMaxXEntropyForwardILi8EN3c108BFloat16Eff25LogSoftMaxForwardEpilogueEvPT1_PT2_PT0_Pllf)
        /*00b0*/ 	.word	0x00000000


	//----- nvinfo : EIATTR_REGCOUNT
	.align		4
.L_57:
        /*00b4*/ 	.byte	0x04, 0x2f
        /*00b6*/ 	.short	(.L_59 - .L_58)
	.align		4
.L_58:
        /*00b8*/ 	.word	index@(_Z28cunn_SoftMaxXEntropyBackwardILi4Efff26LogSoftMaxBackwardEpilogueEvPT0_S2_PT2_S4_Plfi)
        /*00bc*/ 	.word	0x0000001c


	//----- nvinfo : EIATTR_FRAME_SIZE
	.align		4
.L_59:
        /*00c0*/ 	.byte	0x04, 0x11
        /*00c2*/ 	.short	(.L_61 - .L_60)
	.align		4
.L_60:
        /*00c4*/ 	.word	index@(_Z28cunn_SoftMaxXEntropyBackwardILi4Efff26LogSoftMaxBackwardEpilogueEvPT0_S2_PT2_S4_Plfi)
        /*00c8*/ 	.word	0x00000000


	//----- nvinfo : EIATTR_REGCOUNT
	.align		4
.L_61:
        /*00cc*/ 	.byte	0x04, 0x2f
        /*00ce*/ 	.short	(.L_63 - .L_62)
	.align		4
.L_62:
        /*00d0*/ 	.word	index@(_Z28cunn_SoftMaxXEntropyBackwardILi8EN3c104HalfEfS1_26LogSoftMaxBackwardEpilogueEvPT0_S4_PT2_S6_Plfi)
        /*00d4*/ 	.word	0x00000020


	//----- nvinfo : EIATTR_FRAME_SIZE
	.align		4
.L_63:
        /*00d8*/ 	.byte	0x04, 0x11
        /*00da*/ 	.short	(.L_65 - .L_64)
	.align		4
.L_64:
        /*00dc*/ 	.word	index@(_Z28cunn_SoftMaxXEntropyBackwardILi8EN3c104HalfEfS1_26LogSoftMaxBackwardEpilogueEvPT0_S4_PT2_S6_Plfi)
        /*00e0*/ 	.word	0x00000000


	//----- nvinfo : EIATTR_REGCOUNT
	.align		4
.L_65:
        /*00e4*/ 	.byte	0x04, 0x2f
        /*00e6*/ 	.short	(.L_67 - .L_66)
	.align		4
.L_66:
        /*00e8*/ 	.word	index@(_Z28cunn_SoftMaxXEntropyBackwardILi8EN3c104HalfEff26LogSoftMaxBackwardEpilogueEvPT0_S4_PT2_S6_Plfi)
        /*00ec*/ 	.word	0x00000020


	//----- nvinfo : EIATTR_FRAME_SIZE
	.align		4
.L_67:
        /*00f0*/ 	.byte	0x04, 0x11
        /*00f2*/ 	.short	(.L_69 - .L_68)
	.align		4
.L_68:
        /*00f4*/ 	.word	index@(_Z28cunn_SoftMaxXEntropyBackwardILi8EN3c104HalfEff26LogSoftMaxBackwardEpilogueEvPT0_S4_PT2_S6_Plfi)
        /*00f8*/ 	.word	0x00000000


	//----- nvinfo : EIATTR_REGCOUNT
	.align		4
.L_69:
        /*00fc*/ 	.byte	0x04, 0x2f
        /*00fe*/ 	.short	(.L_71 - .L_70)
	.align		4
.L_70:
        /*0100*/ 	.word	index@(_Z28cunn_SoftMaxXEntropyBackwardILi8EN3c108BFloat16EfS1_26LogSoftMaxBackwardEpilogueEvPT0_S4_PT2_S6_Plfi)
        /*0104*/ 	.word	0x00000020


	//----- nvinfo : EIATTR_FRAME_SIZE
	.align		4
.L_71:
        /*0108*/ 	.byte	0x04, 0x11
        /*010a*/ 	.short	(.L_73 - .L_72)
	.align		4
.L_72:
        /*010c*/ 	.word	index@(_Z28cunn_SoftMaxXEntropyBackwardILi8EN3c108BFloat16EfS1_26LogSoftMaxBackwardEpilogueEvPT0_S4_PT2_S6_Plfi)
        /*0110*/ 	.word	0x00000000


	//----- nvinfo : EIATTR_REGCOUNT
	.align		4
.L_73:
        /*0114*/ 	.byte	0x04, 0x2f
        /*0116*/ 	.short	(.L_75 - .L_74)
	.align		4
.L_74:
        /*0118*/ 	.word	index@(_Z28cunn_SoftMaxXEntropyBackwardILi8EN3c108BFloat16Eff26LogSoftMaxBackwardEpilogueEvPT0_S4_PT2_S6_Plfi)
        /*011c*/ 	.word	0x00000020


	//----- nvinfo : EIATTR_FRAME_SIZE
	.align		4
.L_75:
        /*0120*/ 	.byte	0x04, 0x11
        /*0122*/ 	.short	(.L_77 - .L_76)
	.align		4
.L_76:
        /*0124*/ 	.word	index@(_Z28cunn_SoftMaxXEntropyBackwardILi8EN3c108BFloat16Eff26LogSoftMaxBackwardEpilogueEvPT0_S4_PT2_S6_Plfi)
        /*0128*/ 	.word	0x00000000


	//----- nvinfo : EIATTR_MIN_STACK_SIZE
	.align		4
.L_77:
        /*012c*/ 	.byte	0x04, 0x12
        /*012e*/ 	.short	(.L_79 - .L_78)
	.align		4
.L_78:
        /*0130*/ 	.word	index@(_Z28cunn_SoftMaxXEntropyBackwardILi8EN3c108BFloat16Eff26LogSoftMaxBackwardEpilogueEvPT0_S4_PT2_S6_Plfi)
        /*0134*/ 	.word	0x00000000


	//----- nvinfo : EIATTR_MIN_STACK_SIZE
	.align		4
.L_79:
        /*0138*/ 	.byte	0x04, 0x12
        /*013a*/ 	.short	(.L_81 - .L_80)
	.align		4
.L_80:
        /*013c*/ 	.word	index@(_Z28cunn_SoftMaxXEntropyBackwardILi8EN3c108BFloat16EfS1_26LogSoftMaxBackwardEpilogueEvPT0_S4_PT2_S6_Plfi)
        /*0140*/ 	.word	0x00000000


	//----- nvinfo : EIATTR_MIN_STACK_SIZE
	.align		4
.L_81:
        /*0144*/ 	.byte	0x04, 0x12
        /*0146*/ 	.short	(.L_83 - .L_82)
	.align		4
.L_82:
        /*0148*/ 	.word	index@(_Z28cunn_SoftMaxXEntropyBackwardILi8EN3c104HalfEff26LogSoftMaxBackwardEpilogueEvPT0_S4_PT2_S6_Plfi)
        /*014c*/ 	.word	0x00000000


	//----- nvinfo : EIATTR_MIN_STACK_SIZE
	.align		4
.L_83:
        /*0150*/ 	.byte	0x04, 0x12
        /*0152*/ 	.short	(.L_85 - .L_84)
	.align		4
.L_84:
        /*0154*/ 	.word	index@(_Z28cunn_SoftMaxXEntropyBackwardILi8EN3c104HalfEfS1_26LogSoftMaxBackwardEpilogueEvPT0_S4_PT2_S6_Plfi)
        /*0158*/ 	.word	0x00000000


	//----- nvinfo : EIATTR_MIN_STACK_SIZE
	.align		4
.L_85:
        /*015c*/ 	.byte	0x04, 0x12
        /*015e*/ 	.short	(.L_87 - .L_86)
	.align		4
.L_86:
        /*0160*/ 	.word	index@(_Z28cunn_SoftMaxXEntropyBackwardILi4Efff26LogSoftMaxBackwardEpilogueEvPT0_S2_PT2_S4_Plfi)
        /*0164*/ 	.word	0x00000000


	//----- nvinfo : EIATTR_MIN_STACK_SIZE
	.align		4
.L_87:
        /*0168*/ 	.byte	0x04, 0x12
        /*016a*/ 	.short	(.L_89 - .L_88)
	.align		4
.L_88:
        /*016c*/ 	.word	index@(_Z27cunn_SoftMaxXEntropyForwardILi8EN3c108BFloat16Eff25LogSoftMaxForwardEpilogueEvPT1_PT2_PT0_Pllf)
        /*0170*/ 	.word	0x00000000


	//----- nvinfo : EIATTR_MIN_STACK_SIZE
	.align		4
.L_89:
        /*0174*/ 	.byte	0x04, 0x12
        /*0176*/ 	.short	(.L_91 - .L_90)
	.align		4
.L_90:
        /*0178*/ 	.word	index@(_Z27cunn_SoftMaxXEntropyForwardILi8EN3c108BFloat16EfS1_25LogSoftMaxForwardEpilogueEvPT1_PT2_PT0_Pllf)
        /*017c*/ 	.word	0x00000000


	//----- nvinfo : EIATTR_MIN_STACK_SIZE
	.align		4
.L_91:
        /*0180*/ 	.byte	0x04, 0x12
        /*0182*/ 	.short	(.L_93 - .L_92)
	.align		4
.L_92:
        /*0184*/ 	.word	index@(_Z27cunn_SoftMaxXEntropyForwardILi8EN3c104HalfEff25LogSoftMaxForwardEpilogueEvPT1_PT2_PT0_Pllf)
        /*0188*/ 	.word	0x00000000


	//----- nvinfo : EIATTR_MIN_STACK_SIZE
	.align		4
.L_93:
        /*018c*/ 	.byte	0x04, 0x12
        /*018e*/ 	.short	(.L_95 - .L_94)
	.align		4
.L_94:
        /*0190*/ 	.word	index@(_Z27cunn_SoftMaxXEntropyForwardILi8EN3c104HalfEfS1_25LogSoftMaxForwardEpilogueEvPT1_PT2_PT0_Pllf)
        /*0194*/ 	.word	0x00000000


	//----- nvinfo : EIATTR_MIN_STACK_SIZE
	.align		4
.L_95:
        /*0198*/ 	.byte	0x04, 0x12
        /*019a*/ 	.short	(.L_97 - .L_96)
	.align		4
.L_96:
        /*019c*/ 	.word	index@(_Z27cunn_SoftMaxXEntropyForwardILi4Efff25LogSoftMaxForwardEpilogueEvPT1_PT2_PT0_Pllf)
        /*01a0*/ 	.word	0x00000000
.L_97:


//--------------------- .nv.info._Z28cunn_SoftMaxXEntropyBackwardILi8EN3c108BFloat16Eff26LogSoftMaxBackwardEpilogueEvPT0_S4_PT2_S6_Plfi --------------------------
	.section	.nv.info._Z28cunn_SoftMaxXEntropyBackwardILi8EN3c108BFloat16Eff26LogSoftMaxBackwardEpilogueEvPT0_S4_PT2_S6_Plfi,"",@"SHT_CUDA_INFO"
	.sectionflags	@""
	.align	4


	//----- nvinfo : EIATTR_CUDA_API_VERSION
	.align		4
        /*0000*/ 	.byte	0x04, 0x37
        /*0002*/ 	.short	(.L_99 - .L_98)
.L_98:
        /*0004*/ 	.word	0x00000082


	//----- nvinfo : EIATTR_SW2861232_WAR
	.align		4
.L_99:
        /*0008*/ 	.byte	0x01, 0x35
	.zero		2


	//----- nvinfo : EIATTR_PARAM_CBANK
	.align		4
        /*000c*/ 	.byte	0x04, 0x0a
        /*000e*/ 	.short	(.L_101 - .L_100)
	.align		4
.L_100:
        /*0010*/ 	.word	index@(.nv.constant0._Z28cunn_SoftMaxXEntropyBackwardILi8EN3c108BFloat16Eff26LogSoftMaxBackwardEpilogueEvPT0_S4_PT2_S6_Plfi)
        /*0014*/ 	.short	0x0160
        /*0016*/ 	.short	0x0030


	//----- nvinfo : EIATTR_CBANK_PARAM_SIZE
	.align		4
.L_101:
        /*0018*/ 	.byte	0x03, 0x19
        /*001a*/ 	.short	0x0030


	//----- nvinfo : EIATTR_KPARAM_INFO
	.align		4
        /*001c*/ 	.byte	0x04, 0x17
        /*001e*/ 	.short	(.L_103 - .L_102)
.L_102:
        /*0020*/ 	.word	0x00000000
        /*0024*/ 	.short	0x0006
        /*0026*/ 	.short	0x002c
        /*0028*/ 	.byte	0x00, 0xf0, 0x11, 0x00


	//----- nvinfo : EIATTR_KPARAM_INFO
	.align		4
.L_103:
        /*002c*/ 	.byte	0x04, 0x17
        /*002e*/ 	.short	(.L_105 - .L_104)
.L_104:
        /*0030*/ 	.word	0x00000000
        /*0034*/ 	.short	0x0005
        /*0036*/ 	.short	0x0028
        /*0038*/ 	.byte	0x00, 0xf0, 0x11, 0x00


	//----- nvinfo : EIATTR_KPARAM_INFO
	.align		4
.L_105:
        /*003c*/ 	.byte	0x04, 0x17
        /*003e*/ 	.short	(.L_107 - .L_106)
.L_106:
        /*0040*/ 	.word	0x00000000
        /*0044*/ 	.short	0x0004
        /*0046*/ 	.short	0x0020
        /*0048*/ 	.byte	0x00, 0xf0, 0x21, 0x00


	//----- nvinfo : EIATTR_KPARAM_INFO
	.align		4
.L_107:
        /*004c*/ 	.byte	0x04, 0x17
        /*004e*/ 	.short	(.L_109 - .L_108)
.L_108:
        /*0050*/ 	.word	0x00000000
        /*0054*/ 	.short	0x0003
        /*0056*/ 	.short	0x0018
        /*0058*/ 	.byte	0x00, 0xf0, 0x21, 0x00


	//----- nvinfo : EIATTR_KPARAM_INFO
	.align		4
.L_109:
        /*005c*/ 	.byte	0x04, 0x17
        /*005e*/ 	.short	(.L_111 - .L_110)
.L_110:
        /*0060*/ 	.word	0x00000000
        /*0064*/ 	.short	0x0002
        /*0066*/ 	.short	0x0010
        /*0068*/ 	.byte	0x00, 0xf0, 0x21, 0x00


	//----- nvinfo : EIATTR_KPARAM_INFO
	.align		4
.L_111:
        /*006c*/ 	.byte	0x04, 0x17
        /*006e*/ 	.short	(.L_113 - .L_112)
.L_112:
        /*0070*/ 	.word	0x00000000
        /*0074*/ 	.short	0x0001
        /*0076*/ 	.short	0x0008
        /*0078*/ 	.byte	0x00, 0xf0, 0x21, 0x00


	//----- nvinfo : EIATTR_KPARAM_INFO
	.align		4
.L_113:
        /*007c*/ 	.byte	0x04, 0x17
        /*007e*/ 	.short	(.L_115 - .L_114)
.L_114:
        /*0080*/ 	.word	0x00000000
        /*0084*/ 	.short	0x0000
        /*0086*/ 	.short	0x0000
        /*0088*/ 	.byte	0x00, 0xf0, 0x21, 0x00


	//----- nvinfo : EIATTR_MAXREG_COUNT
	.align		4
.L_115:
        /*008c*/ 	.byte	0x03, 0x1b
        /*008e*/ 	.short	0x00ff


	//----- nvinfo : EIATTR_MERCURY_ISA_VERSION
	.align		4
        /*0090*/ 	.byte	0x03, 0x5f
        /*0092*/ 	.short	0x0000


	//----- nvinfo : EIATTR_EXIT_INSTR_OFFSETS
	.align		4
        /*0094*/ 	.byte	0x04, 0x1c
        /*0096*/ 	.short	(.L_117 - .L_116)


	//   ....[0]....
.L_116:
        /*0098*/ 	.word	0x00000fd0


	//   ....[1]....
        /*009c*/ 	.word	0x00001170


	//   ....[2]....
        /*00a0*/ 	.word	0x00001eb0


	//   ....[3]....
        /*00a4*/ 	.word	0x00002000


	//----- nvinfo : EIATTR_CRS_STACK_SIZE
	.align		4
.L_117:
        /*00a8*/ 	.byte	0x04, 0x1e
        /*00aa*/ 	.short	(.L_119 - .L_118)
.L_118:
        /*00ac*/ 	.word	0x00000000
.L_119:


//--------------------- .nv.info._Z28cunn_SoftMaxXEntropyBackwardILi8EN3c108BFloat16EfS1_26LogSoftMaxBackwardEpilogueEvPT0_S4_PT2_S6_Plfi --------------------------
	.section	.nv.info._Z28cunn_SoftMaxXEntropyBackwardILi8EN3c108BFloat16EfS1_26LogSoftMaxBackwardEpilogueEvPT0_S4_PT2_S6_Plfi,"",@"SHT_CUDA_INFO"
	.sectionflags	@""
	.align	4


	//----- nvinfo : EIATTR_CUDA_API_VERSION
	.align		4
        /*0000*/ 	.byte	0x04, 0x37
        /*0002*/ 	.short	(.L_121 - .L_120)
.L_120:
        /*0004*/ 	.word	0x00000082


	//----- nvinfo : EIATTR_SW2861232_WAR
	.align		4
.L_121:
        /*0008*/ 	.byte	0x01, 0x35
	.zero		2


	//----- nvinfo : EIATTR_PARAM_CBANK
	.align		4
        /*000c*/ 	.byte	0x04, 0x0a
        /*000e*/ 	.short	(.L_123 - .L_122)
	.align		4
.L_122:
        /*0010*/ 	.word	index@(.nv.constant0._Z28cunn_SoftMaxXEntropyBackwardILi8EN3c108BFloat16EfS1_26LogSoftMaxBackwardEpilogueEvPT0_S4_PT2_S6_Plfi)
        /*0014*/ 	.short	0x0160
        /*0016*/ 	.short	0x0030


	//----- nvinfo : EIATTR_CBANK_PARAM_SIZE
	.align		4
.L_123:
        /*0018*/ 	.byte	0x03, 0x19
        /*001a*/ 	.short	0x0030


	//----- nvinfo : EIATTR_KPARAM_INFO
	.align		4
        /*001c*/ 	.byte	0x04, 0x17
        /*001e*/ 	.short	(.L_125 - .L_124)
.L_124:
        /*0020*/ 	.word	0x00000000
        /*0024*/ 	.short	0x0006
        /*0026*/ 	.short	0x002c
        /*0028*/ 	.byte	0x00, 0xf0, 0x11, 0x00


	//----- nvinfo : EIATTR_KPARAM_INFO
	.align		4
.L_125:
        /*002c*/ 	.byte	0x04, 0x17
        /*002e*/ 	.short	(.L_127 - .L_126)
.L_126:
        /*0030*/ 	.word	0x00000000
        /*0034*/ 	.short	0x0005
        /*0036*/ 	.short	0x0028
        /*0038*/ 	.byte	0x00, 0xf0, 0x11, 0x00


	//----- nvinfo : EIATTR_KPARAM_INFO
	.align		4
.L_127:
        /*003c*/ 	.byte	0x04, 0x17
        /*003e*/ 	.short	(.L_129 - .L_128)
.L_128:
        /*0040*/ 	.word	0x00000000
        /*0044*/ 	.short	0x0004
        /*0046*/ 	.short	0x0020
        /*0048*/ 	.byte	0x00, 0xf0, 0x21, 0x00


	//----- nvinfo : EIATTR_KPARAM_INFO
	.align		4
.L_129:
        /*004c*/ 	.byte	0x04, 0x17
        /*004e*/ 	.short	(.L_131 - .L_130)
.L_130:
        /*0050*/ 	.word	0x00000000
        /*0054*/ 	.short	0x0003
        /*0056*/ 	.short	0x0018
        /*0058*/ 	.byte	0x00, 0xf0, 0x21, 0x00


	//----- nvinfo : EIATTR_KPARAM_INFO
	.align		4
.L_131:
        /*005c*/ 	.byte	0x04, 0x17
        /*005e*/ 	.short	(.L_133 - .L_132)
.L_132:
        /*0060*/ 	.word	0x00000000
        /*0064*/ 	.short	0x0002
        /*0066*/ 	.short	0x0010
        /*0068*/ 	.byte	0x00, 0xf0, 0x21, 0x00


	//----- nvinfo : EIATTR_KPARAM_INFO
	.align		4
.L_133:
        /*006c*/ 	.byte	0x04, 0x17
        /*006e*/ 	.short	(.L_135 - .L_134)
.L_134:
        /*0070*/ 	.word	0x00000000
        /*0074*/ 	.short	0x0001
        /*0076*/ 	.short	0x0008
        /*0078*/ 	.byte	0x00, 0xf0, 0x21, 0x00


	//----- nvinfo : EIATTR_KPARAM_INFO
	.align		4
.L_135:
        /*007c*/ 	.byte	0x04, 0x17
        /*007e*/ 	.short	(.L_137 - .L_136)
.L_136:
        /*0080*/ 	.word	0x00000000
        /*0084*/ 	.short	0x0000
        /*0086*/ 	.short	0x0000
        /*0088*/ 	.byte	0x00, 0xf0, 0x21, 0x00


	//----- nvinfo : EIATTR_MAXREG_COUNT
	.align		4
.L_137:
        /*008c*/ 	.byte	0x03, 0x1b
        /*008e*/ 	.short	0x00ff


	//----- nvinfo : EIATTR_MERCURY_ISA_VERSION
	.align		4
        /*0090*/ 	.byte	0x03, 0x5f
        /*0092*/ 	.short	0x0000


	//----- nvinfo : EIATTR_EXIT_INSTR_OFFSETS
	.align		4
        /*0094*/ 	.byte	0x04, 0x1c
        /*0096*/ 	.short	(.L_139 - .L_138)


	//   ....[0]....
.L_138:
        /*0098*/ 	.word	0x00000fe0


	//   ....[1]....
        /*009c*/ 	.word	0x00001180


	//   ....[2]....
        /*00a0*/ 	.word	0x00001ec0


	//   ....[3]....
        /*00a4*/ 	.word	0x00002010


	//----- nvinfo : EIATTR_CRS_STACK_SIZE
	.align		4
.L_139:
        /*00a8*/ 	.byte	0x04, 0x1e
        /*00aa*/ 	.short	(.L_141 - .L_140)
.L_140:
        /*00ac*/ 	.word	0x00000000
.L_141:


//--------------------- .nv.info._Z28cunn_SoftMaxXEntropyBackwardILi8EN3c104HalfEff26LogSoftMaxBackwardEpilogueEvPT0_S4_PT2_S6_Plfi --------------------------
	.section	.nv.info._Z28cunn_SoftMaxXEntropyBackwardILi8EN3c104HalfEff26LogSoftMaxBackwardEpilogueEvPT0_S4_PT2_S6_Plfi,"",@"SHT_CUDA_INFO"
	.sectionflags	@""
	.align	4


	//----- nvinfo : EIATTR_CUDA_API_VERSION
	.align		4
        /*0000*/ 	.byte	0x04, 0x37
        /*0002*/ 	.short	(.L_143 - .L_142)
.L_142:
        /*0004*/ 	.word	0x00000082


	//----- nvinfo : EIATTR_SW2861232_WAR
	.align		4
.L_143:
        /*0008*/ 	.byte	0x01, 0x35
	.zero		2


	//----- nvinfo : EIATTR_PARAM_CBANK
	.align		4
        /*000c*/ 	.byte	0x04, 0x0a
        /*000e*/ 	.short	(.L_145 - .L_144)
	.align		4
.L_144:
        /*0010*/ 	.word	index@(.nv.constant0._Z28cunn_SoftMaxXEntropyBackwardILi8EN3c104HalfEff26LogSoftMaxBackwardEpilogueEvPT0_S4_PT2_S6_Plfi)
        /*0014*/ 	.short	0x0160
        /*0016*/ 	.short	0x0030


	//----- nvinfo : EIATTR_CBANK_PARAM_SIZE
	.align		4
.L_145:
        /*0018*/ 	.byte	0x03, 0x19
        /*001a*/ 	.short	0x0030


	//----- nvinfo : EIATTR_KPARAM_INFO
	.align		4
        /*001c*/ 	.byte	0x04, 0x17
        /*001e*/ 	.short	(.L_147 - .L_146)
.L_146:
        /*0020*/ 	.word	0x00000000
        /*0024*/ 	.short	0x0006
        /*0026*/ 	.short	0x002c
        /*0028*/ 	.byte	0x00, 0xf0, 0x11, 0x00


	//----- nvinfo : EIATTR_KPARAM_INFO
	.align		4
.L_147:
        /*002c*/ 	.byte	0x04, 0x17
        /*002e*/ 	.short	(.L_149 - .L_148)
.L_148:
        /*0030*/ 	.word	0x00000000
        /*0034*/ 	.short	0x0005
        /*0036*/ 	.short	0x0028
        /*0038*/ 	.byte	0x00, 0xf0, 0x11, 0x00


	//----- nvinfo : EIATTR_KPARAM_INFO
	.align		4
.L_149:
        /*003c*/ 	.byte	0x04, 0x17
        /*003e*/ 	.short	(.L_151 - .L_150)
.L_150:
        /*0040*/ 	.word	0x00000000
        /*0044*/ 	.short	0x0004
        /*0046*/ 	.short	0x0020
        /*0048*/ 	.byte	0x00, 0xf0, 0x21, 0x00


	//----- nvinfo : EIATTR_KPARAM_INFO
	.align		4
.L_151:
        /*004c*/ 	.byte	0x04, 0x17
        /*004e*/ 	.short	(.L_153 - .L_152)
.L_152:
        /*0050*/ 	.word	0x00000000
        /*0054*/ 	.short	0x0003
        /*0056*/ 	.short	0x0018
        /*0058*/ 	.byte	0x00, 0xf0, 0x21, 0x00


	//----- nvinfo : EIATTR_KPARAM_INFO
	.align		4
.L_153:
        /*005c*/ 	.byte	0x04, 0x17
        /*005e*/ 	.short	(.L_155 - .L_154)
.L_154:
        /*0060*/ 	.word	0x00000000
        /*0064*/ 	.short	0x0002
        /*0066*/ 	.short	0x0010
        /*0068*/ 	.byte	0x00, 0xf0, 0x21, 0x00


	//----- nvinfo : EIATTR_KPARAM_INFO
	.align		4
.L_155:
        /*006c*/ 	.byte	0x04, 0x17
        /*006e*/ 	.short	(.L_157 - .L_156)
.L_156:
        /*0070*/ 	.word	0x00000000
        /*0074*/ 	.short	0x0001
        /*0076*/ 	.short	0x0008
        /*0078*/ 	.byte	0x00, 0xf0, 0x21, 0x00


	//----- nvinfo : EIATTR_KPARAM_INFO
	.align		4
.L_157:
        /*007c*/ 	.byte	0x04, 0x17
        /*007e*/ 	.short	(.L_159 - .L_158)
.L_158:
        /*0080*/ 	.word	0x00000000
        /*0084*/ 	.short	0x0000
        /*0086*/ 	.short	0x0000
        /*0088*/ 	.byte	0x00, 0xf0, 0x21, 0x00


	//----- nvinfo : EIATTR_MAXREG_COUNT
	.align		4
.L_159:
        /*008c*/ 	.byte	0x03, 0x1b
        /*008e*/ 	.short	0x00ff


	//----- nvinfo : EIATTR_MERCURY_ISA_VERSION
	.align		4
        /*0090*/ 	.byte	0x03, 0x5f
        /*0092*/ 	.short	0x0000


	//----- nvinfo : EIATTR_EXIT_INSTR_OFFSETS
	.align		4
        /*0094*/ 	.byte	0x04, 0x1c
        /*0096*/ 	.short	(.L_161 - .L_160)


	//   ....[0]....
.L_160:
        /*0098*/ 	.word	0x00000fd0


	//   ....[1]....
        /*009c*/ 	.word	0x00001170


	//   ....[2]....
        /*00a0*/ 	.word	0x00001eb0


	//   ....[3]....
        /*00a4*/ 	.word	0x00002000


	//----- nvinfo : EIATTR_CRS_STACK_SIZE
	.align		4
.L_161:
        /*00a8*/ 	.byte	0x04, 0x1e
        /*00aa*/ 	.short	(.L_163 - .L_162)
.L_162:
        /*00ac*/ 	.word	0x00000000
.L_163:


//--------------------- .nv.info._Z28cunn_SoftMaxXEntropyBackwardILi8EN3c104HalfEfS1_26LogSoftMaxBackwardEpilogueEvPT0_S4_PT2_S6_Plfi --------------------------
	.section	.nv.info._Z28cunn_SoftMaxXEntropyBackwardILi8EN3c104HalfEfS1_26LogSoftMaxBackwardEpilogueEvPT0_S4_PT2_S6_Plfi,"",@"SHT_CUDA_INFO"
	.sectionflags	@""
	.align	4


	//----- nvinfo : EIATTR_CUDA_API_VERSION
	.align		4
        /*0000*/ 	.byte	0x04, 0x37
        /*0002*/ 	.short	(.L_165 - .L_164)
.L_164:
        /*0004*/ 	.word	0x00000082


	//----- nvinfo : EIATTR_SW2861232_WAR
	.align		4
.L_165:
        /*0008*/ 	.byte	0x01, 0x35
	.zero		2


	//----- nvinfo : EIATTR_PARAM_CBANK
	.align		4
        /*000c*/ 	.byte	0x04, 0x0a
        /*000e*/ 	.short	(.L_167 - .L_166)
	.align		4
.L_166:
        /*0010*/ 	.word	index@(.nv.constant0._Z28cunn_SoftMaxXEntropyBackwardILi8EN3c104HalfEfS1_26LogSoftMaxBackwardEpilogueEvPT0_S4_PT2_S6_Plfi)
        /*0014*/ 	.short	0x0160
        /*0016*/ 	.short	0x0030


	//----- nvinfo : EIATTR_CBANK_PARAM_SIZE
	.align		4
.L_167:
        /*0018*/ 	.byte	0x03, 0x19
        /*001a*/ 	.short	0x0030


	//----- nvinfo : EIATTR_KPARAM_INFO
	.align		4
        /*001c*/ 	.byte	0x04, 0x17
        /*001e*/ 	.short	(.L_169 - .L_168)
.L_168:
        /*0020*/ 	.word	0x00000000
        /*0024*/ 	.short	0x0006
        /*0026*/ 	.short	0x002c
        /*0028*/ 	.byte	0x00, 0xf0, 0x11, 0x00


	//----- nvinfo : EIATTR_KPARAM_INFO
	.align		4
.L_169:
        /*002c*/ 	.byte	0x04, 0x17
        /*002e*/ 	.short	(.L_171 - .L_170)
.L_170:
        /*0030*/ 	.word	0x00000000
        /*0034*/ 	.short	0x0005
        /*0036*/ 	.short	0x0028
        /*0038*/ 	.byte	0x00, 0xf0, 0x11, 0x00


	//----- nvinfo : EIATTR_KPARAM_INFO
	.align		4
.L_171:
        /*003c*/ 	.byte	0x04, 0x17
        /*003e*/ 	.short	(.L_173 - .L_172)
.L_172:
        /*0040*/ 	.word	0x00000000
        /*0044*/ 	.short	0x0004
        /*0046*/ 	.short	0x0020
        /*0048*/ 	.byte	0x00, 0xf0, 0x21, 0x00


	//----- nvinfo : EIATTR_KPARAM_INFO
	.align		4
.L_173:
        /*004c*/ 	.byte	0x04, 0x17
        /*004e*/ 	.short	(.L_175 - .L_174)
.L_174:
        /*0050*/ 	.word	0x00000000
        /*0054*/ 	.short	0x0003
        /*0056*/ 	.short	0x0018
        /*0058*/ 	.byte	0x00, 0xf0, 0x21, 0x00


	//----- nvinfo : EIATTR_KPARAM_INFO
	.align		4
.L_175:
        /*005c*/ 	.byte	0x04, 0x17
        /*005e*/ 	.short	(.L_177 - .L_176)
.L_176:
        /*0060*/ 	.word	0x00000000
        /*0064*/ 	.short	0x0002
        /*0066*/ 	.short	0x0010
        /*0068*/ 	.byte	0x00, 0xf0, 0x21, 0x00


	//----- nvinfo : EIATTR_KPARAM_INFO
	.align		4
.L_177:
        /*006c*/ 	.byte	0x04, 0x17
        /*006e*/ 	.short	(.L_179 - .L_178)
.L_178:
        /*0070*/ 	.word	0x00000000
        /*0074*/ 	.short	0x0001
        /*0076*/ 	.short	0x0008
        /*0078*/ 	.byte	0x00, 0xf0, 0x21, 0x00


	//----- nvinfo : EIATTR_KPARAM_INFO
	.align		4
.L_179:
        /*007c*/ 	.byte	0x04, 0x17
        /*007e*/ 	.short	(.L_181 - .L_180)
.L_180:
        /*0080*/ 	.word	0x00000000
        /*0084*/ 	.short	0x0000
        /*0086*/ 	.short	0x0000
        /*0088*/ 	.byte	0x00, 0xf0, 0x21, 0x00


	//----- nvinfo : EIATTR_MAXREG_COUNT
	.align		4
.L_181:
        /*008c*/ 	.byte	0x03, 0x1b
        /*008e*/ 	.short	0x00ff


	//----- nvinfo : EIATTR_MERCURY_ISA_VERSION
	.align		4
        /*0090*/ 	.byte	0x03, 0x5f
        /*0092*/ 	.short	0x0000


	//----- nvinfo : EIATTR_EXIT_INSTR_OFFSETS
	.align		4
        /*0094*/ 	.byte	0x04, 0x1c
        /*0096*/ 	.short	(.L_183 - .L_182)


	//   ....[0]....
.L_182:
        /*0098*/ 	.word	0x00000fe0


	//   ....[1]....
        /*009c*/ 	.word	0x00001180


	//   ....[2]....
        /*00a0*/ 	.word	0x00001ec0


	//   ....[3]....
        /*00a4*/ 	.word	0x00002010


	//----- nvinfo : EIATTR_CRS_STACK_SIZE
	.align		4
.L_183:
        /*00a8*/ 	.byte	0x04, 0x1e
        /*00aa*/ 	.short	(.L_185 - .L_184)
.L_184:
        /*00ac*/ 	.word	0x00000000
.L_185:


//--------------------- .nv.info._Z28cunn_SoftMaxXEntropyBackwardILi4Efff26LogSoftMaxBackwardEpilogueEvPT0_S2_PT2_S4_Plfi --------------------------
	.section	.nv.info._Z28cunn_SoftMaxXEntropyBackwardILi4Efff26LogSoftMaxBackwardEpilogueEvPT0_S2_PT2_S4_Plfi,"",@"SHT_CUDA_INFO"
	.sectionflags	@""
	.align	4


	//----- nvinfo : EIATTR_CUDA_API_VERSION
	.align		4
        /*0000*/ 	.byte	0x04, 0x37
        /*0002*/ 	.short	(.L_187 - .L_186)
.L_186:
        /*0004*/ 	.word	0x00000082


	//----- nvinfo : EIATTR_SW2861232_WAR
	.align		4
.L_187:
        /*0008*/ 	.byte	0x01, 0x35
	.zero		2


	//----- nvinfo : EIATTR_PARAM_CBANK
	.align		4
        /*000c*/ 	.byte	0x04, 0x0a
        /*000e*/ 	.short	(.L_189 - .L_188)
	.align		4
.L_188:
        /*0010*/ 	.word	index@(.nv.constant0._Z28cunn_SoftMaxXEntropyBackwardILi4Efff26LogSoftMaxBackwardEpilogueEvPT0_S2_PT2_S4_Plfi)
        /*0014*/ 	.short	0x0160
        /*0016*/ 	.short	0x0030


	//----- nvinfo : EIATTR_CBANK_PARAM_SIZE
	.align		4
.L_189:
        /*0018*/ 	.byte	0x03, 0x19
        /*001a*/ 	.short	0x0030


	//----- nvinfo : EIATTR_KPARAM_INFO
	.align		4
        /*001c*/ 	.byte	0x04, 0x17
        /*001e*/ 	.short	(.L_191 - .L_190)
.L_190:
        /*0020*/ 	.word	0x00000000
        /*0024*/ 	.short	0x0006
        /*0026*/ 	.short	0x002c
        /*0028*/ 	.byte	0x00, 0xf0, 0x11, 0x00


	//----- nvinfo : EIATTR_KPARAM_INFO
	.align		4
.L_191:
        /*002c*/ 	.byte	0x04, 0x17
        /*002e*/ 	.short	(.L_193 - .L_192)
.L_192:
        /*0030*/ 	.word	0x00000000
        /*0034*/ 	.short	0x0005
        /*0036*/ 	.short	0x0028
        /*0038*/ 	.byte	0x00, 0xf0, 0x11, 0x00


	//----- nvinfo : EIATTR_KPARAM_INFO
	.align		4
.L_193:
        /*003c*/ 	.byte	0x04, 0x17
        /*003e*/ 	.short	(.L_195 - .L_194)
.L_194:
        /*0040*/ 	.word	0x00000000
        /*0044*/ 	.short	0x0004
        /*0046*/ 	.short	0x0020
        /*0048*/ 	.byte	0x00, 0xf0, 0x21, 0x00


	//----- nvinfo : EIATTR_KPARAM_INFO
	.align		4
.L_195:
        /*004c*/ 	.byte	0x04, 0x17
        /*004e*/ 	.short	(.L_197 - .L_196)
.L_196:
        /*0050*/ 	.word	0x00000000
        /*0054*/ 	.short	0x0003
        /*0056*/ 	.short	0x0018
        /*0058*/ 	.byte	0x00, 0xf0, 0x21, 0x00


	//----- nvinfo : EIATTR_KPARAM_INFO
	.align		4
.L_197:
        /*005c*/ 	.byte	0x04, 0x17
        /*005e*/ 	.short	(.L_199 - .L_198)
.L_198:
        /*0060*/ 	.word	0x00000000
        /*0064*/ 	.short	0x0002
        /*0066*/ 	.short	0x0010
        /*0068*/ 	.byte	0x00, 0xf0, 0x21, 0x00


	//----- nvinfo : EIATTR_KPARAM_INFO
	.align		4
.L_199:
        /*006c*/ 	.byte	0x04, 0x17
        /*006e*/ 	.short	(.L_201 - .L_200)
.L_200:
        /*0070*/ 	.word	0x00000000
        /*0074*/ 	.short	0x0001
        /*0076*/ 	.short	0x0008
        /*0078*/ 	.byte	0x00, 0xf0, 0x21, 0x00


	//----- nvinfo : EIATTR_KPARAM_INFO
	.align		4
.L_201:
        /*007c*/ 	.byte	0x04, 0x17
        /*007e*/ 	.short	(.L_203 - .L_202)
.L_202:
        /*0080*/ 	.word	0x00000000
        /*0084*/ 	.short	0x0000
        /*0086*/ 	.short	0x0000
        /*0088*/ 	.byte	0x00, 0xf0, 0x21, 0x00


	//----- nvinfo : EIATTR_MAXREG_COUNT
	.align		4
.L_203:
        /*008c*/ 	.byte	0x03, 0x1b
        /*008e*/ 	.short	0x00ff


	//----- nvinfo : EIATTR_MERCURY_ISA_VERSION
	.align		4
        /*0090*/ 	.byte	0x03, 0x5f
        /*0092*/ 	.short	0x0000


	//----- nvinfo : EIATTR_EXIT_INSTR_OFFSETS
	.align		4
        /*0094*/ 	.byte	0x04, 0x1c
        /*0096*/ 	.short	(.L_205 - .L_204)


	//   ....[0]....
.L_204:
        /*0098*/ 	.word	0x000008b0


	//   ....[1]....
        /*009c*/ 	.word	0x00000a30


	//   ....[2]....
        /*00a0*/ 	.word	0x000011a0


	//   ....[3]....
        /*00a4*/ 	.word	0x000012d0


	//----- nvinfo : EIATTR_CRS_STACK_SIZE
	.align		4
.L_205:
        /*00a8*/ 	.byte	0x04, 0x1e
        /*00aa*/ 	.short	(.L_207 - .L_206)
.L_206:
        /*00ac*/ 	.word	0x00000000
.L_207:


//--------------------- .nv.info._Z27cunn_SoftMaxXEntropyForwardILi8EN3c108BFloat16Eff25LogSoftMaxForwardEpilogueEvPT1_PT2_PT0_Pllf --------------------------
	.section	.nv.info._Z27cunn_SoftMaxXEntropyForwardILi8EN3c108BFloat16Eff25LogSoftMaxForwardEpilogueEvPT1_PT2_PT0_Pllf,"",@"SHT_CUDA_INFO"
	.sectionflags	@""
	.align	4


	//----- nvinfo : EIATTR_CUDA_API_VERSION
	.align		4
        /*0000*/ 	.byte	0x04, 0x37
        /*0002*/ 	.short	(.L_209 - .L_208)
.L_208:
        /*0004*/ 	.word	0x00000082


	//----- nvinfo : EIATTR_SW2861232_WAR
	.align		4
.L_209:
        /*0008*/ 	.byte	0x01, 0x35
	.zero		2


	//----- nvinfo : EIATTR_PARAM_CBANK
	.align		4
        /*000c*/ 	.byte	0x04, 0x0a
        /*000e*/ 	.short	(.L_211 - .L_210)
	.align		4
.L_210:
        /*0010*/ 	.word	index@(.nv.constant0._Z27cunn_SoftMaxXEntropyForwardILi8EN3c108BFloat16Eff25LogSoftMaxForwardEpilogueEvPT1_PT2_PT0_Pllf)
        /*0014*/ 	.short	0x0160
        /*0016*/ 	.short	0x002c


	//----- nvinfo : EIATTR_CBANK_PARAM_SIZE
	.align		4
.L_211:
        /*0018*/ 	.byte	0x03, 0x19
        /*001a*/ 	.short	0x002c


	//----- nvinfo : EIATTR_KPARAM_INFO
	.align		4
        /*001c*/ 	.byte	0x04, 0x17
        /*001e*/ 	.short	(.L_213 - .L_212)
.L_212:
        /*0020*/ 	.word	0x00000000
        /*0024*/ 	.short	0x0005
        /*0026*/ 	.short	0x0028
        /*0028*/ 	.byte	0x00, 0xf0, 0x11, 0x00


	//----- nvinfo : EIATTR_KPARAM_INFO
	.align		4
.L_213:
        /*002c*/ 	.byte	0x04, 0x17
        /*002e*/ 	.short	(.L_215 - .L_214)
.L_214:
        /*0030*/ 	.word	0x00000000
        /*0034*/ 	.short	0x0004
        /*0036*/ 	.short	0x0020
        /*0038*/ 	.byte	0x00, 0xf0, 0x21, 0x00


	//----- nvinfo : EIATTR_KPARAM_INFO
	.align		4
.L_215:
        /*003c*/ 	.byte	0x04, 0x17
        /*003e*/ 	.short	(.L_217 - .L_216)
.L_216:
        /*0040*/ 	.word	0x00000000
        /*0044*/ 	.short	0x0003
        /*0046*/ 	.short	0x0018
        /*0048*/ 	.byte	0x00, 0xf0, 0x21, 0x00


	//----- nvinfo : EIATTR_KPARAM_INFO
	.align		4
.L_217:
        /*004c*/ 	.byte	0x04, 0x17
        /*004e*/ 	.short	(.L_219 - .L_218)
.L_218:
        /*0050*/ 	.word	0x00000000
        /*0054*/ 	.short	0x0002
        /*0056*/ 	.short	0x0010
        /*0058*/ 	.byte	0x00, 0xf0, 0x21, 0x00


	//----- nvinfo : EIATTR_KPARAM_INFO
	.align		4
.L_219:
        /*005c*/ 	.byte	0x04, 0x17
        /*005e*/ 	.short	(.L_221 - .L_220)
.L_220:
        /*0060*/ 	.word	0x00000000
        /*0064*/ 	.short	0x0001
        /*0066*/ 	.short	0x0008
        /*0068*/ 	.byte	0x00, 0xf0, 0x21, 0x00


	//----- nvinfo : EIATTR_KPARAM_INFO
	.align		4
.L_221:
        /*006c*/ 	.byte	0x04, 0x17
        /*006e*/ 	.short	(.L_223 - .L_222)
.L_222:
        /*0070*/ 	.word	0x00000000
        /*0074*/ 	.short	0x0000
        /*0076*/ 	.short	0x0000
        /*0078*/ 	.byte	0x00, 0xf0, 0x21, 0x00


	//----- nvinfo : EIATTR_MAXREG_COUNT
	.align		4
.L_223:
        /*007c*/ 	.byte	0x03, 0x1b
        /*007e*/ 	.short	0x00ff


	//----- nvinfo : EIATTR_NUM_BARRIERS
	.align		4
        /*0080*/ 	.byte	0x02, 0x4c
        /*0082*/ 	.byte	0x01
	.zero		1


	//----- nvinfo : EIATTR_MERCURY_ISA_VERSION
	.align		4
        /*0084*/ 	.byte	0x03, 0x5f
        /*0086*/ 	.short	0x0000


	//----- nvinfo : EIATTR_COOP_GROUP_MASK_REGIDS
	.align		4
        /*0088*/ 	.byte	0x04, 0x29
        /*008a*/ 	.short	(.L_225 - .L_224)


	//   ....[0]....
.L_224:
        /*008c*/ 	.word	0xffffffff


	//   ....[1]....
        /*0090*/ 	.word	0x05000003


	//   ....[2]....
        /*0094*/ 	.word	0xffffffff


	//   ....[3]....
        /*0098*/ 	.word	0x05000006


	//----- nvinfo : EIATTR_COOP_GROUP_INSTR_OFFSETS
	.align		4
.L_225:
        /*009c*/ 	.byte	0x04, 0x28
        /*009e*/ 	.short	(.L_227 - .L_226)


	//   ....[0]....
.L_226:
        /*00a0*/ 	.word	0x000010e0


	//   ....[1]....
        /*00a4*/ 	.word	0x000010f0


	//   ....[2]....
        /*00a8*/ 	.word	0x00002790


	//   ....[3]....
        /*00ac*/ 	.word	0x000027a0


	//----- nvinfo : EIATTR_EXIT_INSTR_OFFSETS
	.align		4
.L_227:
        /*00b0*/ 	.byte	0x04, 0x1c
        /*00b2*/ 	.short	(.L_229 - .L_228)


	//   ....[0]....
.L_228:
        /*00b4*/ 	.word	0x00002d40


	//   ....[1]....
        /*00b8*/ 	.word	0x00002f50


	//----- nvinfo : EIATTR_CRS_STACK_SIZE
	.align		4
.L_229:
        /*00bc*/ 	.byte	0x04, 0x1e
        /*00be*/ 	.short	(.L_231 - .L_230)
.L_230:
        /*00c0*/ 	.word	0x00000000
.L_231:


//--------------------- .nv.info._Z27cunn_SoftMaxXEntropyForwardILi8EN3c108BFloat16EfS1_25LogSoftMaxForwardEpilogueEvPT1_PT2_PT0_Pllf --------------------------
	.section	.nv.info._Z27cunn_SoftMaxXEntropyForwardILi8EN3c108BFloat16EfS1_25LogSoftMaxForwardEpilogueEvPT1_PT2_PT0_Pllf,"",@"SHT_CUDA_INFO"
	.sectionflags	@""
	.align	4


	//----- nvinfo : EIATTR_CUDA_API_VERSION
	.align		4
        /*0000*/ 	.byte	0x04, 0x37
        /*0002*/ 	.short	(.L_233 - .L_232)
.L_232:
        /*0004*/ 	.word	0x00000082


	//----- nvinfo : EIATTR_SW2861232_WAR
	.align		4
.L_233:
        /*0008*/ 	.byte	0x01, 0x35
	.zero		2


	//----- nvinfo : EIATTR_PARAM_CBANK
	.align		4
        /*000c*/ 	.byte	0x04, 0x0a
        /*000e*/ 	.short	(.L_235 - .L_234)
	.align		4
.L_234:
        /*0010*/ 	.word	index@(.nv.constant0._Z27cunn_SoftMaxXEntropyForwardILi8EN3c108BFloat16EfS1_25LogSoftMaxForwardEpilogueEvPT1_PT2_PT0_Pllf)
        /*0014*/ 	.short	0x0160
        /*0016*/ 	.short	0x002c


	//----- nvinfo : EIATTR_CBANK_PARAM_SIZE
	.align		4
.L_235:
        /*0018*/ 	.byte	0x03, 0x19
        /*001a*/ 	.short	0x002c


	//----- nvinfo : EIATTR_KPARAM_INFO
	.align		4
        /*001c*/ 	.byte	0x04, 0x17
        /*001e*/ 	.short	(.L_237 - .L_236)
.L_236:
        /*0020*/ 	.word	0x00000000
        /*0024*/ 	.short	0x0005
        /*0026*/ 	.short	0x0028
        /*0028*/ 	.byte	0x00, 0xf0, 0x11, 0x00


	//----- nvinfo : EIATTR_KPARAM_INFO
	.align		4
.L_237:
        /*002c*/ 	.byte	0x04, 0x17
        /*002e*/ 	.short	(.L_239 - .L_238)
.L_238:
        /*0030*/ 	.word	0x00000000
        /*0034*/ 	.short	0x0004
        /*0036*/ 	.short	0x0020
        /*0038*/ 	.byte	0x00, 0xf0, 0x21, 0x00


	//----- nvinfo : EIATTR_KPARAM_INFO
	.align		4
.L_239:
        /*003c*/ 	.byte	0x04, 0x17
        /*003e*/ 	.short	(.L_241 - .L_240)
.L_240:
        /*0040*/ 	.word	0x00000000
        /*0044*/ 	.short	0x0003
        /*0046*/ 	.short	0x0018
        /*0048*/ 	.byte	0x00, 0xf0, 0x21, 0x00


	//----- nvinfo : EIATTR_KPARAM_INFO
	.align		4
.L_241:
        /*004c*/ 	.byte	0x04, 0x17
        /*004e*/ 	.short	(.L_243 - .L_242)
.L_242:
        /*0050*/ 	.word	0x00000000
        /*0054*/ 	.short	0x0002
        /*0056*/ 	.short	0x0010
        /*0058*/ 	.byte	0x00, 0xf0, 0x21, 0x00


	//----- nvinfo : EIATTR_KPARAM_INFO
	.align		4
.L_243:
        /*005c*/ 	.byte	0x04, 0x17
        /*005e*/ 	.short	(.L_245 - .L_244)
.L_244:
        /*0060*/ 	.word	0x00000000
        /*0064*/ 	.short	0x0001
        /*0066*/ 	.short	0x0008
        /*0068*/ 	.byte	0x00, 0xf0, 0x21, 0x00


	//----- nvinfo : EIATTR_KPARAM_INFO
	.align		4
.L_245:
        /*006c*/ 	.byte	0x04, 0x17
        /*006e*/ 	.short	(.L_247 - .L_246)
.L_246:
        /*0070*/ 	.word	0x00000000
        /*0074*/ 	.short	0x0000
        /*0076*/ 	.short	0x0000
        /*0078*/ 	.byte	0x00, 0xf0, 0x21, 0x00


	//----- nvinfo : EIATTR_MAXREG_COUNT
	.align		4
.L_247:
        /*007c*/ 	.byte	0x03, 0x1b
        /*007e*/ 	.short	0x00ff


	//----- nvinfo : EIATTR_NUM_BARRIERS
	.align		4
        /*0080*/ 	.byte	0x02, 0x4c
        /*0082*/ 	.byte	0x01
	.zero		1


	//----- nvinfo : EIATTR_MERCURY_ISA_VERSION
	.align		4
        /*0084*/ 	.byte	0x03, 0x5f
        /*0086*/ 	.short	0x0000


	//----- nvinfo : EIATTR_COOP_GROUP_MASK_REGIDS
	.align		4
        /*0088*/ 	.byte	0x04, 0x29
        /*008a*/ 	.short	(.L_249 - .L_248)


	//   ....[0]....
.L_248:
        /*008c*/ 	.word	0xffffffff


	//   ....[1]....
        /*0090*/ 	.word	0x05000003


	//   ....[2]....
        /*0094*/ 	.word	0xffffffff


	//   ....[3]....
        /*0098*/ 	.word	0x05000006


	//----- nvinfo : EIATTR_COOP_GROUP_INSTR_OFFSETS
	.align		4
.L_249:
        /*009c*/ 	.byte	0x04, 0x28
        /*009e*/ 	.short	(.L_251 - .L_250)


	//   ....[0]....
.L_250:
        /*00a0*/ 	.word	0x000010e0


	//   ....[1]....
        /*00a4*/ 	.word	0x000010f0


	//   ....[2]....
        /*00a8*/ 	.word	0x00002790


	//   ....[3]....
        /*00ac*/ 	.word	0x000027a0


	//----- nvinfo : EIATTR_EXIT_INSTR_OFFSETS
	.align		4
.L_251:
        /*00b0*/ 	.byte	0x04, 0x1c
        /*00b2*/ 	.short	(.L_253 - .L_252)


	//   ....[0]....
.L_252:
        /*00b4*/ 	.word	0x00002d40


	//   ....[1]....
        /*00b8*/ 	.word	0x00002f60


	//----- nvinfo : EIATTR_CRS_STACK_SIZE
	.align		4
.L_253:
        /*00bc*/ 	.byte	0x04, 0x1e
        /*00be*/ 	.short	(.L_255 - .L_254)
.L_254:
        /*00c0*/ 	.word	0x00000000
.L_255:


//--------------------- .nv.info._Z27cunn_SoftMaxXEntropyForwardILi8EN3c104HalfEff25LogSoftMaxForwardEpilogueEvPT1_PT2_PT0_Pllf --------------------------
	.section	.nv.info._Z27cunn_SoftMaxXEntropyForwardILi8EN3c104HalfEff25LogSoftMaxForwardEpilogueEvPT1_PT2_PT0_Pllf,"",@"SHT_CUDA_INFO"
	.sectionflags	@""
	.align	4


	//----- nvinfo : EIATTR_CUDA_API_VERSION
	.align		4
        /*0000*/ 	.byte	0x04, 0x37
        /*0002*/ 	.short	(.L_257 - .L_256)
.L_256:
        /*0004*/ 	.word	0x00000082


	//----- nvinfo : EIATTR_SW2861232_WAR
	.align		4
.L_257:
        /*0008*/ 	.byte	0x01, 0x35
	.zero		2


	//----- nvinfo : EIATTR_PARAM_CBANK
	.align		4
        /*000c*/ 	.byte	0x04, 0x0a
        /*000e*/ 	.short	(.L_259 - .L_258)
	.align		4
.L_258:
        /*0010*/ 	.word	index@(.nv.constant0._Z27cunn_SoftMaxXEntropyForwardILi8EN3c104HalfEff25LogSoftMaxForwardEpilogueEvPT1_PT2_PT0_Pllf)
        /*0014*/ 	.short	0x0160
        /*0016*/ 	.short	0x002c


	//----- nvinfo : EIATTR_CBANK_PARAM_SIZE
	.align		4
.L_259:
        /*0018*/ 	.byte	0x03, 0x19
        /*001a*/ 	.short	0x002c


	//----- nvinfo : EIATTR_KPARAM_INFO
	.align		4
        /*001c*/ 	.byte	0x04, 0x17
        /*001e*/ 	.short	(.L_261 - .L_260)
.L_260:
        /*0020*/ 	.word	0x00000000
        /*0024*/ 	.short	0x0005
        /*0026*/ 	.short	0x0028
        /*0028*/ 	.byte	0x00, 0xf0, 0x11, 0x00


	//----- nvinfo : EIATTR_KPARAM_INFO
	.align		4
.L_261:
        /*002c*/ 	.byte	0x04, 0x17
        /*002e*/ 	.short	(.L_263 - .L_262)
.L_262:
        /*0030*/ 	.word	0x00000000
        /*0034*/ 	.short	0x0004
        /*0036*/ 	.short	0x0020
        /*0038*/ 	.byte	0x00, 0xf0, 0x21, 0x00


	//----- nvinfo : EIATTR_KPARAM_INFO
	.align		4
.L_263:
        /*003c*/ 	.byte	0x04, 0x17
        /*003e*/ 	.short	(.L_265 - .L_264)
.L_264:
        /*0040*/ 	.word	0x00000000
        /*0044*/ 	.short	0x0003
        /*0046*/ 	.short	0x0018
        /*0048*/ 	.byte	0x00, 0xf0, 0x21, 0x00


	//----- nvinfo : EIATTR_KPARAM_INFO
	.align		4
.L_265:
        /*004c*/ 	.byte	0x04, 0x17
        /*004e*/ 	.short	(.L_267 - .L_266)
.L_266:
        /*0050*/ 	.word	0x00000000
        /*0054*/ 	.short	0x0002
        /*0056*/ 	.short	0x0010
        /*0058*/ 	.byte	0x00, 0xf0, 0x21, 0x00


	//----- nvinfo : EIATTR_KPARAM_INFO
	.align		4
.L_267:
        /*005c*/ 	.byte	0x04, 0x17
        /*005e*/ 	.short	(.L_269 - .L_268)
.L_268:
        /*0060*/ 	.word	0x00000000
        /*0064*/ 	.short	0x0001
        /*0066*/ 	.short	0x0008
        /*0068*/ 	.byte	0x00, 0xf0, 0x21, 0x00


	//----- nvinfo : EIATTR_KPARAM_INFO
	.align		4
.L_269:
        /*006c*/ 	.byte	0x04, 0x17
        /*006e*/ 	.short	(.L_271 - .L_270)
.L_270:
        /*0070*/ 	.word	0x00000000
        /*0074*/ 	.short	0x0000
        /*0076*/ 	.short	0x0000
        /*0078*/ 	.byte	0x00, 0xf0, 0x21, 0x00


	//----- nvinfo : EIATTR_MAXREG_COUNT
	.align		4
.L_271:
        /*007c*/ 	.byte	0x03, 0x1b
        /*007e*/ 	.short	0x00ff


	//----- nvinfo : EIATTR_NUM_BARRIERS
	.align		4
        /*0080*/ 	.byte	0x02, 0x4c
        /*0082*/ 	.byte	0x01
	.zero		1


	//----- nvinfo : EIATTR_MERCURY_ISA_VERSION
	.align		4
        /*0084*/ 	.byte	0x03, 0x5f
        /*0086*/ 	.short	0x0000


	//----- nvinfo : EIATTR_COOP_GROUP_MASK_REGIDS
	.align		4
        /*0088*/ 	.byte	0x04, 0x29
        /*008a*/ 	.short	(.L_273 - .L_272)


	//   ....[0]....
.L_272:
        /*008c*/ 	.word	0xffffffff


	//   ....[1]....
        /*0090*/ 	.word	0x05000003


	//   ....[2]....
        /*0094*/ 	.word	0xffffffff


	//   ....[3]....
        /*0098*/ 	.word	0x05000006


	//----- nvinfo : EIATTR_COOP_GROUP_INSTR_OFFSETS
	.align		4
.L_273:
        /*009c*/ 	.byte	0x04, 0x28
        /*009e*/ 	.short	(.L_275 - .L_274)


	//   ....[0]....
.L_274:
        /*00a0*/ 	.word	0x000010e0


	//   ....[1]....
        /*00a4*/ 	.word	0x000010f0


	//   ....[2]....
        /*00a8*/ 	.word	0x00002790


	//   ....[3]....
        /*00ac*/ 	.word	0x000027a0


	//----- nvinfo : EIATTR_EXIT_INSTR_OFFSETS
	.align		4
.L_275:
        /*00b0*/ 	.byte	0x04, 0x1c
        /*00b2*/ 	.short	(.L_277 - .L_276)


	//   ....[0]....
.L_276:
        /*00b4*/ 	.word	0x00002d40


	//   ....[1]....
        /*00b8*/ 	.word	0x00002f50


	//----- nvinfo : EIATTR_CRS_STACK_SIZE
	.align		4
.L_277:
        /*00bc*/ 	.byte	0x04, 0x1e
        /*00be*/ 	.short	(.L_279 - .L_278)
.L_278:
        /*00c0*/ 	.word	0x00000000
.L_279:


//--------------------- .nv.info._Z27cunn_SoftMaxXEntropyForwardILi8EN3c104HalfEfS1_25LogSoftMaxForwardEpilogueEvPT1_PT2_PT0_Pllf --------------------------
	.section	.nv.info._Z27cunn_SoftMaxXEntropyForwardILi8EN3c104HalfEfS1_25LogSoftMaxForwardEpilogueEvPT1_PT2_PT0_Pllf,"",@"SHT_CUDA_INFO"
	.sectionflags	@""
	.align	4


	//----- nvinfo : EIATTR_CUDA_API_VERSION
	.align		4
        /*0000*/ 	.byte	0x04, 0x37
        /*0002*/ 	.short	(.L_281 - .L_280)
.L_280:
        /*0004*/ 	.word	0x00000082


	//----- nvinfo : EIATTR_SW2861232_WAR
	.align		4
.L_281:
        /*0008*/ 	.byte	0x01, 0x35
	.zero		2


	//----- nvinfo : EIATTR_PARAM_CBANK
	.align		4
        /*000c*/ 	.byte	0x04, 0x0a
        /*000e*/ 	.short	(.L_283 - .L_282)
	.align		4
.L_282:
        /*0010*/ 	.word	index@(.nv.constant0._Z27cunn_SoftMaxXEntropyForwardILi8EN3c104HalfEfS1_25LogSoftMaxForwardEpilogueEvPT1_PT2_PT0_Pllf)
        /*0014*/ 	.short	0x0160
        /*0016*/ 	.short	0x002c


	//----- nvinfo : EIATTR_CBANK_PARAM_SIZE
	.align		4
.L_283:
        /*0018*/ 	.byte	0x03, 0x19
        /*001a*/ 	.short	0x002c


	//----- nvinfo : EIATTR_KPARAM_INFO
	.align		4
        /*001c*/ 	.byte	0x04, 0x17
        /*001e*/ 	.short	(.L_285 - .L_284)
.L_284:
        /*0020*/ 	.word	0x00000000
        /*0024*/ 	.short	0x0005
        /*0026*/ 	.short	0x0028
        /*0028*/ 	.byte	0x00, 0xf0, 0x11, 0x00


	//----- nvinfo : EIATTR_KPARAM_INFO
	.align		4
.L_285:
        /*002c*/ 	.byte	0x04, 0x17
        /*002e*/ 	.short	(.L_287 - .L_286)
.L_286:
        /*0030*/ 	.word	0x00000000
        /*0034*/ 	.short	0x0004
        /*0036*/ 	.short	0x0020
        /*0038*/ 	.byte	0x00, 0xf0, 0x21, 0x00


	//----- nvinfo : EIATTR_KPARAM_INFO
	.align		4
.L_287:
        /*003c*/ 	.byte	0x04, 0x17
        /*003e*/ 	.short	(.L_289 - .L_288)
.L_288:
        /*0040*/ 	.word	0x00000000
        /*0044*/ 	.short	0x0003
        /*0046*/ 	.short	0x0018
        /*0048*/ 	.byte	0x00, 0xf0, 0x21, 0x00


	//----- nvinfo : EIATTR_KPARAM_INFO
	.align		4
.L_289:
        /*004c*/ 	.byte	0x04, 0x17
        /*004e*/ 	.short	(.L_291 - .L_290)
.L_290:
        /*0050*/ 	.word	0x00000000
        /*0054*/ 	.short	0x0002
        /*0056*/ 	.short	0x0010
        /*0058*/ 	.byte	0x00, 0xf0, 0x21, 0x00


	//----- nvinfo : EIATTR_KPARAM_INFO
	.align		4
.L_291:
        /*005c*/ 	.byte	0x04, 0x17
        /*005e*/ 	.short	(.L_293 - .L_292)
.L_292:
        /*0060*/ 	.word	0x00000000
        /*0064*/ 	.short	0x0001
        /*0066*/ 	.short	0x0008
        /*0068*/ 	.byte	0x00, 0xf0, 0x21, 0x00


	//----- nvinfo : EIATTR_KPARAM_INFO
	.align		4
.L_293:
        /*006c*/ 	.byte	0x04, 0x17
        /*006e*/ 	.short	(.L_295 - .L_294)
.L_294:
        /*0070*/ 	.word	0x00000000
        /*0074*/ 	.short	0x0000
        /*0076*/ 	.short	0x0000
        /*0078*/ 	.byte	0x00, 0xf0, 0x21, 0x00


	//----- nvinfo : EIATTR_MAXREG_COUNT
	.align		4
.L_295:
        /*007c*/ 	.byte	0x03, 0x1b
        /*007e*/ 	.short	0x00ff


	//----- nvinfo : EIATTR_NUM_BARRIERS
	.align		4
        /*0080*/ 	.byte	0x02, 0x4c
        /*0082*/ 	.byte	0x01
	.zero		1


	//----- nvinfo : EIATTR_MERCURY_ISA_VERSION
	.align		4
        /*0084*/ 	.byte	0x03, 0x5f
        /*0086*/ 	.short	0x0000


	//----- nvinfo : EIATTR_COOP_GROUP_MASK_REGIDS
	.align		4
        /*0088*/ 	.byte	0x04, 0x29
        /*008a*/ 	.short	(.L_297 - .L_296)


	//   ....[0]....
.L_296:
        /*008c*/ 	.word	0xffffffff


	//   ....[1]....
        /*0090*/ 	.word	0x05000003


	//   ....[2]....
        /*0094*/ 	.word	0xffffffff


	//   ....[3]....
        /*0098*/ 	.word	0x05000006


	//----- nvinfo : EIATTR_COOP_GROUP_INSTR_OFFSETS
	.align		4
.L_297:
        /*009c*/ 	.byte	0x04, 0x28
        /*009e*/ 	.short	(.L_299 - .L_298)


	//   ....[0]....
.L_298:
        /*00a0*/ 	.word	0x000010e0


	//   ....[1]....
        /*00a4*/ 	.word	0x000010f0


	//   ....[2]....
        /*00a8*/ 	.word	0x00002790


	//   ....[3]....
        /*00ac*/ 	.word	0x000027a0


	//----- nvinfo : EIATTR_EXIT_INSTR_OFFSETS
	.align		4
.L_299:
        /*00b0*/ 	.byte	0x04, 0x1c
        /*00b2*/ 	.short	(.L_301 - .L_300)


	//   ....[0]....
.L_300:
        /*00b4*/ 	.word	0x00002d40


	//   ....[1]....
        /*00b8*/ 	.word	0x00002f60


	//----- nvinfo : EIATTR_CRS_STACK_SIZE
	.align		4
.L_301:
        /*00bc*/ 	.byte	0x04, 0x1e
        /*00be*/ 	.short	(.L_303 - .L_302)
.L_302:
        /*00c0*/ 	.word	0x00000000
.L_303:


//--------------------- .nv.info._Z27cunn_SoftMaxXEntropyForwardILi4Efff25LogSoftMaxForwardEpilogueEvPT1_PT2_PT0_Pllf --------------------------
	.section	.nv.info._Z27cunn_SoftMaxXEntropyForwardILi4Efff25LogSoftMaxForwardEpilogueEvPT1_PT2_PT0_Pllf,"",@"SHT_CUDA_INFO"
	.sectionflags	@""
	.align	4


	//----- nvinfo : EIATTR_CUDA_API_VERSION
	.align		4
        /*0000*/ 	.byte	0x04, 0x37
        /*0002*/ 	.short	(.L_305 - .L_304)
.L_304:
        /*0004*/ 	.word	0x00000082


	//----- nvinfo : EIATTR_SW2861232_WAR
	.align		4
.L_305:
        /*0008*/ 	.byte	0x01, 0x35
	.zero		2


	//----- nvinfo : EIATTR_PARAM_CBANK
	.align		4
        /*000c*/ 	.byte	0x04, 0x0a
        /*000e*/ 	.short	(.L_307 - .L_306)
	.align		4
.L_306:
        /*0010*/ 	.word	index@(.nv.constant0._Z27cunn_SoftMaxXEntropyForwardILi4Efff25LogSoftMaxForwardEpilogueEvPT1_PT2_PT0_Pllf)
        /*0014*/ 	.short	0x0160
        /*0016*/ 	.short	0x002c


	//----- nvinfo : EIATTR_CBANK_PARAM_SIZE
	.align		4
.L_307:
        /*0018*/ 	.byte	0x03, 0x19
        /*001a*/ 	.short	0x002c


	//----- nvinfo : EIATTR_KPARAM_INFO
	.align		4
        /*001c*/ 	.byte	0x04, 0x17
        /*001e*/ 	.short	(.L_309 - .L_308)
.L_308:
        /*0020*/ 	.word	0x00000000
        /*0024*/ 	.short	0x0005
        /*0026*/ 	.short	0x0028
        /*0028*/ 	.byte	0x00, 0xf0, 0x11, 0x00


	//----- nvinfo : EIATTR_KPARAM_INFO
	.align		4
.L_309:
        /*002c*/ 	.byte	0x04, 0x17
        /*002e*/ 	.short	(.L_311 - .L_310)
.L_310:
        /*0030*/ 	.word	0x00000000
        /*0034*/ 	.short	0x0004
        /*0036*/ 	.short	0x0020
        /*0038*/ 	.byte	0x00, 0xf0, 0x21, 0x00


	//----- nvinfo : EIATTR_KPARAM_INFO
	.align		4
.L_311:
        /*003c*/ 	.byte	0x04, 0x17
        /*003e*/ 	.short	(.L_313 - .L_312)
.L_312:
        /*0040*/ 	.word	0x00000000
        /*0044*/ 	.short	0x0003
        /*0046*/ 	.short	0x0018
        /*0048*/ 	.byte	0x00, 0xf0, 0x21, 0x00


	//----- nvinfo : EIATTR_KPARAM_INFO
	.align		4
.L_313:
        /*004c*/ 	.byte	0x04, 0x17
        /*004e*/ 	.short	(.L_315 - .L_314)
.L_314:
        /*0050*/ 	.word	0x00000000
        /*0054*/ 	.short	0x0002
        /*0056*/ 	.short	0x0010
        /*0058*/ 	.byte	0x00, 0xf0, 0x21, 0x00


	//----- nvinfo : EIATTR_KPARAM_INFO
	.align		4
.L_315:
        /*005c*/ 	.byte	0x04, 0x17
        /*005e*/ 	.short	(.L_317 - .L_316)
.L_316:
        /*0060*/ 	.word	0x00000000
        /*0064*/ 	.short	0x0001
        /*0066*/ 	.short	0x0008
        /*0068*/ 	.byte	0x00, 0xf0, 0x21, 0x00


	//----- nvinfo : EIATTR_KPARAM_INFO
	.align		4
.L_317:
        /*006c*/ 	.byte	0x04, 0x17
        /*006e*/ 	.short	(.L_319 - .L_318)
.L_318:
        /*0070*/ 	.word	0x00000000
        /*0074*/ 	.short	0x0000
        /*0076*/ 	.short	0x0000
        /*0078*/ 	.byte	0x00, 0xf0, 0x21, 0x00


	//----- nvinfo : EIATTR_MAXREG_COUNT
	.align		4
.L_319:
        /*007c*/ 	.byte	0x03, 0x1b
        /*007e*/ 	.short	0x00ff


	//----- nvinfo : EIATTR_NUM_BARRIERS
	.align		4
        /*0080*/ 	.byte	0x02, 0x4c
        /*0082*/ 	.byte	0x01
	.zero		1


	//----- nvinfo : EIATTR_MERCURY_ISA_VERSION
	.align		4
        /*0084*/ 	.byte	0x03, 0x5f
        /*0086*/ 	.short	0x0000


	//----- nvinfo : EIATTR_COOP_GROUP_MASK_REGIDS
	.align		4
        /*0088*/ 	.byte	0x04, 0x29
        /*008a*/ 	.short	(.L_321 - .L_320)


	//   ....[0]....
.L_320:
        /*008c*/ 	.word	0xffffffff


	//   ....[1]....
        /*0090*/ 	.word	0x05000014


	//   ....[2]....
        /*0094*/ 	.word	0xffffffff


	//   ....[3]....
        /*0098*/ 	.word	0x05000006


	//----- nvinfo : EIATTR_COOP_GROUP_INSTR_OFFSETS
	.align		4
.L_321:
        /*009c*/ 	.byte	0x04, 0x28
        /*009e*/ 	.short	(.L_323 - .L_322)


	//   ....[0]....
.L_322:
        /*00a0*/ 	.word	0x00000f60


	//   ....[1]....
        /*00a4*/ 	.word	0x00000f70


	//   ....[2]....
        /*00a8*/ 	.word	0x00002410


	//   ....[3]....
        /*00ac*/ 	.word	0x00002420


	//----- nvinfo : EIATTR_EXIT_INSTR_OFFSETS
	.align		4
.L_323:
        /*00b0*/ 	.byte	0x04, 0x1c
        /*00b2*/ 	.short	(.L_325 - .L_324)


	//   ....[0]....
.L_324:
        /*00b4*/ 	.word	0x000029c0


	//   ....[1]....
        /*00b8*/ 	.word	0x00002ba0


	//----- nvinfo : EIATTR_CRS_STACK_SIZE
	.align		4
.L_325:
        /*00bc*/ 	.byte	0x04, 0x1e
        /*00be*/ 	.short	(.L_327 - .L_326)
.L_326:
        /*00c0*/ 	.word	0x00000000
.L_327:


//--------------------- .nv.callgraph             --------------------------
	.section	.nv.callgraph,"",@"SHT_CUDA_CALLGRAPH"
	.align	4
	.sectionentsize	8
	.align		4
        /*0000*/ 	.word	0x00000000
	.align		4
        /*0004*/ 	.word	0xffffffff
	.align		4
        /*0008*/ 	.word	0x00000000
	.align		4
        /*000c*/ 	.word	0xfffffffe
	.align		4
        /*0010*/ 	.word	0x00000000
	.align		4
        /*0014*/ 	.word	0xfffffffd
	.align		4
        /*0018*/ 	.word	0x00000000
	.align		4
        /*001c*/ 	.word	0xfffffffc


//--------------------- .nv.rel.action            --------------------------
	.section	.nv.rel.action,"",@"SHT_CUDA_RELOCINFO"
	.align	8
	.sectionentsize	8
        /*0000*/ 	.byte	0x73, 0x00, 0x00, 0x00, 0x00, 0x00, 0x00, 0x00, 0x00, 0x00, 0x00, 0x11, 0x25, 0x00, 0x05, 0x36


//--------------------- .nv.constant4             --------------------------
	.section	.nv.constant4,"a",@progbits
	.align	8
	.align		8
.nv.constant4:
        /*0000*/ 	.dword	_ZN49_INTERNAL_94f6fc22_18_xentropy_kernel_cu_f9ccfbb24cuda3std3__45__cpo5beginE
	.align		8
        /*0008*/ 	.dword	_ZN49_INTERNAL_94f6fc22_18_xentropy_kernel_cu_f9ccfbb24cuda3std3__45__cpo3endE
	.align		8
        /*0010*/ 	.dword	_ZN49_INTERNAL_94f6fc22_18_xentropy_kernel_cu_f9ccfbb24cuda3std3__45__cpo6cbeginE
	.align		8
        /*0018*/ 	.dword	_ZN49_INTERNAL_94f6fc22_18_xentropy_kernel_cu_f9ccfbb24cuda3std3__45__cpo4cendE
	.align		8
        /*0020*/ 	.dword	_ZN49_INTERNAL_94f6fc22_18_xentropy_kernel_cu_f9ccfbb24cuda3std3__45__cpo6rbeginE
	.align		8
        /*0028*/ 	.dword	_ZN49_INTERNAL_94f6fc22_18_xentropy_kernel_cu_f9ccfbb24cuda3std3__45__cpo4rendE
	.align		8
        /*0030*/ 	.dword	_ZN49_INTERNAL_94f6fc22_18_xentropy_kernel_cu_f9ccfbb24cuda3std3__45__cpo7crbeginE
	.align		8
        /*0038*/ 	.dword	_ZN49_INTERNAL_94f6fc22_18_xentropy_kernel_cu_f9ccfbb24cuda3std3__45__cpo5crendE
	.align		8
        /*0040*/ 	.dword	_ZN49_INTERNAL_94f6fc22_18_xentropy_kernel_cu_f9ccfbb24cuda3std3__451_GLOBAL__N__94f6fc22_18_xentropy_kernel_cu_f9ccfbb26ignoreE
	.align		8
        /*0048*/ 	.dword	_ZN49_INTERNAL_94f6fc22_18_xentropy_kernel_cu_f9ccfbb24cuda3std3__419piecewise_constructE
	.align		8
        /*0050*/ 	.dword	_ZN49_INTERNAL_94f6fc22_18_xentropy_kernel_cu_f9ccfbb24cuda3std3__48in_placeE
	.align		8
        /*0058*/ 	.dword	_ZN49_INTERNAL_94f6fc22_18_xentropy_kernel_cu_f9ccfbb24cuda3std3__420unreachable_sentinelE
	.align		8
        /*0060*/ 	.dword	_ZN49_INTERNAL_94f6fc22_18_xentropy_kernel_cu_f9ccfbb24cuda3std6ranges3__45__cpo4swapE
	.align		8
        /*0068*/ 	.dword	_ZN49_INTERNAL_94f6fc22_18_xentropy_kernel_cu_f9ccfbb24cuda3std6ranges3__45__cpo9iter_moveE
	.align		8
        /*0070*/ 	.dword	_ZN49_INTERNAL_94f6fc22_18_xentropy_kernel_cu_f9ccfbb24cuda3std6ranges3__45__cpo5beginE
	.align		8
        /*0078*/ 	.dword	_ZN49_INTERNAL_94f6fc22_18_xentropy_kernel_cu_f9ccfbb24cuda3std6ranges3__45__cpo3endE
	.align		8
        /*0080*/ 	.dword	_ZN49_INTERNAL_94f6fc22_18_xentropy_kernel_cu_f9ccfbb24cuda3std6ranges3__45__cpo6cbeginE
	.align		8
        /*0088*/ 	.dword	_ZN49_INTERNAL_94f6fc22_18_xentropy_kernel_cu_f9ccfbb24cuda3std6ranges3__45__cpo4cendE
	.align		8
        /*0090*/ 	.dword	_ZN49_INTERNAL_94f6fc22_18_xentropy_kernel_cu_f9ccfbb24cuda3std6ranges3__45__cpo7advanceE
	.align		8
        /*0098*/ 	.dword	_ZN49_INTERNAL_94f6fc22_18_xentropy_kernel_cu_f9ccfbb24cuda3std6ranges3__45__cpo9iter_swapE
	.align		8
        /*00a0*/ 	.dword	_ZN49_INTERNAL_94f6fc22_18_xentropy_kernel_cu_f9ccfbb24cuda3std6ranges3__45__cpo4nextE
	.align		8
        /*00a8*/ 	.dword	_ZN49_INTERNAL_94f6fc22_18_xentropy_kernel_cu_f9ccfbb24cuda3std6ranges3__45__cpo4prevE
	.align		8
        /*00b0*/ 	.dword	_ZN49_INTERNAL_94f6fc22_18_xentropy_kernel_cu_f9ccfbb24cuda3std6ranges3__45__cpo4dataE
	.align		8
        /*00b8*/ 	.dword	_ZN49_INTERNAL_94f6fc22_18_xentropy_kernel_cu_f9ccfbb24cuda3std6ranges3__45__cpo5cdataE
	.align		8
        /*00c0*/ 	.dword	_ZN49_INTERNAL_94f6fc22_18_xentropy_kernel_cu_f9ccfbb24cuda3std6ranges3__45__cpo4sizeE
	.align		8
        /*00c8*/ 	.dword	_ZN49_INTERNAL_94f6fc22_18_xentropy_kernel_cu_f9ccfbb24cuda3std6ranges3__45__cpo5ssizeE
	.align		8
        /*00d0*/ 	.dword	_ZN49_INTERNAL_94f6fc22_18_xentropy_kernel_cu_f9ccfbb24cuda3std6ranges3__45__cpo8distanceE
	.align		8
        /*00d8*/ 	.dword	_ZN49_INTERNAL_94f6fc22_18_xentropy_kernel_cu_f9ccfbb26thrust23THRUST_300001_SM_800_NS6system6detail10sequential3seqE


//--------------------- .nv.constant0._Z28cunn_SoftMaxXEntropyBackwardILi8EN3c108BFloat16Eff26LogSoftMaxBackwardEpilogueEvPT0_S4_PT2_S6_Plfi --------------------------
	.section	.nv.constant0._Z28cunn_SoftMaxXEntropyBackwardILi8EN3c108BFloat16Eff26LogSoftMaxBackwardEpilogueEvPT0_S4_PT2_S6_Plfi,"a",@progbits
	.sectionflags	@""
	.align	4
.nv.constant0._Z28cunn_SoftMaxXEntropyBackwardILi8EN3c108BFloat16Eff26LogSoftMaxBackwardEpilogueEvPT0_S4_PT2_S6_Plfi:
	.zero		400


//--------------------- .nv.constant0._Z28cunn_SoftMaxXEntropyBackwardILi8EN3c108BFloat16EfS1_26LogSoftMaxBackwardEpilogueEvPT0_S4_PT2_S6_Plfi --------------------------
	.section	.nv.constant0._Z28cunn_SoftMaxXEntropyBackwardILi8EN3c108BFloat16EfS1_26LogSoftMaxBackwardEpilogueEvPT0_S4_PT2_S6_Plfi,"a",@progbits
	.sectionflags	@""
	.align	4
.nv.constant0._Z28cunn_SoftMaxXEntropyBackwardILi8EN3c108BFloat16EfS1_26LogSoftMaxBackwardEpilogueEvPT0_S4_PT2_S6_Plfi:
	.zero		400


//--------------------- .nv.constant0._Z28cunn_SoftMaxXEntropyBackwardILi8EN3c104HalfEff26LogSoftMaxBackwardEpilogueEvPT0_S4_PT2_S6_Plfi --------------------------
	.section	.nv.constant0._Z28cunn_SoftMaxXEntropyBackwardILi8EN3c104HalfEff26LogSoftMaxBackwardEpilogueEvPT0_S4_PT2_S6_Plfi,"a",@progbits
	.sectionflags	@""
	.align	4
.nv.constant0._Z28cunn_SoftMaxXEntropyBackwardILi8EN3c104HalfEff26LogSoftMaxBackwardEpilogueEvPT0_S4_PT2_S6_Plfi:
	.zero		400


//--------------------- .nv.constant0._Z28cunn_SoftMaxXEntropyBackwardILi8EN3c104HalfEfS1_26LogSoftMaxBackwardEpilogueEvPT0_S4_PT2_S6_Plfi --------------------------
	.section	.nv.constant0._Z28cunn_SoftMaxXEntropyBackwardILi8EN3c104HalfEfS1_26LogSoftMaxBackwardEpilogueEvPT0_S4_PT2_S6_Plfi,"a",@progbits
	.sectionflags	@""
	.align	4
.nv.constant0._Z28cunn_SoftMaxXEntropyBackwardILi8EN3c104HalfEfS1_26LogSoftMaxBackwardEpilogueEvPT0_S4_PT2_S6_Plfi:
	.zero		400


//--------------------- .nv.constant0._Z28cunn_SoftMaxXEntropyBackwardILi4Efff26LogSoftMaxBackwardEpilogueEvPT0_S2_PT2_S4_Plfi --------------------------
	.section	.nv.constant0._Z28cunn_SoftMaxXEntropyBackwardILi4Efff26LogSoftMaxBackwardEpilogueEvPT0_S2_PT2_S4_Plfi,"a",@progbits
	.sectionflags	@""
	.align	4
.nv.constant0._Z28cunn_SoftMaxXEntropyBackwardILi4Efff26LogSoftMaxBackwardEpilogueEvPT0_S2_PT2_S4_Plfi:
	.zero		400


//--------------------- .nv.constant0._Z27cunn_SoftMaxXEntropyForwardILi8EN3c108BFloat16Eff25LogSoftMaxForwardEpilogueEvPT1_PT2_PT0_Pllf --------------------------
	.section	.nv.constant0._Z27cunn_SoftMaxXEntropyForwardILi8EN3c108BFloat16Eff25LogSoftMaxForwardEpilogueEvPT1_PT2_PT0_Pllf,"a",@progbits
	.sectionflags	@""
	.align	4
.nv.constant0._Z27cunn_SoftMaxXEntropyForwardILi8EN3c108BFloat16Eff25LogSoftMaxForwardEpilogueEvPT1_PT2_PT0_Pllf:
	.zero		396


//--------------------- .nv.constant0._Z27cunn_SoftMaxXEntropyForwardILi8EN3c108BFloat16EfS1_25LogSoftMaxForwardEpilogueEvPT1_PT2_PT0_Pllf --------------------------
	.section	.nv.constant0._Z27cunn_SoftMaxXEntropyForwardILi8EN3c108BFloat16EfS1_25LogSoftMaxForwardEpilogueEvPT1_PT2_PT0_Pllf,"a",@progbits
	.sectionflags	@""
	.align	4
.nv.constant0._Z27cunn_SoftMaxXEntropyForwardILi8EN3c108BFloat16EfS1_25LogSoftMaxForwardEpilogueEvPT1_PT2_PT0_Pllf:
	.zero		396


//--------------------- .nv.constant0._Z27cunn_SoftMaxXEntropyForwardILi8EN3c104HalfEff25LogSoftMaxForwardEpilogueEvPT1_PT2_PT0_Pllf --------------------------
	.section	.nv.constant0._Z27cunn_SoftMaxXEntropyForwardILi8EN3c104HalfEff25LogSoftMaxForwardEpilogueEvPT1_PT2_PT0_Pllf,"a",@progbits
	.sectionflags	@""
	.align	4
.nv.constant0._Z27cunn_SoftMaxXEntropyForwardILi8EN3c104HalfEff25LogSoftMaxForwardEpilogueEvPT1_PT2_PT0_Pllf:
	.zero		396


//--------------------- .nv.constant0._Z27cunn_SoftMaxXEntropyForwardILi8EN3c104HalfEfS1_25LogSoftMaxForwardEpilogueEvPT1_PT2_PT0_Pllf --------------------------
	.section	.nv.constant0._Z27cunn_SoftMaxXEntropyForwardILi8EN3c104HalfEfS1_25LogSoftMaxForwardEpilogueEvPT1_PT2_PT0_Pllf,"a",@progbits
	.sectionflags	@""
	.align	4
.nv.constant0._Z27cunn_SoftMaxXEntropyForwardILi8EN3c104HalfEfS1_25LogSoftMaxForwardEpilogueEvPT1_PT2_PT0_Pllf:
	.zero		396


//--------------------- .nv.constant0._Z27cunn_SoftMaxXEntropyForwardILi4Efff25LogSoftMaxForwardEpilogueEvPT1_PT2_PT0_Pllf --------------------------
	.section	.nv.constant0._Z27cunn_SoftMaxXEntropyForwardILi4Efff25LogSoftMaxForwardEpilogueEvPT1_PT2_PT0_Pllf,"a",@progbits
	.sectionflags	@""
	.align	4
.nv.constant0._Z27cunn_SoftMaxXEntropyForwardILi4Efff25LogSoftMaxForwardEpilogueEvPT1_PT2_PT0_Pllf:
	.zero		396


//--------------------- .text._Z28cunn_SoftMaxXEntropyBackwardILi8EN3c108BFloat16Eff26LogSoftMaxBackwardEpilogueEvPT0_S4_PT2_S6_Plfi --------------------------
	.section	.text._Z28cunn_SoftMaxXEntropyBackwardILi8EN3c108BFloat16Eff26LogSoftMaxBackwardEpilogueEvPT0_S4_PT2_S6_Plfi,"ax",@progbits
	.sectioninfo	@"SHI_REGISTERS=32"
	.align	128
        .global         _Z28cunn_SoftMaxXEntropyBackwardILi8EN3c108BFloat16Eff26LogSoftMaxBackwardEpilogueEvPT0_S4_PT2_S6_Plfi
        .type           _Z28cunn_SoftMaxXEntropyBackwardILi8EN3c108BFloat16Eff26LogSoftMaxBackwardEpilogueEvPT0_S4_PT2_S6_Plfi,@function
        .size           _Z28cunn_SoftMaxXEntropyBackwardILi8EN3c108BFloat16Eff26LogSoftMaxBackwardEpilogueEvPT0_S4_PT2_S6_Plfi,(.L_x_265 - _Z28cunn_SoftMaxXEntropyBackwardILi8EN3c108BFloat16Eff26LogSoftMaxBackwardEpilogueEvPT0_S4_PT2_S6_Plfi)
        .other          _Z28cunn_SoftMaxXEntropyBackwardILi8EN3c108BFloat16Eff26LogSoftMaxBackwardEpilogueEvPT0_S4_PT2_S6_Plfi,@"STO_CUDA_ENTRY STV_DEFAULT"
_Z28cunn_SoftMaxXEntropyBackwardILi8EN3c108BFloat16Eff26LogSoftMaxBackwardEpilogueEvPT0_S4_PT2_S6_Plfi:
.text._Z28cunn_SoftMaxXEntropyBackwardILi8EN3c108BFloat16Eff26LogSoftMaxBackwardEpilogueEvPT0_S4_PT2_S6_Plfi:
[----:B------:R-:W-:Y:S02]  /*0000*/  IMAD.MOV.U32 R1, RZ, RZ, c[0x0][0x28] ;  /* 0x00000a00ff017624 */ /* 0x000fe400078e00ff */
[----:B------:R-:W0:Y:S01]  /*0010*/  S2UR UR10, SR_CTAID.X ;  /* 0x00000000000a79c3 */ /* 0x000e220000002500 */
[----:B------:R-:W-:Y:S02]  /*0020*/  UMOV UR11, 0x4 ;  /* 0x00000004000b7882 */ /* 0x000fe40000000000 */
[----:B------:R-:W-:Y:S02]  /*0030*/  ULDC.64 UR4, c[0x0][0x178] ;  /* 0x00005e0000047ab9 */ /* 0x000fe40000000a00 */
[----:B------:R-:W-:Y:S02]  /*0040*/  UMOV UR12, 0x8 ;  /* 0x00000008000c7882 */ /* 0x000fe40000000000 */
[----:B------:R-:W-:Y:S02]  /*0050*/  ULDC.64 UR6, c[0x0][0x180] ;  /* 0x0000600000067ab9 */ /* 0x000fe40000000a00 */
[----:B------:R-:W-:Y:S02]  /*0060*/  ULDC.64 UR8, c[0x0][0x170] ;  /* 0x00005c0000087ab9 */ /* 0x000fe40000000a00 */
[----:B0-----:R-:W-:-:S02]  /*0070*/  UIMAD.WIDE.U32 UR4, UR10, UR11, UR4 ;  /* 0x0000000b0a0472a5 */ /* 0x001fc4000f8e0004 */
[----:B------:R-:W-:Y:S02]  /*0080*/  UIMAD.WIDE.U32 UR6, UR10, UR12, UR6 ;  /* 0x0000000c0a0672a5 */ /* 0x000fe4000f8e0006 */
[----:B------:R-:W-:Y:S02]  /*0090*/  UIMAD.WIDE.U32 UR8, UR10, UR11, UR8 ;  /* 0x0000000b0a0872a5 */ /* 0x000fe4000f8e0008 */
[----:B------:R-:W-:Y:S01]  /*00a0*/  IMAD.U32 R3, RZ, RZ, UR5 ;  /* 0x00000005ff037e24 */ /* 0x000fe2000f8e00ff */
[----:B------:R-:W-:Y:S01]  /*00b0*/  ULDC.64 UR12, c[0x0][0x118] ;  /* 0x00004600000c7ab9 */ /* 0x000fe20000000a00 */
[----:B------:R-:W-:Y:S02]  /*00c0*/  IMAD.U32 R4, RZ, RZ, UR6 ;  /* 0x00000006ff047e24 */ /* 0x000fe4000f8e00ff */
[----:B------:R-:W-:Y:S02]  /*00d0*/  IMAD.U32 R5, RZ, RZ, UR7 ;  /* 0x00000007ff057e24 */ /* 0x000fe4000f8e00ff */
[----:B------:R-:W-:-:S02]  /*00e0*/  IMAD.U32 R6, RZ, RZ, UR8 ;  /* 0x00000008ff067e24 */ /* 0x000fc4000f8e00ff */
[----:B------:R-:W-:Y:S02]  /*00f0*/  IMAD.U32 R2, RZ, RZ, UR4 ;  /* 0x00000004ff027e24 */ /* 0x000fe4000f8e00ff */
[----:B------:R-:W-:Y:S01]  /*0100*/  IMAD.U32 R7, RZ, RZ, UR9 ;  /* 0x00000009ff077e24 */ /* 0x000fe2000f8e00ff */
[----:B------:R-:W2:Y:S04]  /*0110*/  LDG.E.64 R4, [R4.64] ;  /* 0x0000000c04047981 */ /* 0x000ea8000c1e1b00 */
[----:B------:R0:W3:Y:S04]  /*0120*/  LDG.E R3, [R2.64] ;  /* 0x0000000c02037981 */ /* 0x0000e8000c1e1900 */
[----:B------:R-:W4:Y:S01]  /*0130*/  LDG.E R6, [R6.64] ;  /* 0x0000000c06067981 */ /* 0x000f22000c1e1900 */
[----:B------:R-:W-:-:S02]  /*0140*/  ULDC UR4, c[0x0][0x18c] ;  /* 0x0000630000047ab9 */ /* 0x000fc40000000800 */
[----:B------:R-:W-:Y:S02]  /*0150*/  UIMAD UR10, UR10, UR4, URZ ;  /* 0x000000040a0a72a4 */ /* 0x000fe4000f8e023f */
[----:B------:R-:W-:Y:S02]  /*0160*/  UMOV UR5, 0x2 ;  /* 0x0000000200057882 */ /* 0x000fe40000000000 */
[----:B------:R-:W-:Y:S01]  /*0170*/  ULDC UR6, c[0x0][0x160] ;  /* 0x0000580000067ab9 */ /* 0x000fe20000000800 */
[----:B------:R-:W-:Y:S01]  /*0180*/  IMAD.MOV.U32 R0, RZ, RZ, c[0x0][0x188] ;  /* 0x00006200ff007624 */ /* 0x000fe200078e00ff */
[----:B------:R-:W-:Y:S02]  /*0190*/  UIMAD UR4, UR10, UR5, UR6 ;  /* 0x000000050a0472a4 */ /* 0x000fe4000f8e0206 */
[----:B------:R-:W-:Y:S01]  /*01a0*/  ULDC UR7, c[0x0][0x168] ;  /* 0x00005a0000077ab9 */ /* 0x000fe20000000800 */
[----:B------:R-:W-:Y:S01]  /*01b0*/  FADD.FTZ R9, -R0, 1 ;  /* 0x3f80000000097421 */ /* 0x000fe20000010100 */
[----:B------:R-:W-:Y:S01]  /*01c0*/  ULOP3.LUT UR4, UR4, 0xe, URZ, 0xc0, !UPT ;  /* 0x0000000e04047892 */ /* 0x000fe2000f8ec03f */
[----:B------:R-:W1:Y:S01]  /*01d0*/  I2F R0, c[0x0][0x18c] ;  /* 0x0000630000007b06 */ /* 0x000e620000201400 */
[----:B------:R-:W-:-:S04]  /*01e0*/  UIMAD UR5, UR10, UR5, UR7 ;  /* 0x000000050a0572a4 */ /* 0x000fc8000f8e0207 */
[----:B------:R-:W-:Y:S01]  /*01f0*/  ULOP3.LUT UR5, UR5, 0xe, URZ, 0xc0, !UPT ;  /* 0x0000000e05057892 */ /* 0x000fe2000f8ec03f */
[----:B0-----:R-:W-:Y:S01]  /*0200*/  IMAD.U32 R2, RZ, RZ, UR4 ;  /* 0x00000004ff027e24 */ /* 0x001fe2000f8e00ff */
[----:B------:R-:W0:Y:S02]  /*0210*/  S2R R8, SR_TID.X ;  /* 0x0000000000087919 */ /* 0x000e240000002100 */
[----:B------:R-:W-:Y:S02]  /*0220*/  USHF.R.U64 UR4, UR5, 0x1, URZ ;  /* 0x0000000105047899 */ /* 0x000fe4000800123f */
[----:B------:R-:W-:-:S04]  /*0230*/  SHF.R.U64 R2, R2, 0x1, RZ ;  /* 0x0000000102027819 */ /* 0x000fc800000012ff */
[----:B------:R-:W-:Y:S01]  /*0240*/  ISETP.NE.AND P0, PT, R2, UR4, PT ;  /* 0x0000000402007c0c */ /* 0x000fe2000bf05270 */
[----:B-1----:R-:W1:Y:S01]  /*0250*/  MUFU.RCP R0, R0 ;  /* 0x0000000000007308 */ /* 0x002e620000001000 */
[----:B------:R-:W-:Y:S01]  /*0260*/  ULDC UR6, c[0x0][0x0] ;  /* 0x0000000000067ab9 */ /* 0x000fe20000000800 */
[----:B------:R5:W0:Y:S01]  /*0270*/  R2UR UR16, R9 ;  /* 0x00000000091073c2 */ /* 0x000a2200000e0000 */
[----:B------:R-:W-:Y:S02]  /*0280*/  USHF.L.U32 UR19, UR6, 0x3, URZ ;  /* 0x0000000306137899 */ /* 0x000fe4000800063f */
[----:B------:R-:W-:Y:S01]  /*0290*/  UMOV UR5, URZ ;  /* 0x0000003f00057c82 */ /* 0x000fe20008000000 */
[----:B-----5:R-:W-:-:S04]  /*02a0*/  IMAD.MOV.U32 R9, RZ, RZ, c[0x0][0x18c] ;  /* 0x00006300ff097624 */ /* 0x020fc800078e00ff */
[----:B--2---:R2:W0:Y:S08]  /*02b0*/  R2UR UR14, R4 ;  /* 0x00000000040e73c2 */ /* 0x00443000000e0000 */
[----:B---3--:R2:W3:Y:S08]  /*02c0*/  R2UR UR17, R3 ;  /* 0x00000000031173c2 */ /* 0x0084f000000e0000 */
[----:B------:R2:W0:Y:S08]  /*02d0*/  R2UR UR15, R5 ;  /* 0x00000000050f73c2 */ /* 0x00043000000e0000 */
[----:B----4-:R2:W4:Y:S02]  /*02e0*/  R2UR UR18, R6 ;  /* 0x00000000061273c2 */ /* 0x01052400000e0000 */
[----:B0-2---:R-:W-:Y:S05]  /*02f0*/  @!P0 BRA `(.L_x_0) ;  /* 0x00000e8000008947 */ /* 0x005fea0003800000 */
[----:B-1----:R-:W0:Y:S01]  /*0300*/  I2F.U32.RP R2, UR19 ;  /* 0x0000001300027d06 */ /* 0x002e220008209000 */
[----:B------:R-:W-:Y:S01]  /*0310*/  UIADD3 UR4, URZ, -UR19, URZ ;  /* 0x800000133f047290 */ /* 0x000fe2000fffe03f */
[----:B------:R-:W-:Y:S01]  /*0320*/  BSSY B0, `(.L_x_1) ;  /* 0x00000c9000007945 */ /* 0x000fe20003800000 */
[----:B------:R-:W-:-:S02]  /*0330*/  UMOV UR6, URZ ;  /* 0x0000003f00067c82 */ /* 0x000fc40008000000 */
[----:B------:R-:W-:Y:S02]  /*0340*/  ULDC UR8, c[0x0][0x18c] ;  /* 0x0000630000087ab9 */ /* 0x000fe40000000800 */
[----:B------:R-:W-:Y:S01]  /*0350*/  UISETP.NE.U32.AND UP1, UPT, UR19, URZ, UPT ;  /* 0x0000003f1300728c */ /* 0x000fe2000bf25070 */
[----:B0-----:R-:W0:Y:S02]  /*0360*/  MUFU.RCP R2, R2 ;  /* 0x0000000200027308 */ /* 0x001e240000001000 */
[----:B0-----:R-:W-:-:S06]  /*0370*/  IADD3 R3, R2, 0xffffffe, RZ ;  /* 0x0ffffffe02037810 */ /* 0x001fcc0007ffe0ff */
[----:B------:R-:W0:Y:S02]  /*0380*/  F2I.FTZ.U32.TRUNC.NTZ R3, R3 ;  /* 0x0000000300037305 */ /* 0x000e24000021f000 */
[----:B0-----:R-:W0:Y:S02]  /*0390*/  R2UR UR7, R3 ;  /* 0x00000000030773c2 */ /* 0x001e2400000e0000 */
[----:B0-----:R-:W-:-:S04]  /*03a0*/  UIMAD UR4, UR4, UR7, URZ ;  /* 0x00000007040472a4 */ /* 0x001fc8000f8e023f */
[----:B------:R-:W-:-:S04]  /*03b0*/  UIMAD.WIDE.U32 UR6, UR7, UR4, UR6 ;  /* 0x00000004070672a5 */ /* 0x000fc8000f8e0006 */
[----:B------:R-:W-:-:S04]  /*03c0*/  UIMAD.WIDE.U32 UR6, UR7, UR8, URZ ;  /* 0x00000008070672a5 */ /* 0x000fc8000f8e003f */
[----:B------:R-:W-:-:S04]  /*03d0*/  UIADD3 UR7, -UR7, URZ, URZ ;  /* 0x0000003f07077290 */ /* 0x000fc8000fffe13f */
[----:B------:R-:W-:-:S04]  /*03e0*/  UIMAD UR4, UR19, UR7, UR8 ;  /* 0x00000007130472a4 */ /* 0x000fc8000f8e0208 */
[----:B------:R-:W-:-:S11]  /*03f0*/  UISETP.GE.U32.AND UP0, UPT, UR4, UR19, UPT ;  /* 0x000000130400728c */ /* 0x000fd6000bf06070 */
[----:B------:R-:W-:-:S04]  /*0400*/  @UP0 UIADD3 UR4, -UR19, UR4, URZ ;  /* 0x0000000413040290 */ /* 0x000fc8000fffe13f */
[----:B------:R-:W-:-:S11]  /*0410*/  UISETP.GE.U32.AND UP0, UPT, UR4, UR19, UPT ;  /* 0x000000130400728c */ /* 0x000fd6000bf06070 */
[----:B------:R-:W-:Y:S02]  /*0420*/  @UP0 UIADD3 UR4, -UR19, UR4, URZ ;  /* 0x0000000413040290 */ /* 0x000fe4000fffe13f */
[----:B------:R-:W-:-:S04]  /*0430*/  @!UP1 ULOP3.LUT UR4, URZ, UR19, URZ, 0x33, !UPT ;  /* 0x000000133f049292 */ /* 0x000fc8000f8e333f */
[----:B------:R-:W-:-:S06]  /*0440*/  UIADD3 UR4, -UR4, UR8, URZ ;  /* 0x0000000804047290 */ /* 0x000fcc000fffe13f */
[----:B------:R-:W-:-:S13]  /*0450*/  ISETP.GE.AND P0, PT, R8, UR4, PT ;  /* 0x0000000408007c0c */ /* 0x000fda000bf06270 */
[----:B------:R-:W-:Y:S05]  /*0460*/  @P0 BRA `(.L_x_2) ;  /* 0x00000b4000000947 */ /* 0x000fea0003800000 */
.L_x_3:
[C---:B------:R-:W-:Y:S02]  /*0470*/  IADD3 R17, R8.reuse, c[0x0][0x0], RZ ;  /* 0x0000000008117a10 */ /* 0x040fe40007ffe0ff */
[----:B------:R-:W-:Y:S02]  /*0480*/  IADD3 R14, P0, R8, UR10, RZ ;  /* 0x0000000a080e7c10 */ /* 0x000fe4000ff1e0ff */
[C---:B------:R-:W-:Y:S02]  /*0490*/  IADD3 R26, P1, R17.reuse, UR10, RZ ;  /* 0x0000000a111a7c10 */ /* 0x040fe4000ff3e0ff */
[----:B------:R-:W-:Y:S01]  /*04a0*/  IADD3 R10, R17, c[0x0][0x0], RZ ;  /* 0x00000000110a7a10 */ /* 0x000fe20007ffe0ff */
[----:B------:R-:W-:Y:S02]  /*04b0*/  IMAD.X R3, RZ, RZ, UR5, P0 ;  /* 0x00000005ff037e24 */ /* 0x000fe400080e06ff */
[----:B------:R-:W-:Y:S01]  /*04c0*/  IMAD.X R15, RZ, RZ, UR5, P1 ;  /* 0x00000005ff0f7e24 */ /* 0x000fe200088e06ff */
[----:B------:R-:W-:Y:S01]  /*04d0*/  IADD3 R24, P1, R10, UR10, RZ ;  /* 0x0000000a0a187c10 */ /* 0x000fe2000ff3e0ff */
[C---:B------:R-:W-:Y:S01]  /*04e0*/  IMAD.SHL.U32 R18, R14.reuse, 0x2, RZ ;  /* 0x000000020e127824 */ /* 0x040fe200078e00ff */
[----:B------:R-:W-:-:S02]  /*04f0*/  SHF.L.U64.HI R14, R14, 0x1, R3 ;  /* 0x000000010e0e7819 */ /* 0x000fc40000010203 */
[----:B------:R-:W-:Y:S01]  /*0500*/  IADD3 R9, R10, c[0x0][0x0], RZ ;  /* 0x000000000a097a10 */ /* 0x000fe20007ffe0ff */
[----:B------:R-:W-:Y:S01]  /*0510*/  IMAD.X R3, RZ, RZ, UR5, P1 ;  /* 0x00000005ff037e24 */ /* 0x000fe200088e06ff */
[C---:B------:R-:W-:Y:S01]  /*0520*/  SHF.L.U64.HI R15, R26.reuse, 0x1, R15 ;  /* 0x000000011a0f7819 */ /* 0x040fe2000001020f */
[----:B------:R-:W-:Y:S01]  /*0530*/  IMAD.SHL.U32 R26, R26, 0x2, RZ ;  /* 0x000000021a1a7824 */ /* 0x000fe200078e00ff */
[----:B------:R-:W-:Y:S02]  /*0540*/  IADD3 R4, P0, R18, c[0x0][0x168], RZ ;  /* 0x00005a0012047a10 */ /* 0x000fe40007f1e0ff */
[C---:B------:R-:W-:Y:S02]  /*0550*/  IADD3 R12, P1, R9.reuse, UR10, RZ ;  /* 0x0000000a090c7c10 */ /* 0x040fe4000ff3e0ff */
[----:B------:R-:W-:Y:S02]  /*0560*/  IADD3.X R5, R14, c[0x0][0x16c], RZ, P0, !PT ;  /* 0x00005b000e057a10 */ /* 0x000fe400007fe4ff */
[C---:B------:R-:W-:Y:S01]  /*0570*/  SHF.L.U64.HI R2, R24.reuse, 0x1, R3 ;  /* 0x0000000118027819 */ /* 0x040fe20000010203 */
[----:B------:R-:W-:Y:S01]  /*0580*/  IMAD.SHL.U32 R24, R24, 0x2, RZ ;  /* 0x0000000218187824 */ /* 0x000fe200078e00ff */
[----:B------:R-:W-:-:S02]  /*0590*/  IADD3 R22, R9, c[0x0][0x0], RZ ;  /* 0x0000000009167a10 */ /* 0x000fc40007ffe0ff */
[----:B------:R-:W-:Y:S01]  /*05a0*/  IADD3 R6, P0, R26, c[0x0][0x168], RZ ;  /* 0x00005a001a067a10 */ /* 0x000fe20007f1e0ff */
[----:B------:R-:W-:Y:S01]  /*05b0*/  IMAD.X R3, RZ, RZ, UR5, P1 ;  /* 0x00000005ff037e24 */ /* 0x000fe200088e06ff */
[----:B------:R-:W-:Y:S01]  /*05c0*/  IADD3 R13, P1, R22, UR10, RZ ;  /* 0x0000000a160d7c10 */ /* 0x000fe2000ff3e0ff */
[----:B------:R0:W2:Y:S01]  /*05d0*/  LDG.E.U16 R11, [R4.64] ;  /* 0x0000000c040b7981 */ /* 0x0000a2000c1e1500 */
[----:B------:R-:W-:Y:S02]  /*05e0*/  IADD3.X R7, R15, c[0x0][0x16c], RZ, P0, !PT ;  /* 0x00005b000f077a10 */ /* 0x000fe400007fe4ff */
[----:B------:R-:W-:Y:S01]  /*05f0*/  IADD3 R28, P0, R24, c[0x0][0x168], RZ ;  /* 0x00005a00181c7a10 */ /* 0x000fe20007f1e0ff */
[----:B------:R-:W-:Y:S01]  /*0600*/  IMAD.X R16, RZ, RZ, UR5, P1 ;  /* 0x00000005ff107e24 */ /* 0x000fe200088e06ff */
[----:B------:R-:W-:Y:S01]  /*0610*/  SHF.L.U64.HI R3, R12, 0x1, R3 ;  /* 0x000000010c037819 */ /* 0x000fe20000010203 */
[----:B------:R1:W5:Y:S01]  /*0620*/  LDG.E.U16 R19, [R6.64] ;  /* 0x0000000c06137981 */ /* 0x000362000c1e1500 */
[----:B------:R-:W-:Y:S01]  /*0630*/  IADD3.X R29, R2, c[0x0][0x16c], RZ, P0, !PT ;  /* 0x00005b00021d7a10 */ /* 0x000fe200007fe4ff */
[----:B0-----:R-:W-:Y:S01]  /*0640*/  IMAD.SHL.U32 R4, R12, 0x2, RZ ;  /* 0x000000020c047824 */ /* 0x001fe200078e00ff */
[----:B------:R-:W-:-:S03]  /*0650*/  SHF.L.U64.HI R5, R13, 0x1, R16 ;  /* 0x000000010d057819 */ /* 0x000fc60000010210 */
[----:B----4-:R0:W4:Y:S01]  /*0660*/  LDG.E.U16 R25, [R28.64] ;  /* 0x0000000c1c197981 */ /* 0x010122000c1e1500 */
[----:B------:R-:W-:Y:S01]  /*0670*/  IADD3 R12, P0, R4, c[0x0][0x168], RZ ;  /* 0x00005a00040c7a10 */ /* 0x000fe20007f1e0ff */
[----:B-1----:R-:W-:Y:S01]  /*0680*/  IMAD.SHL.U32 R6, R13, 0x2, RZ ;  /* 0x000000020d067824 */ /* 0x002fe200078e00ff */
[----:B------:R-:W-:Y:S02]  /*0690*/  IADD3 R23, R22, c[0x0][0x0], RZ ;  /* 0x0000000016177a10 */ /* 0x000fe40007ffe0ff */
[----:B------:R-:W-:Y:S02]  /*06a0*/  IADD3.X R13, R3, c[0x0][0x16c], RZ, P0, !PT ;  /* 0x00005b00030d7a10 */ /* 0x000fe400007fe4ff */
[----:B------:R-:W-:-:S03]  /*06b0*/  IADD3 R20, P0, R6, c[0x0][0x168], RZ ;  /* 0x00005a0006147a10 */ /* 0x000fc60007f1e0ff */
[----:B---3--:R1:W3:Y:S01]  /*06c0*/  LDG.E.U16 R27, [R12.64] ;  /* 0x0000000c0c1b7981 */ /* 0x0082e2000c1e1500 */
[----:B------:R-:W-:Y:S02]  /*06d0*/  IADD3.X R21, R5, c[0x0][0x16c], RZ, P0, !PT ;  /* 0x00005b0005157a10 */ /* 0x000fe400007fe4ff */
[C---:B------:R-:W-:Y:S02]  /*06e0*/  IADD3 R16, P0, R23.reuse, UR10, RZ ;  /* 0x0000000a17107c10 */ /* 0x040fe4000ff1e0ff */
[----:B------:R-:W-:Y:S01]  /*06f0*/  ISETP.NE.U32.AND P3, PT, R8, UR14, PT ;  /* 0x0000000e08007c0c */ /* 0x000fe2000bf65070 */
[----:B------:R0:W3:Y:S02]  /*0700*/  LDG.E.U16 R20, [R20.64] ;  /* 0x0000000c14147981 */ /* 0x0000e4000c1e1500 */
[----:B------:R-:W-:Y:S02]  /*0710*/  IMAD.SHL.U32 R7, R16, 0x2, RZ ;  /* 0x0000000210077824 */ /* 0x000fe400078e00ff */
[----:B-1----:R-:W-:Y:S01]  /*0720*/  IMAD.X R13, RZ, RZ, UR5, P0 ;  /* 0x00000005ff0d7e24 */ /* 0x002fe200080e06ff */
[----:B0-----:R-:W-:-:S04]  /*0730*/  IADD3 R28, R23, c[0x0][0x0], RZ ;  /* 0x00000000171c7a10 */ /* 0x001fc80007ffe0ff */
[----:B------:R-:W-:Y:S02]  /*0740*/  SHF.L.U64.HI R8, R16, 0x1, R13 ;  /* 0x0000000110087819 */ /* 0x000fe4000001020d */
[----:B------:R-:W-:Y:S02]  /*0750*/  IADD3 R16, P0, R7, c[0x0][0x168], RZ ;  /* 0x00005a0007107a10 */ /* 0x000fe40007f1e0ff */
[----:B------:R-:W-:Y:S02]  /*0760*/  ISETP.NE.U32.AND P4, PT, R17, UR14, PT ;  /* 0x0000000e11007c0c */ /* 0x000fe4000bf85070 */
[----:B------:R-:W-:Y:S02]  /*0770*/  ISETP.NE.U32.AND P2, PT, R10, UR14, PT ;  /* 0x0000000e0a007c0c */ /* 0x000fe4000bf45070 */
[----:B------:R-:W-:Y:S02]  /*0780*/  IADD3.X R17, R8, c[0x0][0x16c], RZ, P0, !PT ;  /* 0x00005b0008117a10 */ /* 0x000fe400007fe4ff */
[----:B------:R-:W-:-:S02]  /*0790*/  IADD3 R10, P0, R28, UR10, RZ ;  /* 0x0000000a1c0a7c10 */ /* 0x000fc4000ff1e0ff */
[----:B------:R-:W-:Y:S01]  /*07a0*/  ISETP.NE.U32.AND P1, PT, R9, UR14, PT ;  /* 0x0000000e09007c0c */ /* 0x000fe2000bf25070 */
[----:B------:R0:W3:Y:S02]  /*07b0*/  LDG.E.U16 R16, [R16.64] ;  /* 0x0000000c10107981 */ /* 0x0000e4000c1e1500 */
[----:B------:R-:W-:Y:S02]  /*07c0*/  IMAD.X R13, RZ, RZ, UR5, P0 ;  /* 0x00000005ff0d7e24 */ /* 0x000fe400080e06ff */
[----:B------:R-:W-:-:S03]  /*07d0*/  IMAD.SHL.U32 R9, R10, 0x2, RZ ;  /* 0x000000020a097824 */ /* 0x000fc600078e00ff */
[----:B------:R-:W-:Y:S02]  /*07e0*/  SHF.L.U64.HI R10, R10, 0x1, R13 ;  /* 0x000000010a0a7819 */ /* 0x000fe4000001020d */
[----:B------:R-:W-:-:S04]  /*07f0*/  IADD3 R12, P0, R9, c[0x0][0x168], RZ ;  /* 0x00005a00090c7a10 */ /* 0x000fc80007f1e0ff */
[----:B------:R-:W-:-:S05]  /*0800*/  IADD3.X R13, R10, c[0x0][0x16c], RZ, P0, !PT ;  /* 0x00005b000a0d7a10 */ /* 0x000fca00007fe4ff */
[----:B------:R1:W3:Y:S01]  /*0810*/  LDG.E.U16 R12, [R12.64] ;  /* 0x0000000c0c0c7981 */ /* 0x0002e2000c1e1500 */
[----:B------:R-:W-:Y:S02]  /*0820*/  ISETP.NE.AND.EX P5, PT, RZ, UR15, PT, P3 ;  /* 0x0000000fff007c0c */ /* 0x000fe4000bfa5330 */
[----:B------:R-:W-:Y:S02]  /*0830*/  ISETP.NE.U32.AND P0, PT, R22, UR14, PT ;  /* 0x0000000e16007c0c */ /* 0x000fe4000bf05070 */
[----:B------:R-:W-:Y:S02]  /*0840*/  FSEL R22, RZ, 1, P5 ;  /* 0x3f800000ff167808 */ /* 0x000fe40002800000 */
[----:B------:R-:W-:Y:S02]  /*0850*/  ISETP.NE.AND.EX P4, PT, RZ, UR15, PT, P4 ;  /* 0x0000000fff007c0c */ /* 0x000fe4000bf85340 */
[----:B------:R-:W-:Y:S02]  /*0860*/  ISETP.NE.AND.EX P2, PT, RZ, UR15, PT, P2 ;  /* 0x0000000fff007c0c */ /* 0x000fe4000bf45320 */
[----:B------:R-:W-:-:S02]  /*0870*/  ISETP.NE.AND.EX P1, PT, RZ, UR15, PT, P1 ;  /* 0x0000000fff007c0c */ /* 0x000fc4000bf25310 */
[----:B------:R-:W-:-:S04]  /*0880*/  ISETP.NE.AND.EX P0, PT, RZ, UR15, PT, P0 ;  /* 0x0000000fff007c0c */ /* 0x000fc8000bf05300 */
[----:B------:R-:W-:Y:S02]  /*0890*/  FSEL R21, RZ, 1, P0 ;  /* 0x3f800000ff157808 */ /* 0x000fe40000000000 */
[----:B------:R-:W-:Y:S02]  /*08a0*/  ISETP.NE.U32.AND P3, PT, R23, UR14, PT ;  /* 0x0000000e17007c0c */ /* 0x000fe4000bf65070 */
[----:B------:R-:W-:Y:S02]  /*08b0*/  ISETP.NE.U32.AND P0, PT, R28, UR14, PT ;  /* 0x0000000e1c007c0c */ /* 0x000fe4000bf05070 */
[----:B------:R-:W-:Y:S02]  /*08c0*/  ISETP.NE.AND.EX P3, PT, RZ, UR15, PT, P3 ;  /* 0x0000000fff007c0c */ /* 0x000fe4000bf65330 */
[----:B------:R-:W-:Y:S02]  /*08d0*/  ISETP.NE.AND.EX P0, PT, RZ, UR15, PT, P0 ;  /* 0x0000000fff007c0c */ /* 0x000fe4000bf05300 */
[----:B--2---:R-:W-:-:S05]  /*08e0*/  PRMT R11, RZ, 0x5410, R11 ;  /* 0x00005410ff0b7816 */ /* 0x004fca000000000b */
[----:B------:R-:W-:Y:S01]  /*08f0*/  FADD.FTZ R11, R11, -UR18 ;  /* 0x800000120b0b7e21 */ /* 0x000fe20008010000 */
[----:B-----5:R-:W-:-:S03]  /*0900*/  PRMT R19, RZ, 0x5410, R19 ;  /* 0x00005410ff137816 */ /* 0x020fc60000000013 */
[----:B------:R-:W-:Y:S02]  /*0910*/  FMUL.FTZ R11, R11, 1.4426950216293334961 ;  /* 0x3fb8aa3b0b0b7820 */ /* 0x000fe40000410000 */
[----:B------:R-:W-:Y:S01]  /*0920*/  FADD.FTZ R19, R19, -UR18 ;  /* 0x8000001213137e21 */ /* 0x000fe20008010000 */
[----:B----4-:R-:W-:-:S03]  /*0930*/  PRMT R25, RZ, 0x5410, R25 ;  /* 0x00005410ff197816 */ /* 0x010fc60000000019 */
[----:B------:R-:W2:Y:S01]  /*0940*/  MUFU.EX2 R11, R11 ;  /* 0x0000000b000b7308 */ /* 0x000ea20000000800 */
[----:B0-----:R-:W-:Y:S02]  /*0950*/  FMUL.FTZ R17, R19, 1.4426950216293334961 ;  /* 0x3fb8aa3b13117820 */ /* 0x001fe40000410000 */
[----:B------:R-:W-:Y:S01]  /*0960*/  FADD.FTZ R25, R25, -UR18 ;  /* 0x8000001219197e21 */ /* 0x000fe20008010000 */
[----:B---3--:R-:W-:Y:S02]  /*0970*/  PRMT R27, RZ, 0x5410, R27 ;  /* 0x00005410ff1b7816 */ /* 0x008fe4000000001b */
[----:B------:R-:W-:-:S03]  /*0980*/  PRMT R20, RZ, 0x5410, R20 ;  /* 0x00005410ff147816 */ /* 0x000fc60000000014 */
[----:B-1----:R-:W-:Y:S01]  /*0990*/  FADD.FTZ R13, R27, -UR18 ;  /* 0x800000121b0d7e21 */ /* 0x002fe20008010000 */
[----:B------:R-:W0:Y:S01]  /*09a0*/  MUFU.EX2 R17, R17 ;  /* 0x0000001100117308 */ /* 0x000e220000000800 */
[----:B------:R-:W-:Y:S02]  /*09b0*/  FADD.FTZ R20, R20, -UR18 ;  /* 0x8000001214147e21 */ /* 0x000fe40008010000 */
[----:B------:R-:W-:Y:S02]  /*09c0*/  FMUL.FTZ R13, R13, 1.4426950216293334961 ;  /* 0x3fb8aa3b0d0d7820 */ /* 0x000fe40000410000 */
[----:B------:R-:W-:Y:S02]  /*09d0*/  FMUL.FTZ R25, R25, 1.4426950216293334961 ;  /* 0x3fb8aa3b19197820 */ /* 0x000fe40000410000 */
[----:B------:R-:W-:Y:S02]  /*09e0*/  FMUL.FTZ R20, R20, 1.4426950216293334961 ;  /* 0x3fb8aa3b14147820 */ /* 0x000fe40000410000 */
[----:B------:R-:W1:Y:S01]  /*09f0*/  MUFU.EX2 R27, R25 ;  /* 0x00000019001b7308 */ /* 0x000e620000000800 */
[----:B--2---:R-:W-:Y:S01]  /*0a00*/  FFMA.FTZ R19, R22, -UR16, R11 ;  /* 0x8000001016137c23 */ /* 0x004fe2000801000b */
[----:B------:R-:W-:-:S06]  /*0a10*/  FSEL R22, RZ, 1, P4 ;  /* 0x3f800000ff167808 */ /* 0x000fcc0002000000 */
[----:B------:R-:W2:Y:S08]  /*0a20*/  MUFU.EX2 R13, R13 ;  /* 0x0000000d000d7308 */ /* 0x000eb00000000800 */
[----:B------:R-:W3:Y:S01]  /*0a30*/  MUFU.EX2 R20, R20 ;  /* 0x0000001400147308 */ /* 0x000ee20000000800 */
[----:B------:R-:W-:Y:S01]  /*0a40*/  FSEL R11, RZ, 1, P2 ;  /* 0x3f800000ff0b7808 */ /* 0x000fe20001000000 */
[----:B0-----:R-:W-:Y:S01]  /*0a50*/  FFMA.FTZ R17, R22, -UR16, R17 ;  /* 0x8000001016117c23 */ /* 0x001fe20008010011 */
[----:B------:R-:W-:-:S02]  /*0a60*/  FSEL R22, RZ, 1, P1 ;  /* 0x3f800000ff167808 */ /* 0x000fc40000800000 */
[----:B------:R-:W-:Y:S01]  /*0a70*/  PRMT R16, RZ, 0x5410, R16 ;  /* 0x00005410ff107816 */ /* 0x000fe20000000010 */
[----:B-1----:R-:W-:Y:S02]  /*0a80*/  FFMA.FTZ R27, R11, -UR16, R27 ;  /* 0x800000100b1b7c23 */ /* 0x002fe4000801001b */
[----:B--2---:R-:W-:Y:S01]  /*0a90*/  FFMA.FTZ R11, R22, -UR16, R13 ;  /* 0x80000010160b7c23 */ /* 0x004fe2000801000d */
[----:B------:R-:W-:Y:S01]  /*0aa0*/  PRMT R12, RZ, 0x5410, R12 ;  /* 0x00005410ff0c7816 */ /* 0x000fe2000000000c */
[----:B------:R-:W-:Y:S02]  /*0ab0*/  FADD.FTZ R16, R16, -UR18 ;  /* 0x8000001210107e21 */ /* 0x000fe40008010000 */
[----:B---3--:R-:W-:Y:S02]  /*0ac0*/  FFMA.FTZ R13, R21, -UR16, R20 ;  /* 0x80000010150d7c23 */ /* 0x008fe40008010014 */
[----:B------:R-:W-:Y:S01]  /*0ad0*/  FADD.FTZ R20, R12, -UR18 ;  /* 0x800000120c147e21 */ /* 0x000fe20008010000 */
[----:B------:R-:W-:Y:S01]  /*0ae0*/  IADD3 R12, R28, c[0x0][0x0], RZ ;  /* 0x000000001c0c7a10 */ /* 0x000fe20007ffe0ff */
[----:B------:R-:W-:-:S02]  /*0af0*/  FMUL.FTZ R16, R16, 1.4426950216293334961 ;  /* 0x3fb8aa3b10107820 */ /* 0x000fc40000410000 */
[----:B------:R-:W-:Y:S01]  /*0b00*/  FMUL.FTZ R25, R20, 1.4426950216293334961 ;  /* 0x3fb8aa3b14197820 */ /* 0x000fe20000410000 */
[----:B------:R-:W-:Y:S01]  /*0b10*/  IADD3 R22, P1, R12, UR10, RZ ;  /* 0x0000000a0c167c10 */ /* 0x000fe2000ff3e0ff */
[----:B------:R0:W1:Y:S04]  /*0b20*/  MUFU.EX2 R23, R16 ;  /* 0x0000001000177308 */ /* 0x0000680000000800 */
[----:B------:R-:W-:-:S04]  /*0b30*/  IMAD.X R21, RZ, RZ, UR5, P1 ;  /* 0x00000005ff157e24 */ /* 0x000fc800088e06ff */
[----:B------:R-:W2:Y:S01]  /*0b40*/  MUFU.EX2 R25, R25 ;  /* 0x0000001900197308 */ /* 0x000ea20000000800 */
[----:B------:R-:W-:Y:S01]  /*0b50*/  FFMA.FTZ R17, -R0, c[0x0][0x188], R17 ;  /* 0x0000620000117a23 */ /* 0x000fe20000010111 */
[----:B0-----:R-:W-:Y:S02]  /*0b60*/  FSEL R16, RZ, 1, P3 ;  /* 0x3f800000ff107808 */ /* 0x001fe40001800000 */
[C---:B------:R-:W-:Y:S01]  /*0b70*/  SHF.L.U64.HI R21, R22.reuse, 0x1, R21 ;  /* 0x0000000116157819 */ /* 0x040fe20000010215 */
[----:B------:R-:W-:Y:S02]  /*0b80*/  IMAD.SHL.U32 R22, R22, 0x2, RZ ;  /* 0x0000000216167824 */ /* 0x000fe400078e00ff */
[----:B------:R-:W-:Y:S01]  /*0b90*/  FMUL.FTZ R20, R17, UR17 ;  /* 0x0000001111147c20 */ /* 0x000fe20008410000 */
[----:B------:R-:W-:Y:S01]  /*0ba0*/  FSEL R17, RZ, 1, P0 ;  /* 0x3f800000ff117808 */ /* 0x000fe20000000000 */
[----:B-1----:R-:W-:Y:S01]  /*0bb0*/  FFMA.FTZ R23, R16, -UR16, R23 ;  /* 0x8000001010177c23 */ /* 0x002fe20008010017 */
[----:B------:R-:W-:-:S03]  /*0bc0*/  IADD3 R16, P0, R22, c[0x0][0x168], RZ ;  /* 0x00005a0016107a10 */ /* 0x000fc60007f1e0ff */
[----:B--2---:R-:W-:Y:S01]  /*0bd0*/  FFMA.FTZ R25, R17, -UR16, R25 ;  /* 0x8000001011197c23 */ /* 0x004fe20008010019 */
[----:B------:R-:W-:-:S05]  /*0be0*/  IADD3.X R17, R21, c[0x0][0x16c], RZ, P0, !PT ;  /* 0x00005b0015117a10 */ /* 0x000fca00007fe4ff */
[----:B------:R-:W2:Y:S01]  /*0bf0*/  LDG.E.U16 R16, [R16.64] ;  /* 0x0000000c10107981 */ /* 0x000ea2000c1e1500 */
[----:B------:R-:W-:Y:S01]  /*0c00*/  FFMA.FTZ R19, -R0, c[0x0][0x188], R19 ;  /* 0x0000620000137a23 */ /* 0x000fe20000010113 */
[----:B------:R-:W-:-:S03]  /*0c10*/  IADD3 R18, P0, R18, c[0x0][0x160], RZ ;  /* 0x0000580012127a10 */ /* 0x000fc60007f1e0ff */
[----:B------:R-:W-:Y:S01]  /*0c20*/  FMUL.FTZ R28, R19, UR17 ;  /* 0x00000011131c7c20 */ /* 0x000fe20008410000 */
[----:B------:R-:W-:Y:S02]  /*0c30*/  IADD3.X R19, R14, c[0x0][0x164], RZ, P0, !PT ;  /* 0x000059000e137a10 */ /* 0x000fe400007fe4ff */
[----:B------:R-:W-:-:S04]  /*0c40*/  IADD3 R14, P0, R26, c[0x0][0x160], RZ ;  /* 0x000058001a0e7a10 */ /* 0x000fc80007f1e0ff */
[----:B------:R-:W-:Y:S02]  /*0c50*/  IADD3.X R15, R15, c[0x0][0x164], RZ, P0, !PT ;  /* 0x000059000f0f7a10 */ /* 0x000fe400007fe4ff */
[----:B------:R-:W-:Y:S02]  /*0c60*/  F2FP.BF16.PACK_AB R28, RZ, R28 ;  /* 0x0000001cff1c723e */ /* 0x000fe400000010ff */
[----:B------:R-:W-:Y:S01]  /*0c70*/  F2FP.BF16.PACK_AB R20, RZ, R20 ;  /* 0x00000014ff14723e */ /* 0x000fe200000010ff */
[C---:B------:R-:W-:Y:S02]  /*0c80*/  FFMA.FTZ R27, -R0.reuse, c[0x0][0x188], R27 ;  /* 0x00006200001b7a23 */ /* 0x040fe4000001011b */
[----:B------:R0:W-:Y:S01]  /*0c90*/  STG.E.U16 [R18.64], R28 ;  /* 0x0000001c12007986 */ /* 0x0001e2000c10150c */
[----:B------:R-:W-:Y:S02]  /*0ca0*/  FFMA.FTZ R13, -R0, c[0x0][0x188], R13 ;  /* 0x00006200000d7a23 */ /* 0x000fe4000001010d */
[----:B------:R-:W-:-:S02]  /*0cb0*/  FMUL.FTZ R27, R27, UR17 ;  /* 0x000000111b1b7c20 */ /* 0x000fc40008410000 */
[----:B------:R-:W-:Y:S01]  /*0cc0*/  FFMA.FTZ R23, -R0, c[0x0][0x188], R23 ;  /* 0x0000620000177a23 */ /* 0x000fe20000010117 */
[----:B0-----:R-:W-:Y:S01]  /*0cd0*/  PRMT R19, R20, 0x7610, R19 ;  /* 0x0000761014137816 */ /* 0x001fe20000000013 */
[----:B------:R-:W-:Y:S01]  /*0ce0*/  FMUL.FTZ R13, R13, UR17 ;  /* 0x000000110d0d7c20 */ /* 0x000fe20008410000 */
[----:B------:R-:W-:Y:S01]  /*0cf0*/  F2FP.BF16.PACK_AB R27, RZ, R27 ;  /* 0x0000001bff1b723e */ /* 0x000fe200000010ff */
[----:B------:R-:W-:Y:S02]  /*0d00*/  FMUL.FTZ R23, R23, UR17 ;  /* 0x0000001117177c20 */ /* 0x000fe40008410000 */
[----:B------:R-:W-:Y:S01]  /*0d10*/  FFMA.FTZ R25, -R0, c[0x0][0x188], R25 ;  /* 0x0000620000197a23 */ /* 0x000fe20000010119 */
[----:B------:R-:W-:Y:S01]  /*0d20*/  STG.E.U16 [R14.64], R19 ;  /* 0x000000130e007986 */ /* 0x000fe2000c10150c */
[----:B------:R-:W-:Y:S02]  /*0d30*/  F2FP.BF16.PACK_AB R13, RZ, R13 ;  /* 0x0000000dff0d723e */ /* 0x000fe400000010ff */
[----:B------:R-:W-:Y:S01]  /*0d40*/  FMUL.FTZ R25, R25, UR17 ;  /* 0x0000001119197c20 */ /* 0x000fe20008410000 */
[----:B------:R-:W-:-:S04]  /*0d50*/  F2FP.BF16.PACK_AB R23, RZ, R23 ;  /* 0x00000017ff17723e */ /* 0x000fc800000010ff */
[----:B------:R-:W-:Y:S02]  /*0d60*/  F2FP.BF16.PACK_AB R25, RZ, R25 ;  /* 0x00000019ff19723e */ /* 0x000fe400000010ff */
[----:B--2---:R-:W-:-:S05]  /*0d70*/  PRMT R16, RZ, 0x5410, R16 ;  /* 0x00005410ff107816 */ /* 0x004fca0000000010 */
[----:B------:R-:W-:Y:S01]  /*0d80*/  FADD.FTZ R26, R16, -UR18 ;  /* 0x80000012101a7e21 */ /* 0x000fe20008010000 */
[----:B------:R-:W-:-:S03]  /*0d90*/  IADD3 R16, P0, R24, c[0x0][0x160], RZ ;  /* 0x0000580018107a10 */ /* 0x000fc60007f1e0ff */
[----:B------:R-:W-:Y:S01]  /*0da0*/  FMUL.FTZ R26, R26, 1.4426950216293334961 ;  /* 0x3fb8aa3b1a1a7820 */ /* 0x000fe20000410000 */
[----:B------:R-:W-:Y:S01]  /*0db0*/  IADD3.X R17, R2, c[0x0][0x164], RZ, P0, !PT ;  /* 0x0000590002117a10 */ /* 0x000fe200007fe4ff */
[----:B------:R-:W-:Y:S02]  /*0dc0*/  FFMA.FTZ R2, -R0, c[0x0][0x188], R11 ;  /* 0x0000620000027a23 */ /* 0x000fe4000001010b */
[----:B------:R-:W0:Y:S01]  /*0dd0*/  MUFU.EX2 R11, R26 ;  /* 0x0000001a000b7308 */ /* 0x000e220000000800 */
[----:B------:R-:W-:-:S04]  /*0de0*/  ISETP.NE.U32.AND P0, PT, R12, UR14, PT ;  /* 0x0000000e0c007c0c */ /* 0x000fc8000bf05070 */
[----:B------:R-:W-:Y:S01]  /*0df0*/  ISETP.NE.AND.EX P0, PT, RZ, UR15, PT, P0 ;  /* 0x0000000fff007c0c */ /* 0x000fe2000bf05300 */
[----:B------:R-:W-:-:S03]  /*0e00*/  FMUL.FTZ R18, R2, UR17 ;  /* 0x0000001102127c20 */ /* 0x000fc60008410000 */
[----:B------:R-:W-:Y:S02]  /*0e10*/  FSEL R20, RZ, 1, P0 ;  /* 0x3f800000ff147808 */ /* 0x000fe40000000000 */
[----:B------:R-:W-:Y:S02]  /*0e20*/  IADD3 R2, P1, R4, c[0x0][0x160], RZ ;  /* 0x0000580004027a10 */ /* 0x000fe40007f3e0ff */
[----:B------:R-:W-:Y:S01]  /*0e30*/  IADD3 R4, P0, R6, c[0x0][0x160], RZ ;  /* 0x0000580006047a10 */ /* 0x000fe20007f1e0ff */
[----:B0-----:R-:W-:Y:S01]  /*0e40*/  FFMA.FTZ R11, R20, -UR16, R11 ;  /* 0x80000010140b7c23 */ /* 0x001fe2000801000b */
[----:B------:R-:W-:Y:S02]  /*0e50*/  F2FP.BF16.PACK_AB R18, RZ, R18 ;  /* 0x00000012ff12723e */ /* 0x000fe400000010ff */
[----:B------:R-:W-:Y:S01]  /*0e60*/  IADD3.X R3, R3, c[0x0][0x164], RZ, P1, !PT ;  /* 0x0000590003037a10 */ /* 0x000fe20000ffe4ff */
[----:B------:R-:W-:Y:S01]  /*0e70*/  FFMA.FTZ R11, -R0, c[0x0][0x188], R11 ;  /* 0x00006200000b7a23 */ /* 0x000fe2000001010b */
[----:B------:R-:W-:-:S02]  /*0e80*/  IADD3.X R5, R5, c[0x0][0x164], RZ, P0, !PT ;  /* 0x0000590005057a10 */ /* 0x000fc400007fe4ff */
[----:B------:R-:W-:Y:S01]  /*0e90*/  IADD3 R6, P0, R7, c[0x0][0x160], RZ ;  /* 0x0000580007067a10 */ /* 0x000fe20007f1e0ff */
[----:B------:R-:W-:Y:S01]  /*0ea0*/  STG.E.U16 [R16.64], R27 ;  /* 0x0000001b10007986 */ /* 0x000fe2000c10150c */
[----:B------:R-:W-:Y:S02]  /*0eb0*/  FMUL.FTZ R11, R11, UR17 ;  /* 0x000000110b0b7c20 */ /* 0x000fe40008410000 */
[----:B------:R-:W-:Y:S01]  /*0ec0*/  IADD3.X R7, R8, c[0x0][0x164], RZ, P0, !PT ;  /* 0x0000590008077a10 */ /* 0x000fe200007fe4ff */
[----:B------:R0:W-:Y:S01]  /*0ed0*/  STG.E.U16 [R2.64], R18 ;  /* 0x0000001202007986 */ /* 0x0001e2000c10150c */
[----:B------:R-:W-:-:S03]  /*0ee0*/  IADD3 R22, P0, R22, c[0x0][0x160], RZ ;  /* 0x0000580016167a10 */ /* 0x000fc60007f1e0ff */
[----:B------:R1:W-:Y:S01]  /*0ef0*/  STG.E.U16 [R4.64], R13 ;  /* 0x0000000d04007986 */ /* 0x0003e2000c10150c */
[----:B------:R-:W-:Y:S02]  /*0f00*/  F2FP.BF16.PACK_AB R11, RZ, R11 ;  /* 0x0000000bff0b723e */ /* 0x000fe400000010ff */
[----:B0-----:R-:W-:Y:S02]  /*0f10*/  IADD3 R2, P1, R9, c[0x0][0x160], RZ ;  /* 0x0000580009027a10 */ /* 0x001fe40007f3e0ff */
[----:B-1----:R-:W-:Y:S02]  /*0f20*/  PRMT R5, R23, 0x7610, R5 ;  /* 0x0000761017057816 */ /* 0x002fe40000000005 */
[----:B------:R-:W-:Y:S02]  /*0f30*/  IADD3.X R3, R10, c[0x0][0x164], RZ, P1, !PT ;  /* 0x000059000a037a10 */ /* 0x000fe40000ffe4ff */
[----:B------:R-:W-:Y:S01]  /*0f40*/  IADD3.X R23, R21, c[0x0][0x164], RZ, P0, !PT ;  /* 0x0000590015177a10 */ /* 0x000fe200007fe4ff */
[----:B------:R0:W-:Y:S01]  /*0f50*/  STG.E.U16 [R6.64], R5 ;  /* 0x0000000506007986 */ /* 0x0001e2000c10150c */
[----:B------:R-:W-:-:S03]  /*0f60*/  IADD3 R8, R12, c[0x0][0x0], RZ ;  /* 0x000000000c087a10 */ /* 0x000fc60007ffe0ff */
[----:B------:R0:W-:Y:S04]  /*0f70*/  STG.E.U16 [R2.64], R25 ;  /* 0x0000001902007986 */ /* 0x0001e8000c10150c */
[----:B------:R0:W-:Y:S01]  /*0f80*/  STG.E.U16 [R22.64], R11 ;  /* 0x0000000b16007986 */ /* 0x0001e2000c10150c */
[----:B------:R-:W-:-:S13]  /*0f90*/  ISETP.GE.AND P0, PT, R8, UR4, PT ;  /* 0x0000000408007c0c */ /* 0x000fda000bf06270 */
[----:B0-----:R-:W-:Y:S05]  /*0fa0*/  @!P0 BRA `(.L_x_3) ;  /* 0xfffff4c000008947 */ /* 0x001fea000383ffff */
.L_x_2:
[----:B------:R-:W-:Y:S05]  /*0fb0*/  BSYNC B0 ;  /* 0x0000000000007941 */ /* 0x000fea0003800000 */
.L_x_1:
[----:B------:R-:W-:-:S13]  /*0fc0*/  ISETP.GE.AND P0, PT, R8, c[0x0][0x18c], PT ;  /* 0x0000630008007a0c */ /* 0x000fda0003f06270 */
[----:B------:R-:W-:Y:S05]  /*0fd0*/  @P0 EXIT ;  /* 0x000000000000094d */ /* 0x000fea0003800000 */
.L_x_4:
[----:B0-----:R-:W-:Y:S02]  /*0fe0*/  IADD3 R3, P0, R8, UR10, RZ ;  /* 0x0000000a08037c10 */ /* 0x001fe4000ff1e0ff */
[----:B------:R-:W-:-:S03]  /*0ff0*/  SHF.R.S32.HI R5, RZ, 0x1f, R8 ;  /* 0x0000001fff057819 */ /* 0x000fc60000011408 */
[----:B------:R-:W-:Y:S01]  /*1000*/  IMAD.SHL.U32 R7, R3, 0x2, RZ ;  /* 0x0000000203077824 */ /* 0x000fe200078e00ff */
[----:B------:R-:W-:-:S04]  /*1010*/  IADD3.X R6, R5, UR5, RZ, P0, !PT ;  /* 0x0000000505067c10 */ /* 0x000fc800087fe4ff */
[----:B------:R-:W-:Y:S02]  /*1020*/  SHF.L.U64.HI R6, R3, 0x1, R6 ;  /* 0x0000000103067819 */ /* 0x000fe40000010206 */
[----:B------:R-:W-:-:S04]  /*1030*/  IADD3 R2, P0, R7, c[0x0][0x168], RZ ;  /* 0x00005a0007027a10 */ /* 0x000fc80007f1e0ff */
[----:B------:R-:W-:-:S05]  /*1040*/  IADD3.X R3, R6, c[0x0][0x16c], RZ, P0, !PT ;  /* 0x00005b0006037a10 */ /* 0x000fca00007fe4ff */
[----:B------:R-:W2:Y:S01]  /*1050*/  LDG.E.U16 R2, [R2.64] ;  /* 0x0000000c02027981 */ /* 0x000ea2000c1e1500 */
[C---:B------:R-:W-:Y:S02]  /*1060*/  ISETP.NE.U32.AND P0, PT, R8.reuse, UR14, PT ;  /* 0x0000000e08007c0c */ /* 0x040fe4000bf05070 */
[----:B------:R-:W-:Y:S02]  /*1070*/  IADD3 R8, R8, c[0x0][0x0], RZ ;  /* 0x0000000008087a10 */ /* 0x000fe40007ffe0ff */
[----:B------:R-:W-:-:S04]  /*1080*/  ISETP.NE.AND.EX P0, PT, R5, UR15, PT, P0 ;  /* 0x0000000f05007c0c */ /* 0x000fc8000bf05300 */
[----:B------:R-:W-:Y:S02]  /*1090*/  FSEL R5, RZ, 1, P0 ;  /* 0x3f800000ff057808 */ /* 0x000fe40000000000 */
[----:B--2---:R-:W-:-:S05]  /*10a0*/  PRMT R2, RZ, 0x5410, R2 ;  /* 0x00005410ff027816 */ /* 0x004fca0000000002 */
[----:B----4-:R-:W-:Y:S01]  /*10b0*/  FADD.FTZ R4, R2, -UR18 ;  /* 0x8000001202047e21 */ /* 0x010fe20008010000 */
[----:B------:R-:W-:-:S03]  /*10c0*/  IADD3 R2, P0, R7, c[0x0][0x160], RZ ;  /* 0x0000580007027a10 */ /* 0x000fc60007f1e0ff */
[----:B------:R-:W-:Y:S01]  /*10d0*/  FMUL.FTZ R4, R4, 1.4426950216293334961 ;  /* 0x3fb8aa3b04047820 */ /* 0x000fe20000410000 */
[----:B------:R-:W-:Y:S02]  /*10e0*/  IADD3.X R3, R6, c[0x0][0x164], RZ, P0, !PT ;  /* 0x0000590006037a10 */ /* 0x000fe400007fe4ff */
[----:B------:R-:W-:-:S03]  /*10f0*/  ISETP.GE.AND P0, PT, R8, c[0x0][0x18c], PT ;  /* 0x0000630008007a0c */ /* 0x000fc60003f06270 */
[----:B------:R-:W0:Y:S02]  /*1100*/  MUFU.EX2 R4, R4 ;  /* 0x0000000400047308 */ /* 0x000e240000000800 */
[----:B0-----:R-:W-:-:S04]  /*1110*/  FFMA.FTZ R5, R5, -UR16, R4 ;  /* 0x8000001005057c23 */ /* 0x001fc80008010004 */
[----:B------:R-:W-:-:S04]  /*1120*/  FFMA.FTZ R5, -R0, c[0x0][0x188], R5 ;  /* 0x0000620000057a23 */ /* 0x000fc80000010105 */
[----:B---3--:R-:W-:-:S05]  /*1130*/  FMUL.FTZ R5, R5, UR17 ;  /* 0x0000001105057c20 */ /* 0x008fca0008410000 */
[----:B------:R-:W-:-:S05]  /*1140*/  F2FP.BF16.PACK_AB R5, RZ, R5 ;  /* 0x00000005ff05723e */ /* 0x000fca00000010ff */
[----:B------:R0:W-:Y:S01]  /*1150*/  STG.E.U16 [R2.64], R5 ;  /* 0x0000000502007986 */ /* 0x0001e2000c10150c */
[----:B------:R-:W-:Y:S05]  /*1160*/  @!P0 BRA `(.L_x_4) ;  /* 0xfffffe7000008947 */ /* 0x000fea000383ffff */
[----:B------:R-:W-:Y:S05]  /*1170*/  EXIT ;  /* 0x000000000000794d */ /* 0x000fea0003800000 */
.L_x_0:
[----:B-1----:R-:W-:-:S13]  /*1180*/  ISETP.NE.AND P0, PT, RZ, UR4, PT ;  /* 0x00000004ff007c0c */ /* 0x002fda000bf05270 */
[----:B------:R-:W-:Y:S05]  /*1190*/  @!P0 BRA `(.L_x_5) ;  /* 0x0000026000008947 */ /* 0x000fea0003800000 */
[----:B------:R-:W-:Y:S01]  /*11a0*/  ISETP.GE.U32.AND P0, PT, R8, UR4, PT ;  /* 0x0000000408007c0c */ /* 0x000fe2000bf06070 */
[----:B------:R-:W-:-:S12]  /*11b0*/  BSSY B0, `(.L_x_6) ;  /* 0x000001c000007945 */ /* 0x000fd80003800000 */
[----:B------:R-:W-:Y:S05]  /*11c0*/  @!P0 BRA `(.L_x_7) ;  /* 0x000001a000008947 */ /* 0x000fea0003800000 */
[----:B------:R-:W-:Y:S01]  /*11d0*/  IMAD.U32 R7, RZ, RZ, UR4 ;  /* 0x00000004ff077e24 */ /* 0x000fe2000f8e00ff */
[----:B------:R-:W-:Y:S01]  /*11e0*/  SHF.R.S32.HI R2, RZ, 0x1f, R8 ;  /* 0x0000001fff027819 */ /* 0x000fe20000011408 */
[----:B------:R-:W-:-:S03]  /*11f0*/  IMAD.U32 R3, RZ, RZ, UR5 ;  /* 0x00000005ff037e24 */ /* 0x000fc6000f8e00ff */
[----:B------:R-:W-:-:S04]  /*1200*/  IADD3 R7, P0, P1, R8, UR10, -R7 ;  /* 0x0000000a08077c10 */ /* 0x000fc8000f91e807 */
[----:B------:R-:W-:Y:S01]  /*1210*/  IADD3.X R2, R3, -0x1, R2, P0, P1 ;  /* 0xffffffff03027810 */ /* 0x000fe200007e2402 */
[----:B------:R-:W-:-:S03]  /*1220*/  IMAD.SHL.U32 R6, R7, 0x2, RZ ;  /* 0x0000000207067824 */ /* 0x000fc600078e00ff */
[----:B------:R-:W-:Y:S02]  /*1230*/  SHF.L.U64.HI R7, R7, 0x1, R2 ;  /* 0x0000000107077819 */ /* 0x000fe40000010202 */
[----:B------:R-:W-:-:S04]  /*1240*/  IADD3 R2, P0, R6, c[0x0][0x168], RZ ;  /* 0x00005a0006027a10 */ /* 0x000fc80007f1e0ff */
[----:B------:R-:W-:-:S05]  /*1250*/  IADD3.X R3, R7, c[0x0][0x16c], RZ, P0, !PT ;  /* 0x00005b0007037a10 */ /* 0x000fca00007fe4ff */
[----:B------:R-:W2:Y:S01]  /*1260*/  LDG.E.U16 R2, [R2.64] ;  /* 0x0000000c02027981 */ /* 0x000ea2000c1e1500 */
[----:B------:R-:W-:-:S04]  /*1270*/  IADD3 R5, R8, -UR4, RZ ;  /* 0x8000000408057c10 */ /* 0x000fc8000fffe0ff */
[----:B------:R-:W-:Y:S02]  /*1280*/  ISETP.NE.U32.AND P0, PT, R5, UR14, PT ;  /* 0x0000000e05007c0c */ /* 0x000fe4000bf05070 */
[----:B------:R-:W-:-:S04]  /*1290*/  SHF.R.S32.HI R5, RZ, 0x1f, R5 ;  /* 0x0000001fff057819 */ /* 0x000fc80000011405 */
[----:B------:R-:W-:-:S04]  /*12a0*/  ISETP.NE.AND.EX P0, PT, R5, UR15, PT, P0 ;  /* 0x0000000f05007c0c */ /* 0x000fc8000bf05300 */
[----:B------:R-:W-:Y:S02]  /*12b0*/  FSEL R5, RZ, 1, P0 ;  /* 0x3f800000ff057808 */ /* 0x000fe40000000000 */
[----:B--2---:R-:W-:-:S05]  /*12c0*/  PRMT R2, RZ, 0x5410, R2 ;  /* 0x00005410ff027816 */ /* 0x004fca0000000002 */
[----:B----4-:R-:W-:Y:S01]  /*12d0*/  FADD.FTZ R4, R2, -UR18 ;  /* 0x8000001202047e21 */ /* 0x010fe20008010000 */
[----:B------:R-:W-:-:S03]  /*12e0*/  IADD3 R2, P0, R6, c[0x0][0x160], RZ ;  /* 0x0000580006027a10 */ /* 0x000fc60007f1e0ff */
[----:B------:R-:W-:Y:S01]  /*12f0*/  FMUL.FTZ R4, R4, 1.4426950216293334961 ;  /* 0x3fb8aa3b04047820 */ /* 0x000fe20000410000 */
[----:B------:R-:W-:-:S05]  /*1300*/  IADD3.X R3, R7, c[0x0][0x164], RZ, P0, !PT ;  /* 0x0000590007037a10 */ /* 0x000fca00007fe4ff */
[----:B------:R-:W0:Y:S02]  /*1310*/  MUFU.EX2 R4, R4 ;  /* 0x0000000400047308 */ /* 0x000e240000000800 */
[----:B0-----:R-:W-:-:S04]  /*1320*/  FFMA.FTZ R5, R5, -UR16, R4 ;  /* 0x8000001005057c23 */ /* 0x001fc80008010004 */
[----:B------:R-:W-:-:S04]  /*1330*/  FFMA.FTZ R5, -R0, c[0x0][0x188], R5 ;  /* 0x0000620000057a23 */ /* 0x000fc80000010105 */
[----:B---3--:R-:W-:-:S05]  /*1340*/  FMUL.FTZ R5, R5, UR17 ;  /* 0x0000001105057c20 */ /* 0x008fca0008410000 */
[----:B------:R-:W-:-:S05]  /*1350*/  F2FP.BF16.PACK_AB R5, RZ, R5 ;  /* 0x00000005ff05723e */ /* 0x000fca00000010ff */
[----:B------:R0:W-:Y:S02]  /*1360*/  STG.E.U16 [R2.64], R5 ;  /* 0x0000000502007986 */ /* 0x0001e4000c10150c */
.L_x_7:
[----:B------:R-:W-:Y:S05]  /*1370*/  BSYNC B0 ;  /* 0x0000000000007941 */ /* 0x000fea0003800000 */
.L_x_6:
[----:B------:R-:W-:Y:S02]  /*1380*/  ULDC UR7, c[0x0][0x18c] ;  /* 0x0000630000077ab9 */ /* 0x000fe40000000800 */
[----:B------:R-:W-:Y:S02]  /*1390*/  UIADD3 UR6, UR4, UR7, -UR6 ;  /* 0x0000000704067290 */ /* 0x000fe4000fffe806 */
[----:B------:R-:W-:Y:S02]  /*13a0*/  ULDC UR8, c[0x0][0x0] ;  /* 0x0000000000087ab9 */ /* 0x000fe40000000800 */
[----:B------:R-:W-:Y:S02]  /*13b0*/  UIADD3 UR10, UP0, UP1, -UR4, UR8, UR10 ;  /* 0x00000008040a7290 */ /* 0x000fe4000f91e10a */
[----:B------:R-:W-:Y:S01]  /*13c0*/  IMAD.U32 R9, RZ, RZ, UR6 ;  /* 0x00000006ff097e24 */ /* 0x000fe2000f8e00ff */
[----:B------:R-:W-:Y:S02]  /*13d0*/  UIADD3 UR4, UR4, -UR8, URZ ;  /* 0x8000000804047290 */ /* 0x000fe4000fffe03f */
[----:B------:R-:W-:Y:S01]  /*13e0*/  UIADD3.X UR5, UR5, -0x1, URZ, UP0, UP1 ;  /* 0xffffffff05057890 */ /* 0x000fe200087e243f */
[----:B------:R-:W-:Y:S05]  /*13f0*/  BRA `(.L_x_8) ;  /* 0x0000001000007947 */ /* 0x000fea0003800000 */
.L_x_5:
[----:B------:R-:W-:Y:S02]  /*1400*/  UMOV UR4, URZ ;  /* 0x0000003f00047c82 */ /* 0x000fe40008000000 */
.L_x_8:
[----:B------:R-:W1:Y:S01]  /*1410*/  I2F.U32.RP R4, UR19 ;  /* 0x0000001300047d06 */ /* 0x000e620008209000 */
[----:B0-----:R-:W-:Y:S01]  /*1420*/  IMAD R5, RZ, RZ, -UR19 ;  /* 0x80000013ff057e24 */ /* 0x001fe2000f8e02ff */
[----:B------:R-:W-:Y:S01]  /*1430*/  ISETP.NE.U32.AND P1, PT, RZ, UR19, PT ;  /* 0x00000013ff007c0c */ /* 0x000fe2000bf25070 */
[----:B------:R-:W-:Y:S01]  /*1440*/  IMAD.MOV.U32 R2, RZ, RZ, RZ ;  /* 0x000000ffff027224 */ /* 0x000fe200078e00ff */
[----:B------:R-:W-:Y:S01]  /*1450*/  USHF.L.U64.HI UR6, UR10, 0x1, UR5 ;  /* 0x000000010a067899 */ /* 0x000fe20008010205 */
[----:B------:R-:W-:Y:S01]  /*1460*/  BSSY B0, `(.L_x_9) ;  /* 0x00000a4000007945 */ /* 0x000fe20003800000 */
[----:B------:R-:W-:-:S02]  /*1470*/  USHF.L.U32 UR5, UR10, 0x1, URZ ;  /* 0x000000010a057899 */ /* 0x000fc4000800063f */
[----:B------:R-:W-:Y:S02]  /*1480*/  ULDC.64 UR8, c[0x0][0x168] ;  /* 0x00005a0000087ab9 */ /* 0x000fe40000000a00 */
[----:B------:R-:W-:Y:S02]  /*1490*/  ULDC.64 UR10, c[0x0][0x160] ;  /* 0x00005800000a7ab9 */ /* 0x000fe40000000a00 */
[----:B------:R-:W-:Y:S02]  /*14a0*/  UIADD3 UR7, UP0, UR5, UR8, URZ ;  /* 0x0000000805077290 */ /* 0x000fe4000ff1e03f */
[----:B------:R-:W-:Y:S01]  /*14b0*/  UIADD3 UR8, UP1, UR5, UR10, URZ ;  /* 0x0000000a05087290 */ /* 0x000fe2000ff3e03f */
[----:B-1----:R-:W0:Y:S01]  /*14c0*/  MUFU.RCP R4, R4 ;  /* 0x0000000400047308 */ /* 0x002e220000001000 */
[----:B------:R-:W-:Y:S02]  /*14d0*/  UIADD3.X UR5, UR6, UR9, URZ, UP0, !UPT ;  /* 0x0000000906057290 */ /* 0x000fe400087fe43f */
[----:B------:R-:W-:-:S02]  /*14e0*/  UIADD3.X UR6, UR6, UR11, URZ, UP1, !UPT ;  /* 0x0000000b06067290 */ /* 0x000fc40008ffe43f */
[----:B------:R-:W-:-:S04]  /*14f0*/  IMAD.U32 R10, RZ, RZ, UR8 ;  /* 0x00000008ff0a7e24 */ /* 0x000fc8000f8e00ff */
[----:B------:R-:W-:Y:S01]  /*1500*/  IMAD.U32 R11, RZ, RZ, UR6 ;  /* 0x00000006ff0b7e24 */ /* 0x000fe2000f8e00ff */
[----:B0-----:R-:W-:Y:S01]  /*1510*/  IADD3 R3, R4, 0xffffffe, RZ ;  /* 0x0ffffffe04037810 */ /* 0x001fe20007ffe0ff */
[----:B------:R-:W-:-:S05]  /*1520*/  IMAD.SHL.U32 R4, R8, 0x8, RZ ;  /* 0x0000000808047824 */ /* 0x000fca00078e00ff */
[----:B------:R-:W0:Y:S02]  /*1530*/  F2I.FTZ.U32.TRUNC.NTZ R3, R3 ;  /* 0x0000000300037305 */ /* 0x000e24000021f000 */
[----:B0-----:R-:W-:-:S04]  /*1540*/  IMAD R5, R5, R3, RZ ;  /* 0x0000000305057224 */ /* 0x001fc800078e02ff */
[----:B------:R-:W-:-:S04]  /*1550*/  IMAD.HI.U32 R2, R3, R5, R2 ;  /* 0x0000000503027227 */ /* 0x000fc800078e0002 */
[----:B------:R-:W-:Y:S02]  /*1560*/  IMAD.U32 R3, RZ, RZ, UR5 ;  /* 0x00000005ff037e24 */ /* 0x000fe4000f8e00ff */
[----:B------:R-:W-:-:S04]  /*1570*/  IMAD.HI.U32 R2, R2, R9, RZ ;  /* 0x0000000902027227 */ /* 0x000fc800078e00ff */
[----:B------:R-:W-:-:S04]  /*1580*/  IMAD.MOV R2, RZ, RZ, -R2 ;  /* 0x000000ffff027224 */ /* 0x000fc800078e0a02 */
[----:B------:R-:W-:-:S05]  /*1590*/  IMAD R2, R2, UR19, R9 ;  /* 0x0000001302027c24 */ /* 0x000fca000f8e0209 */
[----:B------:R-:W-:-:S13]  /*15a0*/  ISETP.GE.U32.AND P0, PT, R2, UR19, PT ;  /* 0x0000001302007c0c */ /* 0x000fda000bf06070 */
[----:B------:R-:W-:-:S04]  /*15b0*/  @P0 IADD3 R2, R2, -UR19, RZ ;  /* 0x8000001302020c10 */ /* 0x000fc8000fffe0ff */
[----:B------:R-:W-:-:S13]  /*15c0*/  ISETP.GE.U32.AND P0, PT, R2, UR19, PT ;  /* 0x0000001302007c0c */ /* 0x000fda000bf06070 */
[----:B------:R-:W-:Y:S02]  /*15d0*/  @P0 IADD3 R2, R2, -UR19, RZ ;  /* 0x8000001302020c10 */ /* 0x000fe4000fffe0ff */
[----:B------:R-:W-:-:S05]  /*15e0*/  @!P1 LOP3.LUT R2, RZ, UR19, RZ, 0x33, !PT ;  /* 0x00000013ff029c12 */ /* 0x000fca000f8e33ff */
[----:B------:R-:W-:Y:S02]  /*15f0*/  IMAD.IADD R13, R9, 0x1, -R2 ;  /* 0x00000001090d7824 */ /* 0x000fe400078e0a02 */
[----:B------:R-:W-:Y:S02]  /*1600*/  IMAD.U32 R2, RZ, RZ, UR7 ;  /* 0x00000007ff027e24 */ /* 0x000fe4000f8e00ff */
[----:B------:R-:W-:Y:S01]  /*1610*/  IMAD.IADD R12, R8, 0x1, R13 ;  /* 0x00000001080c7824 */ /* 0x000fe200078e020d */
[----:B------:R-:W-:-:S04]  /*1620*/  ISETP.GE.AND P0, PT, R4, R13, PT ;  /* 0x0000000d0400720c */ /* 0x000fc80003f06270 */
[----:B------:R-:W-:-:S09]  /*1630*/  ISETP.GE.AND P6, PT, R12, R9, PT ;  /* 0x000000090c00720c */ /* 0x000fd20003fc6270 */
[----:B------:R-:W-:Y:S05]  /*1640*/  @P0 BRA `(.L_x_10) ;  /* 0x0000085000000947 */ /* 0x000fea0003800000 */
[----:B------:R-:W-:Y:S02]  /*1650*/  IMAD.MOV.U32 R16, RZ, RZ, R4 ;  /* 0x000000ffff107224 */ /* 0x000fe400078e0004 */
.L_x_11:
[----:B0-----:R-:W-:-:S06]  /*1660*/  IMAD.WIDE R4, R8, 0x10, R2 ;  /* 0x0000001008047825 */ /* 0x001fcc00078e0202 */
[----:B------:R-:W2:Y:S01]  /*1670*/  LDG.E.128 R4, [R4.64] ;  /* 0x0000000c04047981 */ /* 0x000ea2000c1e1d00 */
[----:B------:R-:W-:-:S04]  /*1680*/  IADD3 R17, R16, -UR4, RZ ;  /* 0x8000000410117c10 */ /* 0x000fc8000fffe0ff */
[C---:B------:R-:W-:Y:S02]  /*1690*/  IADD3 R14, R17.reuse, 0x1, RZ ;  /* 0x00000001110e7810 */ /* 0x040fe40007ffe0ff */
[----:B------:R-:W-:Y:S02]  /*16a0*/  IADD3 R15, R17, 0x2, RZ ;  /* 0x00000002110f7810 */ /* 0x000fe40007ffe0ff */
[----:B------:R-:W-:Y:S02]  /*16b0*/  ISETP.NE.U32.AND P0, PT, R14, UR14, PT ;  /* 0x0000000e0e007c0c */ /* 0x000fe4000bf05070 */
[----:B------:R-:W-:Y:S02]  /*16c0*/  SHF.R.S32.HI R14, RZ, 0x1f, R14 ;  /* 0x0000001fff0e7819 */ /* 0x000fe4000001140e */
[----:B------:R-:W-:Y:S02]  /*16d0*/  SHF.R.S32.HI R16, RZ, 0x1f, R17 ;  /* 0x0000001fff107819 */ /* 0x000fe40000011411 */
[----:B------:R-:W-:-:S02]  /*16e0*/  ISETP.NE.AND.EX P0, PT, R14, UR15, PT, P0 ;  /* 0x0000000f0e007c0c */ /* 0x000fc4000bf05300 */
[----:B------:R-:W-:Y:S02]  /*16f0*/  ISETP.NE.U32.AND P4, PT, R17, UR14, PT ;  /* 0x0000000e11007c0c */ /* 0x000fe4000bf85070 */
[----:B------:R-:W-:Y:S02]  /*1700*/  ISETP.NE.U32.AND P5, PT, R15, UR14, PT ;  /* 0x0000000e0f007c0c */ /* 0x000fe4000bfa5070 */
[----:B------:R-:W-:Y:S02]  /*1710*/  SHF.R.S32.HI R15, RZ, 0x1f, R15 ;  /* 0x0000001fff0f7819 */ /* 0x000fe4000001140f */
[----:B------:R-:W-:Y:S02]  /*1720*/  ISETP.NE.AND.EX P4, PT, R16, UR15, PT, P4 ;  /* 0x0000000f10007c0c */ /* 0x000fe4000bf85340 */
[----:B------:R-:W-:Y:S02]  /*1730*/  ISETP.NE.AND.EX P5, PT, R15, UR15, PT, P5 ;  /* 0x0000000f0f007c0c */ /* 0x000fe4000bfa5350 */
[----:B------:R-:W-:-:S02]  /*1740*/  IADD3 R18, R17, 0x3, RZ ;  /* 0x0000000311127810 */ /* 0x000fc40007ffe0ff */
[C---:B------:R-:W-:Y:S02]  /*1750*/  IADD3 R19, R17.reuse, 0x4, RZ ;  /* 0x0000000411137810 */ /* 0x040fe40007ffe0ff */
[----:B------:R-:W-:Y:S02]  /*1760*/  ISETP.NE.U32.AND P1, PT, R18, UR14, PT ;  /* 0x0000000e12007c0c */ /* 0x000fe4000bf25070 */
[----:B------:R-:W-:Y:S02]  /*1770*/  SHF.R.S32.HI R21, RZ, 0x1f, R18 ;  /* 0x0000001fff157819 */ /* 0x000fe40000011412 */
[----:B------:R-:W-:Y:S02]  /*1780*/  IADD3 R20, R17, 0x5, RZ ;  /* 0x0000000511147810 */ /* 0x000fe40007ffe0ff */
[----:B------:R-:W-:Y:S02]  /*1790*/  ISETP.NE.U32.AND P2, PT, R19, UR14, PT ;  /* 0x0000000e13007c0c */ /* 0x000fe4000bf45070 */
[----:B------:R-:W-:-:S02]  /*17a0*/  SHF.R.S32.HI R19, RZ, 0x1f, R19 ;  /* 0x0000001fff137819 */ /* 0x000fc40000011413 */
[----:B------:R-:W-:Y:S02]  /*17b0*/  ISETP.NE.U32.AND P3, PT, R20, UR14, PT ;  /* 0x0000000e14007c0c */ /* 0x000fe4000bf65070 */
[----:B------:R-:W-:Y:S02]  /*17c0*/  ISETP.NE.AND.EX P2, PT, R19, UR15, PT, P2 ;  /* 0x0000000f13007c0c */ /* 0x000fe4000bf45320 */
[----:B------:R-:W-:Y:S02]  /*17d0*/  SHF.R.S32.HI R20, RZ, 0x1f, R20 ;  /* 0x0000001fff147819 */ /* 0x000fe40000011414 */
[----:B------:R-:W-:Y:S02]  /*17e0*/  ISETP.NE.AND.EX P1, PT, R21, UR15, PT, P1 ;  /* 0x0000000f15007c0c */ /* 0x000fe4000bf25310 */
[----:B------:R-:W-:Y:S02]  /*17f0*/  ISETP.NE.AND.EX P3, PT, R20, UR15, PT, P3 ;  /* 0x0000000f14007c0c */ /* 0x000fe4000bf65330 */
[----:B------:R-:W-:-:S02]  /*1800*/  IADD3 R20, R17, 0x7, RZ ;  /* 0x0000000711147810 */ /* 0x000fc40007ffe0ff */
[----:B--2---:R-:W-:Y:S02]  /*1810*/  PRMT R14, RZ, 0x5410, R4 ;  /* 0x00005410ff0e7816 */ /* 0x004fe40000000004 */
[--C-:B------:R-:W-:Y:S02]  /*1820*/  PRMT R15, RZ, 0x5410, R5.reuse ;  /* 0x00005410ff0f7816 */ /* 0x100fe40000000005 */
[--C-:B------:R-:W-:Y:S01]  /*1830*/  SHF.R.U64 R4, R4, 0x10, R5.reuse ;  /* 0x0000001004047819 */ /* 0x100fe20000001205 */
[----:B----4-:R-:W-:Y:S01]  /*1840*/  FADD.FTZ R14, R14, -UR18 ;  /* 0x800000120e0e7e21 */ /* 0x010fe20008010000 */
[----:B------:R-:W-:Y:S01]  /*1850*/  SHF.R.U32.HI R24, RZ, 0x10, R5 ;  /* 0x00000010ff187819 */ /* 0x000fe20000011605 */
[----:B------:R-:W-:Y:S01]  /*1860*/  FADD.FTZ R15, R15, -UR18 ;  /* 0x800000120f0f7e21 */ /* 0x000fe20008010000 */
[----:B------:R-:W-:Y:S01]  /*1870*/  PRMT R4, RZ, 0x5410, R4 ;  /* 0x00005410ff047816 */ /* 0x000fe20000000004 */
[----:B------:R-:W-:Y:S02]  /*1880*/  FMUL.FTZ R14, R14, 1.4426950216293334961 ;  /* 0x3fb8aa3b0e0e7820 */ /* 0x000fe40000410000 */
[----:B------:R-:W-:-:S02]  /*1890*/  FMUL.FTZ R15, R15, 1.4426950216293334961 ;  /* 0x3fb8aa3b0f0f7820 */ /* 0x000fc40000410000 */
[----:B------:R0:W1:Y:S01]  /*18a0*/  MUFU.EX2 R16, R14 ;  /* 0x0000000e00107308 */ /* 0x0000620000000800 */
[----:B------:R-:W-:-:S04]  /*18b0*/  FADD.FTZ R4, R4, -UR18 ;  /* 0x8000001204047e21 */ /* 0x000fc80008010000 */
[----:B------:R-:W-:-:S03]  /*18c0*/  FMUL.FTZ R4, R4, 1.4426950216293334961 ;  /* 0x3fb8aa3b04047820 */ /* 0x000fc60000410000 */
[----:B------:R-:W2:Y:S01]  /*18d0*/  MUFU.EX2 R15, R15 ;  /* 0x0000000f000f7308 */ /* 0x000ea20000000800 */
[----:B0-----:R-:W-:Y:S02]  /*18e0*/  PRMT R14, RZ, 0x5410, R6 ;  /* 0x00005410ff0e7816 */ /* 0x001fe40000000006 */
[----:B------:R-:W-:-:S03]  /*18f0*/  SHF.R.U64 R6, R6, 0x10, R7 ;  /* 0x0000001006067819 */ /* 0x000fc60000001207 */
[----:B------:R-:W-:Y:S01]  /*1900*/  FADD.FTZ R18, R14, -UR18 ;  /* 0x800000120e127e21 */ /* 0x000fe20008010000 */
[----:B------:R-:W-:Y:S01]  /*1910*/  PRMT R5, RZ, 0x5410, R6 ;  /* 0x00005410ff057816 */ /* 0x000fe20000000006 */
[----:B------:R-:W-:Y:S02]  /*1920*/  MUFU.EX2 R4, R4 ;  /* 0x0000000400047308 */ /* 0x000fe40000000800 */
[----:B------:R-:W-:Y:S01]  /*1930*/  FMUL.FTZ R14, R18, 1.4426950216293334961 ;  /* 0x3fb8aa3b120e7820 */ /* 0x000fe20000410000 */
[----:B------:R-:W-:Y:S01]  /*1940*/  PRMT R18, RZ, 0x5410, R7 ;  /* 0x00005410ff127816 */ /* 0x000fe20000000007 */
[----:B------:R-:W-:-:S04]  /*1950*/  FADD.FTZ R5, R5, -UR18 ;  /* 0x8000001205057e21 */ /* 0x000fc80008010000 */
[----:B------:R-:W-:Y:S01]  /*1960*/  FADD.FTZ R19, R18, -UR18 ;  /* 0x8000001212137e21 */ /* 0x000fe20008010000 */
[----:B------:R-:W-:Y:S01]  /*1970*/  IADD3 R18, R17, 0x6, RZ ;  /* 0x0000000611127810 */ /* 0x000fe20007ffe0ff */
[----:B------:R-:W0:Y:S01]  /*1980*/  MUFU.EX2 R14, R14 ;  /* 0x0000000e000e7308 */ /* 0x000e220000000800 */
[----:B------:R-:W-:Y:S01]  /*1990*/  FMUL.FTZ R22, R5, 1.4426950216293334961 ;  /* 0x3fb8aa3b05167820 */ /* 0x000fe20000410000 */
[----:B------:R-:W-:Y:S01]  /*19a0*/  PRMT R5, RZ, 0x5410, R24 ;  /* 0x00005410ff057816 */ /* 0x000fe20000000018 */
[----:B------:R-:W-:Y:S01]  /*19b0*/  FMUL.FTZ R21, R19, 1.4426950216293334961 ;  /* 0x3fb8aa3b13157820 */ /* 0x000fe20000410000 */
[----:B------:R-:W-:Y:S02]  /*19c0*/  FSEL R19, RZ, 1, P4 ;  /* 0x3f800000ff137808 */ /* 0x000fe40002000000 */
[----:B------:R-:W-:Y:S01]  /*19d0*/  ISETP.NE.U32.AND P4, PT, R18, UR14, PT ;  /* 0x0000000e12007c0c */ /* 0x000fe2000bf85070 */
[----:B------:R-:W-:Y:S01]  /*19e0*/  FADD.FTZ R6, R5, -UR18 ;  /* 0x8000001205067e21 */ /* 0x000fe20008010000 */
[----:B------:R-:W-:Y:S01]  /*19f0*/  SHF.R.S32.HI R23, RZ, 0x1f, R18 ;  /* 0x0000001fff177819 */ /* 0x000fe20000011412 */
[----:B------:R2:W4:Y:S01]  /*1a00*/  MUFU.EX2 R17, R21 ;  /* 0x0000001500117308 */ /* 0x0005220000000800 */
[----:B------:R-:W-:Y:S01]  /*1a10*/  FSEL R18, RZ, 1, P5 ;  /* 0x3f800000ff127808 */ /* 0x000fe20002800000 */
[----:B------:R-:W-:Y:S01]  /*1a20*/  FMUL.FTZ R6, R6, 1.4426950216293334961 ;  /* 0x3fb8aa3b06067820 */ /* 0x000fe20000410000 */
[----:B------:R-:W-:Y:S01]  /*1a30*/  ISETP.NE.U32.AND P5, PT, R20, UR14, PT ;  /* 0x0000000e14007c0c */ /* 0x000fe2000bfa5070 */
[----:B-1----:R-:W-:Y:S01]  /*1a40*/  FFMA.FTZ R19, R19, -UR16, R16 ;  /* 0x8000001013137c23 */ /* 0x002fe20008010010 */
[----:B------:R-:W-:-:S02]  /*1a50*/  SHF.R.S32.HI R20, RZ, 0x1f, R20 ;  /* 0x0000001fff147819 */ /* 0x000fc40000011414 */
[----:B------:R-:W-:Y:S01]  /*1a60*/  ISETP.NE.AND.EX P4, PT, R23, UR15, PT, P4 ;  /* 0x0000000f17007c0c */ /* 0x000fe2000bf85340 */
[----:B------:R-:W1:Y:S01]  /*1a70*/  MUFU.EX2 R5, R22 ;  /* 0x0000001600057308 */ /* 0x000e620000000800 */
[----:B------:R-:W-:Y:S01]  /*1a80*/  ISETP.NE.AND.EX P5, PT, R20, UR15, PT, P5 ;  /* 0x0000000f14007c0c */ /* 0x000fe2000bfa5350 */
[----:B--2---:R-:W-:Y:S01]  /*1a90*/  FFMA.FTZ R21, R18, -UR16, R15 ;  /* 0x8000001012157c23 */ /* 0x004fe2000801000f */
[----:B------:R-:W-:Y:S01]  /*1aa0*/  SHF.R.U32.HI R20, RZ, 0x10, R7 ;  /* 0x00000010ff147819 */ /* 0x000fe20000011607 */
[C---:B------:R-:W-:Y:S01]  /*1ab0*/  FFMA.FTZ R19, -R0.reuse, c[0x0][0x188], R19 ;  /* 0x0000620000137a23 */ /* 0x040fe20000010113 */
[----:B------:R-:W-:Y:S01]  /*1ac0*/  FSEL R7, RZ, 1, P2 ;  /* 0x3f800000ff077808 */ /* 0x000fe20001000000 */
[----:B------:R-:W-:Y:S01]  /*1ad0*/  FFMA.FTZ R21, -R0, c[0x0][0x188], R21 ;  /* 0x0000620000157a23 */ /* 0x000fe20000010115 */
[----:B------:R-:W-:Y:S01]  /*1ae0*/  PRMT R15, RZ, 0x5410, R20 ;  /* 0x00005410ff0f7816 */ /* 0x000fe20000000014 */
[----:B------:R-:W2:Y:S01]  /*1af0*/  MUFU.EX2 R6, R6 ;  /* 0x0000000600067308 */ /* 0x000ea20000000800 */
[----:B------:R-:W-:Y:S01]  /*1b00*/  FSEL R16, RZ, 1, P4 ;  /* 0x3f800000ff107808 */ /* 0x000fe20002000000 */
[----:B0-----:R-:W-:-:S02]  /*1b10*/  FFMA.FTZ R7, R7, -UR16, R14 ;  /* 0x8000001007077c23 */ /* 0x001fc4000801000e */
[----:B------:R-:W-:Y:S01]  /*1b20*/  FADD.FTZ R18, R15, -UR18 ;  /* 0x800000120f127e21 */ /* 0x000fe20008010000 */
[----:B------:R-:W-:Y:S01]  /*1b30*/  FSEL R15, RZ, 1, P0 ;  /* 0x3f800000ff0f7808 */ /* 0x000fe20000000000 */
[----:B----4-:R-:W-:Y:S01]  /*1b40*/  FFMA.FTZ R25, R16, -UR16, R17 ;  /* 0x8000001010197c23 */ /* 0x010fe20008010011 */
[----:B------:R-:W-:Y:S01]  /*1b50*/  FSEL R16, RZ, 1, P3 ;  /* 0x3f800000ff107808 */ /* 0x000fe20001800000 */
[----:B------:R-:W-:Y:S01]  /*1b60*/  FMUL.FTZ R14, R18, 1.4426950216293334961 ;  /* 0x3fb8aa3b120e7820 */ /* 0x000fe20000410000 */
[----:B------:R-:W-:Y:S01]  /*1b70*/  FSEL R17, RZ, 1, P1 ;  /* 0x3f800000ff117808 */ /* 0x000fe20000800000 */
[----:B------:R-:W-:Y:S02]  /*1b80*/  FFMA.FTZ R15, R15, -UR16, R4 ;  /* 0x800000100f0f7c23 */ /* 0x000fe40008010004 */
[----:B-1----:R-:W-:Y:S02]  /*1b90*/  FFMA.FTZ R23, R16, -UR16, R5 ;  /* 0x8000001010177c23 */ /* 0x002fe40008010005 */
[----:B------:R-:W0:Y:S01]  /*1ba0*/  MUFU.EX2 R14, R14 ;  /* 0x0000000e000e7308 */ /* 0x000e220000000800 */
[----:B------:R-:W-:-:S02]  /*1bb0*/  FFMA.FTZ R15, -R0, c[0x0][0x188], R15 ;  /* 0x00006200000f7a23 */ /* 0x000fc4000001010f */
[----:B---3--:R-:W-:Y:S02]  /*1bc0*/  FMUL.FTZ R4, R19, UR17 ;  /* 0x0000001113047c20 */ /* 0x008fe40008410000 */
[----:B------:R-:W-:Y:S02]  /*1bd0*/  FMUL.FTZ R15, R15, UR17 ;  /* 0x000000110f0f7c20 */ /* 0x000fe40008410000 */
[----:B--2---:R-:W-:Y:S01]  /*1be0*/  FFMA.FTZ R5, R17, -UR16, R6 ;  /* 0x8000001011057c23 */ /* 0x004fe20008010006 */
[----:B------:R-:W-:Y:S01]  /*1bf0*/  FSEL R17, RZ, 1, P5 ;  /* 0x3f800000ff117808 */ /* 0x000fe20002800000 */
[C---:B------:R-:W-:Y:S01]  /*1c00*/  FFMA.FTZ R23, -R0.reuse, c[0x0][0x188], R23 ;  /* 0x0000620000177a23 */ /* 0x040fe20000010117 */
[----:B------:R-:W-:Y:S01]  /*1c10*/  F2FP.BF16.PACK_AB R4, R15, R4 ;  /* 0x000000040f04723e */ /* 0x000fe200000010ff */
[----:B------:R-:W-:Y:S02]  /*1c20*/  FMUL.FTZ R21, R21, UR17 ;  /* 0x0000001115157c20 */ /* 0x000fe40008410000 */
[----:B------:R-:W-:-:S02]  /*1c30*/  FFMA.FTZ R25, -R0, c[0x0][0x188], R25 ;  /* 0x0000620000197a23 */ /* 0x000fc40000010119 */
[----:B------:R-:W-:Y:S01]  /*1c40*/  FMUL.FTZ R23, R23, UR17 ;  /* 0x0000001117177c20 */ /* 0x000fe20008410000 */
[----:B------:R-:W-:Y:S01]  /*1c50*/  F2FP.BF16.PACK_AB R21, RZ, R21 ;  /* 0x00000015ff15723e */ /* 0x000fe200000010ff */
[C---:B------:R-:W-:Y:S02]  /*1c60*/  FFMA.FTZ R15, -R0.reuse, c[0x0][0x188], R7 ;  /* 0x00006200000f7a23 */ /* 0x040fe40000010107 */
[--C-:B0-----:R-:W-:Y:S01]  /*1c70*/  FFMA.FTZ R19, R17, -UR16, R14.reuse ;  /* 0x8000001011137c23 */ /* 0x101fe2000801000e */
[----:B------:R-:W-:Y:S01]  /*1c80*/  F2FP.BF16.PACK_AB R17, RZ, R23 ;  /* 0x00000017ff11723e */ /* 0x000fe200000010ff */
[--C-:B------:R-:W-:Y:S01]  /*1c90*/  FFMA.FTZ R7, -R0, c[0x0][0x188], R5.reuse ;  /* 0x0000620000077a23 */ /* 0x100fe20000010105 */
[----:B------:R-:W-:Y:S01]  /*1ca0*/  PRMT R5, R4, 0x7632, R5 ;  /* 0x0000763204057816 */ /* 0x000fe20000000005 */
[----:B------:R-:W-:Y:S01]  /*1cb0*/  FMUL.FTZ R25, R25, UR17 ;  /* 0x0000001119197c20 */ /* 0x000fe20008410000 */
[----:B------:R-:W-:Y:S01]  /*1cc0*/  PRMT R14, R21, 0x7610, R14 ;  /* 0x00007610150e7816 */ /* 0x000fe2000000000e */
[----:B------:R-:W-:Y:S01]  /*1cd0*/  FFMA.FTZ R19, -R0, c[0x0][0x188], R19 ;  /* 0x0000620000137a23 */ /* 0x000fe20000010113 */
[----:B------:R-:W-:Y:S01]  /*1ce0*/  LOP3.LUT R5, R5, 0xffff, RZ, 0xc0, !PT ;  /* 0x0000ffff05057812 */ /* 0x000fe200078ec0ff */
[----:B------:R-:W-:Y:S01]  /*1cf0*/  FMUL.FTZ R16, R15, UR17 ;  /* 0x000000110f107c20 */ /* 0x000fe20008410000 */
[----:B------:R-:W-:Y:S01]  /*1d00*/  F2FP.BF16.PACK_AB R6, RZ, R25 ;  /* 0x00000019ff06723e */ /* 0x000fe200000010ff */
[----:B------:R-:W-:Y:S01]  /*1d10*/  FMUL.FTZ R15, R7, UR17 ;  /* 0x00000011070f7c20 */ /* 0x000fe20008410000 */
[----:B------:R-:W-:Y:S01]  /*1d20*/  LOP3.LUT R7, R17, 0xffff, RZ, 0xc0, !PT ;  /* 0x0000ffff11077812 */ /* 0x000fe200078ec0ff */
[----:B------:R-:W-:Y:S01]  /*1d30*/  FMUL.FTZ R19, R19, UR17 ;  /* 0x0000001113137c20 */ /* 0x000fe20008410000 */
[----:B------:R-:W-:-:S02]  /*1d40*/  LOP3.LUT R14, R14, 0xffff, RZ, 0xc0, !PT ;  /* 0x0000ffff0e0e7812 */ /* 0x000fc400078ec0ff */
[----:B------:R-:W-:Y:S02]  /*1d50*/  SHF.L.U64.HI R21, R5, 0x10, RZ ;  /* 0x0000001005157819 */ /* 0x000fe400000102ff */
[----:B------:R-:W-:Y:S02]  /*1d60*/  F2FP.BF16.PACK_AB R15, R16, R15 ;  /* 0x0000000f100f723e */ /* 0x000fe400000010ff */
[----:B------:R-:W-:Y:S02]  /*1d70*/  LOP3.LUT R6, R6, 0xffff, RZ, 0xc0, !PT ;  /* 0x0000ffff06067812 */ /* 0x000fe400078ec0ff */
[----:B------:R-:W-:Y:S02]  /*1d80*/  SHF.L.U64.HI R17, R7, 0x10, RZ ;  /* 0x0000001007117819 */ /* 0x000fe400000102ff */
[----:B------:R-:W-:Y:S02]  /*1d90*/  LOP3.LUT R21, R14, 0xffff0000, R21, 0xf8, !PT ;  /* 0xffff00000e157812 */ /* 0x000fe400078ef815 */
[----:B------:R-:W-:-:S02]  /*1da0*/  F2FP.BF16.PACK_AB R19, RZ, R19 ;  /* 0x00000013ff13723e */ /* 0x000fc400000010ff */
[C---:B------:R-:W-:Y:S02]  /*1db0*/  PRMT R14, R15.reuse, 0x7632, R14 ;  /* 0x000076320f0e7816 */ /* 0x040fe4000000000e */
[----:B------:R-:W-:Y:S02]  /*1dc0*/  LOP3.LUT R16, R6, 0xffff0000, R17, 0xf8, !PT ;  /* 0xffff000006107812 */ /* 0x000fe400078ef811 */
[----:B------:R-:W-:Y:S02]  /*1dd0*/  PRMT R6, R15, 0x7610, R6 ;  /* 0x000076100f067816 */ /* 0x000fe40000000006 */
[----:B------:R-:W-:Y:S02]  /*1de0*/  PRMT R15, R19, 0x7610, R15 ;  /* 0x00007610130f7816 */ /* 0x000fe4000000000f */
[----:B------:R-:W-:Y:S02]  /*1df0*/  PRMT R18, R14, 0x5410, R7 ;  /* 0x000054100e127816 */ /* 0x000fe40000000007 */
[----:B------:R-:W-:-:S02]  /*1e00*/  PRMT R4, R4, 0x5410, R5 ;  /* 0x0000541004047816 */ /* 0x000fc40000000005 */
[----:B------:R-:W-:Y:S01]  /*1e10*/  PRMT R7, R16, 0x5410, R15 ;  /* 0x0000541010077816 */ /* 0x000fe2000000000f */
[C---:B------:R-:W-:Y:S01]  /*1e20*/  IMAD.WIDE R14, R8.reuse, 0x10, R10 ;  /* 0x00000010080e7825 */ /* 0x040fe200078e020a */
[----:B------:R-:W-:Y:S02]  /*1e30*/  PRMT R5, R21, 0x5410, R6 ;  /* 0x0000541015057816 */ /* 0x000fe40000000006 */
[----:B------:R-:W-:Y:S01]  /*1e40*/  IADD3 R8, R8, c[0x0][0x0], RZ ;  /* 0x0000000008087a10 */ /* 0x000fe20007ffe0ff */
[----:B------:R-:W-:-:S04]  /*1e50*/  IMAD.MOV.U32 R6, RZ, RZ, R18 ;  /* 0x000000ffff067224 */ /* 0x000fc800078e0012 */
[----:B------:R-:W-:Y:S01]  /*1e60*/  IMAD.SHL.U32 R16, R8, 0x8, RZ ;  /* 0x0000000808107824 */ /* 0x000fe200078e00ff */
[----:B------:R0:W-:Y:S04]  /*1e70*/  STG.E.128 [R14.64], R4 ;  /* 0x000000040e007986 */ /* 0x0001e8000c101d0c */
[----:B------:R-:W-:-:S13]  /*1e80*/  ISETP.GE.AND P0, PT, R16, R13, PT ;  /* 0x0000000d1000720c */ /* 0x000fda0003f06270 */
[----:B------:R-:W-:Y:S05]  /*1e90*/  @!P0 BRA `(.L_x_11) ;  /* 0xfffff7c000008947 */ /* 0x000fea000383ffff */
.L_x_10:
[----:B------:R-:W-:Y:S05]  /*1ea0*/  BSYNC B0 ;  /* 0x0000000000007941 */ /* 0x000fea0003800000 */
.L_x_9:
[----:B------:R-:W-:Y:S05]  /*1eb0*/  @P6 EXIT ;  /* 0x000000000000694d */ /* 0x000fea0003800000 */
.L_x_12:
[----:B0-----:R-:W-:-:S06]  /*1ec0*/  IMAD.WIDE R4, R12, 0x2, R2 ;  /* 0x000000020c047825 */ /* 0x001fcc00078e0202 */
[----:B------:R-:W2:Y:S01]  /*1ed0*/  LDG.E.U16 R4, [R4.64] ;  /* 0x0000000c04047981 */ /* 0x000ea2000c1e1500 */
[----:B------:R-:W-:-:S04]  /*1ee0*/  IADD3 R7, R12, -UR4, RZ ;  /* 0x800000040c077c10 */ /* 0x000fc8000fffe0ff */
[----:B------:R-:W-:Y:S02]  /*1ef0*/  ISETP.NE.U32.AND P0, PT, R7, UR14, PT ;  /* 0x0000000e07007c0c */ /* 0x000fe4000bf05070 */
[----:B------:R-:W-:-:S04]  /*1f00*/  SHF.R.S32.HI R7, RZ, 0x1f, R7 ;  /* 0x0000001fff077819 */ /* 0x000fc80000011407 */
[----:B------:R-:W-:-:S04]  /*1f10*/  ISETP.NE.AND.EX P0, PT, R7, UR15, PT, P0 ;  /* 0x0000000f07007c0c */ /* 0x000fc8000bf05300 */
[----:B------:R-:W-:Y:S02]  /*1f20*/  FSEL R7, RZ, 1, P0 ;  /* 0x3f800000ff077808 */ /* 0x000fe40000000000 */
[----:B--2---:R-:W-:-:S05]  /*1f30*/  PRMT R4, RZ, 0x5410, R4 ;  /* 0x00005410ff047816 */ /* 0x004fca0000000004 */
[----:B----4-:R-:W-:Y:S02]  /*1f40*/  FADD.FTZ R6, R4, -UR18 ;  /* 0x8000001204067e21 */ /* 0x010fe40008010000 */
[C---:B------:R-:W-:Y:S01]  /*1f50*/  IMAD.WIDE R4, R12.reuse, 0x2, R10 ;  /* 0x000000020c047825 */ /* 0x040fe200078e020a */
[----:B------:R-:W-:-:S03]  /*1f60*/  IADD3 R12, R12, c[0x0][0x0], RZ ;  /* 0x000000000c0c7a10 */ /* 0x000fc60007ffe0ff */
[----:B------:R-:W-:Y:S01]  /*1f70*/  FMUL.FTZ R6, R6, 1.4426950216293334961 ;  /* 0x3fb8aa3b06067820 */ /* 0x000fe20000410000 */
[----:B------:R-:W-:-:S05]  /*1f80*/  ISETP.GE.AND P0, PT, R12, R9, PT ;  /* 0x000000090c00720c */ /* 0x000fca0003f06270 */
        /* <DEDUP_REMOVED lines=8> */
.L_x_13:
[----:B------:R-:W-:-:S00]  /*2010*/  BRA `(.L_x_13) ;  /* 0xfffffff000007947 */ /* 0x000fc0000383ffff */
[----:B------:R-:W-:-:S00]  /*2020*/  NOP ;  /* 0x0000000000007918 */ /* 0x000fc00000000000 */
        /* <DEDUP_REMOVED lines=13> */
.L_x_265:


//--------------------- .text._Z28cunn_SoftMaxXEntropyBackwardILi8EN3c108BFloat16EfS1_26LogSoftMaxBackwardEpilogueEvPT0_S4_PT2_S6_Plfi --------------------------
	.section	.text._Z28cunn_SoftMaxXEntropyBackwardILi8EN3c108BFloat16EfS1_26LogSoftMaxBackwardEpilogueEvPT0_S4_PT2_S6_Plfi,"ax",@progbits
	.sectioninfo	@"SHI_REGISTERS=32"
	.align	128
        .global         _Z28cunn_SoftMaxXEntropyBackwardILi8EN3c108BFloat16EfS1_26LogSoftMaxBackwardEpilogueEvPT0_S4_PT2_S6_Plfi
        .type           _Z28cunn_SoftMaxXEntropyBackwardILi8EN3c108BFloat16EfS1_26LogSoftMaxBackwardEpilogueEvPT0_S4_PT2_S6_Plfi,@function
        .size           _Z28cunn_SoftMaxXEntropyBackwardILi8EN3c108BFloat16EfS1_26LogSoftMaxBackwardEpilogueEvPT0_S4_PT2_S6_Plfi,(.L_x_266 - _Z28cunn_SoftMaxXEntropyBackwardILi8EN3c108BFloat16EfS1_26LogSoftMaxBackwardEpilogueEvPT0_S4_PT2_S6_Plfi)
        .other          _Z28cunn_SoftMaxXEntropyBackwardILi8EN3c108BFloat16EfS1_26LogSoftMaxBackwardEpilogueEvPT0_S4_PT2_S6_Plfi,@"STO_CUDA_ENTRY STV_DEFAULT"
_Z28cunn_SoftMaxXEntropyBackwardILi8EN3c108BFloat16EfS1_26LogSoftMaxBackwardEpilogueEvPT0_S4_PT2_S6_Plfi:
.text._Z28cunn_SoftMaxXEntropyBackwardILi8EN3c108BFloat16EfS1_26LogSoftMaxBackwardEpilogueEvPT0_S4_PT2_S6_Plfi:
[----:B------:R-:W-:Y:S02]  /*0000*/  IMAD.MOV.U32 R1, RZ, RZ, c[0x0][0x28] ;  /* 0x00000a00ff017624 */ /* 0x000fe400078e00ff */
[----:B------:R-:W0:Y:S01]  /*0010*/  S2UR UR8, SR_CTAID.X ;  /* 0x00000000000879c3 */ /* 0x000e220000002500 */
[----:B------:R-:W-:Y:S02]  /*0020*/  UMOV UR9, 0x2 ;  /* 0x0000000200097882 */ /* 0x000fe40000000000 */
[----:B------:R-:W-:Y:S02]  /*0030*/  ULDC.64 UR4, c[0x0][0x178] ;  /* 0x00005e0000047ab9 */ /* 0x000fe40000000a00 */
[----:B------:R-:W-:Y:S02]  /*0040*/  ULDC.64 UR6, c[0x0][0x170] ;  /* 0x00005c0000067ab9 */ /* 0x000fe40000000a00 */
[----:B------:R-:W-:Y:S02]  /*0050*/  ULDC.64 UR12, c[0x0][0x118] ;  /* 0x00004600000c7ab9 */ /* 0x000fe40000000a00 */
[----:B------:R-:W-:Y:S02]  /*0060*/  UMOV UR10, 0x8 ;  /* 0x00000008000a7882 */ /* 0x000fe40000000000 */
[----:B0-----:R-:W-:-:S02]  /*0070*/  UIMAD.WIDE.U32 UR4, UR8, UR9, UR4 ;  /* 0x00000009080472a5 */ /* 0x001fc4000f8e0004 */
[----:B------:R-:W-:-:S04]  /*0080*/  UIMAD.WIDE.U32 UR6, UR8, UR9, UR6 ;  /* 0x00000009080672a5 */ /* 0x000fc8000f8e0006 */
[----:B------:R-:W-:Y:S02]  /*0090*/  IMAD.U32 R2, RZ, RZ, UR4 ;  /* 0x00000004ff027e24 */ /* 0x000fe4000f8e00ff */
[----:B------:R-:W-:Y:S02]  /*00a0*/  IMAD.U32 R6, RZ, RZ, UR6 ;  /* 0x00000006ff067e24 */ /* 0x000fe4000f8e00ff */
[----:B------:R-:W-:Y:S01]  /*00b0*/  IMAD.U32 R3, RZ, RZ, UR5 ;  /* 0x00000005ff037e24 */ /* 0x000fe2000f8e00ff */
[----:B------:R-:W-:Y:S01]  /*00c0*/  ULDC.64 UR4, c[0x0][0x180] ;  /* 0x0000600000047ab9 */ /* 0x000fe20000000a00 */
[----:B------:R-:W-:Y:S01]  /*00d0*/  IMAD.U32 R7, RZ, RZ, UR7 ;  /* 0x00000007ff077e24 */ /* 0x000fe2000f8e00ff */
[----:B------:R-:W-:Y:S02]  /*00e0*/  UIMAD.WIDE.U32 UR4, UR8, UR10, UR4 ;  /* 0x0000000a080472a5 */ /* 0x000fe4000f8e0004 */
[----:B------:R0:W2:Y:S04]  /*00f0*/  LDG.E.U16 R2, [R2.64] ;  /* 0x0000000c02027981 */ /* 0x0000a8000c1e1500 */
[----:B------:R-:W3:Y:S01]  /*0100*/  LDG.E.U16 R6, [R6.64] ;  /* 0x0000000c06067981 */ /* 0x000ee2000c1e1500 */
[----:B------:R-:W-:-:S02]  /*0110*/  IMAD.U32 R4, RZ, RZ, UR4 ;  /* 0x00000004ff047e24 */ /* 0x000fc4000f8e00ff */
[----:B------:R-:W-:-:S06]  /*0120*/  IMAD.U32 R5, RZ, RZ, UR5 ;  /* 0x00000005ff057e24 */ /* 0x000fcc000f8e00ff */
[----:B------:R-:W4:Y:S01]  /*0130*/  LDG.E.64 R4, [R4.64] ;  /* 0x0000000c04047981 */ /* 0x000f22000c1e1b00 */
[----:B------:R-:W-:Y:S02]  /*0140*/  ULDC UR10, c[0x0][0x18c] ;  /* 0x00006300000a7ab9 */ /* 0x000fe40000000800 */
[----:B------:R-:W-:Y:S02]  /*0150*/  UIMAD UR10, UR8, UR10, URZ ;  /* 0x0000000a080a72a4 */ /* 0x000fe4000f8e023f */
[----:B------:R-:W-:Y:S02]  /*0160*/  ULDC UR4, c[0x0][0x160] ;  /* 0x0000580000047ab9 */ /* 0x000fe40000000800 */
[----:B------:R-:W-:Y:S02]  /*0170*/  UIMAD UR4, UR10, UR9, UR4 ;  /* 0x000000090a0472a4 */ /* 0x000fe4000f8e0204 */
[----:B------:R-:W-:Y:S02]  /*0180*/  ULDC UR5, c[0x0][0x168] ;  /* 0x00005a0000057ab9 */ /* 0x000fe40000000800 */
[----:B------:R-:W-:Y:S01]  /*0190*/  ULOP3.LUT UR4, UR4, 0xe, URZ, 0xc0, !UPT ;  /* 0x0000000e04047892 */ /* 0x000fe2000f8ec03f */
[----:B------:R-:W1:Y:S01]  /*01a0*/  I2F R0, c[0x0][0x18c] ;  /* 0x0000630000007b06 */ /* 0x000e620000201400 */
[----:B------:R-:W-:Y:S01]  /*01b0*/  UIMAD UR5, UR10, UR9, UR5 ;  /* 0x000000090a0572a4 */ /* 0x000fe2000f8e0205 */
[----:B------:R-:W-:-:S03]  /*01c0*/  IMAD.MOV.U32 R8, RZ, RZ, c[0x0][0x188] ;  /* 0x00006200ff087624 */ /* 0x000fc600078e00ff */
[----:B------:R-:W-:Y:S01]  /*01d0*/  ULOP3.LUT UR5, UR5, 0xe, URZ, 0xc0, !UPT ;  /* 0x0000000e05057892 */ /* 0x000fe2000f8ec03f */
[----:B0-----:R-:W-:Y:S02]  /*01e0*/  FADD.FTZ R3, -R8, 1 ;  /* 0x3f80000008037421 */ /* 0x001fe40000010100 */
[----:B------:R-:W0:Y:S01]  /*01f0*/  S2R R8, SR_TID.X ;  /* 0x0000000000087919 */ /* 0x000e220000002100 */
[----:B------:R-:W-:Y:S01]  /*0200*/  ULDC UR11, c[0x0][0x0] ;  /* 0x00000000000b7ab9 */ /* 0x000fe20000000800 */
[----:B-1----:R-:W1:Y:S01]  /*0210*/  MUFU.RCP R0, R0 ;  /* 0x0000000000007308 */ /* 0x002e620000001000 */
[----:B------:R0:W0:Y:S01]  /*0220*/  R2UR UR18, R3 ;  /* 0x00000000031273c2 */ /* 0x00002200000e0000 */
[----:B------:R-:W-:Y:S01]  /*0230*/  USHF.L.U32 UR19, UR11, 0x3, URZ ;  /* 0x000000030b137899 */ /* 0x000fe2000800063f */
[----:B------:R-:W-:-:S06]  /*0240*/  IMAD.MOV.U32 R9, RZ, RZ, c[0x0][0x18c] ;  /* 0x00006300ff097624 */ /* 0x000fcc00078e00ff */
[----:B--2---:R2:W5:Y:S08]  /*0250*/  R2UR UR6, R2 ;  /* 0x00000000020673c2 */ /* 0x00457000000e0000 */
[----:B---3--:R-:W3:Y:S01]  /*0260*/  R2UR UR7, R6 ;  /* 0x00000000060773c2 */ /* 0x008ee200000e0000 */
[----:B--2---:R-:W-:Y:S01]  /*0270*/  IMAD.U32 R2, RZ, RZ, UR4 ;  /* 0x00000004ff027e24 */ /* 0x004fe2000f8e00ff */
[----:B------:R-:W-:-:S04]  /*0280*/  USHF.R.U64 UR4, UR5, 0x1, URZ ;  /* 0x0000000105047899 */ /* 0x000fc8000800123f */
[----:B------:R-:W-:-:S04]  /*0290*/  SHF.R.U64 R2, R2, 0x1, RZ ;  /* 0x0000000102027819 */ /* 0x000fc800000012ff */
[----:B------:R-:W-:Y:S01]  /*02a0*/  ISETP.NE.AND P0, PT, R2, UR4, PT ;  /* 0x0000000402007c0c */ /* 0x000fe2000bf05270 */
[----:B----4-:R2:W4:Y:S01]  /*02b0*/  R2UR UR14, R4 ;  /* 0x00000000040e73c2 */ /* 0x01052200000e0000 */
[----:B------:R-:W-:Y:S02]  /*02c0*/  UMOV UR5, URZ ;  /* 0x0000003f00057c82 */ /* 0x000fe40008000000 */
[----:B-----5:R-:W-:-:S05]  /*02d0*/  UPRMT UR8, URZ, 0x5410, UR6 ;  /* 0x000054103f087896 */ /* 0x020fca0008000006 */
[----:B------:R2:W0:Y:S01]  /*02e0*/  R2UR UR15, R5 ;  /* 0x00000000050f73c2 */ /* 0x00042200000e0000 */
[----:B---3--:R-:W-:-:S03]  /*02f0*/  UPRMT UR9, URZ, 0x5410, UR7 ;  /* 0x000054103f097896 */ /* 0x008fc60008000007 */
[----:B0-2-4-:R-:W-:Y:S05]  /*0300*/  @!P0 BRA `(.L_x_14) ;  /* 0x00000e8000008947 */ /* 0x015fea0003800000 */
[----:B-1----:R-:W0:Y:S01]  /*0310*/  I2F.U32.RP R2, UR19 ;  /* 0x0000001300027d06 */ /* 0x002e220008209000 */
[----:B------:R-:W-:Y:S01]  /*0320*/  UIADD3 UR4, URZ, -UR19, URZ ;  /* 0x800000133f047290 */ /* 0x000fe2000fffe03f */
[----:B------:R-:W-:Y:S01]  /*0330*/  BSSY B0, `(.L_x_15) ;  /* 0x00000c9000007945 */ /* 0x000fe20003800000 */
[----:B------:R-:W-:Y:S02]  /*0340*/  UMOV UR6, URZ ;  /* 0x0000003f00067c82 */ /* 0x000fe40008000000 */
        /* <DEDUP_REMOVED lines=19> */
.L_x_17:
        /* <DEDUP_REMOVED lines=27> */
[----:B------:R1:W3:Y:S01]  /*0630*/  LDG.E.U16 R19, [R6.64] ;  /* 0x0000000c06137981 */ /* 0x0002e2000c1e1500 */
[----:B------:R-:W-:Y:S01]  /*0640*/  IADD3.X R29, R2, c[0x0][0x16c], RZ, P0, !PT ;  /* 0x00005b00021d7a10 */ /* 0x000fe200007fe4ff */
[----:B0-----:R-:W-:Y:S01]  /*0650*/  IMAD.SHL.U32 R4, R12, 0x2, RZ ;  /* 0x000000020c047824 */ /* 0x001fe200078e00ff */
[----:B------:R-:W-:-:S03]  /*0660*/  SHF.L.U64.HI R5, R13, 0x1, R16 ;  /* 0x000000010d057819 */ /* 0x000fc60000010210 */
[----:B------:R0:W4:Y:S01]  /*0670*/  LDG.E.U16 R25, [R28.64] ;  /* 0x0000000c1c197981 */ /* 0x000122000c1e1500 */
[----:B------:R-:W-:Y:S01]  /*0680*/  IADD3 R12, P0, R4, c[0x0][0x168], RZ ;  /* 0x00005a00040c7a10 */ /* 0x000fe20007f1e0ff */
[----:B-1----:R-:W-:Y:S01]  /*0690*/  IMAD.SHL.U32 R6, R13, 0x2, RZ ;  /* 0x000000020d067824 */ /* 0x002fe200078e00ff */
[----:B------:R-:W-:Y:S02]  /*06a0*/  IADD3 R23, R22, c[0x0][0x0], RZ ;  /* 0x0000000016177a10 */ /* 0x000fe40007ffe0ff */
[----:B------:R-:W-:Y:S02]  /*06b0*/  IADD3.X R13, R3, c[0x0][0x16c], RZ, P0, !PT ;  /* 0x00005b00030d7a10 */ /* 0x000fe400007fe4ff */
[----:B------:R-:W-:-:S03]  /*06c0*/  IADD3 R20, P0, R6, c[0x0][0x168], RZ ;  /* 0x00005a0006147a10 */ /* 0x000fc60007f1e0ff */
[----:B------:R1:W5:Y:S01]  /*06d0*/  LDG.E.U16 R27, [R12.64] ;  /* 0x0000000c0c1b7981 */ /* 0x000362000c1e1500 */
[----:B------:R-:W-:Y:S02]  /*06e0*/  IADD3.X R21, R5, c[0x0][0x16c], RZ, P0, !PT ;  /* 0x00005b0005157a10 */ /* 0x000fe400007fe4ff */
[C---:B------:R-:W-:Y:S02]  /*06f0*/  IADD3 R16, P0, R23.reuse, UR10, RZ ;  /* 0x0000000a17107c10 */ /* 0x040fe4000ff1e0ff */
[----:B------:R-:W-:Y:S01]  /*0700*/  ISETP.NE.U32.AND P3, PT, R8, UR14, PT ;  /* 0x0000000e08007c0c */ /* 0x000fe2000bf65070 */
[----:B------:R0:W5:Y:S02]  /*0710*/  LDG.E.U16 R20, [R20.64] ;  /* 0x0000000c14147981 */ /* 0x000164000c1e1500 */
        /* <DEDUP_REMOVED lines=10> */
[----:B------:R0:W5:Y:S02]  /*07c0*/  LDG.E.U16 R16, [R16.64] ;  /* 0x0000000c10107981 */ /* 0x000164000c1e1500 */
[----:B------:R-:W-:Y:S02]  /*07d0*/  IMAD.X R13, RZ, RZ, UR5, P0 ;  /* 0x00000005ff0d7e24 */ /* 0x000fe400080e06ff */
[----:B------:R-:W-:-:S03]  /*07e0*/  IMAD.SHL.U32 R9, R10, 0x2, RZ ;  /* 0x000000020a097824 */ /* 0x000fc600078e00ff */
[----:B------:R-:W-:Y:S02]  /*07f0*/  SHF.L.U64.HI R10, R10, 0x1, R13 ;  /* 0x000000010a0a7819 */ /* 0x000fe4000001020d */
[----:B------:R-:W-:-:S04]  /*0800*/  IADD3 R12, P0, R9, c[0x0][0x168], RZ ;  /* 0x00005a00090c7a10 */ /* 0x000fc80007f1e0ff */
[----:B------:R-:W-:-:S05]  /*0810*/  IADD3.X R13, R10, c[0x0][0x16c], RZ, P0, !PT ;  /* 0x00005b000a0d7a10 */ /* 0x000fca00007fe4ff */
[----:B------:R1:W5:Y:S01]  /*0820*/  LDG.E.U16 R12, [R12.64] ;  /* 0x0000000c0c0c7981 */ /* 0x000362000c1e1500 */
        /* <DEDUP_REMOVED lines=14> */
[----:B---3--:R-:W-:-:S03]  /*0910*/  PRMT R19, RZ, 0x5410, R19 ;  /* 0x00005410ff137816 */ /* 0x008fc60000000013 */
[----:B------:R-:W-:Y:S02]  /*0920*/  FMUL.FTZ R11, R11, 1.4426950216293334961 ;  /* 0x3fb8aa3b0b0b7820 */ /* 0x000fe40000410000 */
[----:B------:R-:W-:Y:S01]  /*0930*/  FADD.FTZ R19, R19, -UR9 ;  /* 0x8000000913137e21 */ /* 0x000fe20008010000 */
[----:B----4-:R-:W-:-:S03]  /*0940*/  PRMT R25, RZ, 0x5410, R25 ;  /* 0x00005410ff197816 */ /* 0x010fc60000000019 */
[----:B------:R-:W2:Y:S01]  /*0950*/  MUFU.EX2 R11, R11 ;  /* 0x0000000b000b7308 */ /* 0x000ea20000000800 */
[----:B0-----:R-:W-:Y:S02]  /*0960*/  FMUL.FTZ R17, R19, 1.4426950216293334961 ;  /* 0x3fb8aa3b13117820 */ /* 0x001fe40000410000 */
[----:B------:R-:W-:Y:S01]  /*0970*/  FADD.FTZ R25, R25, -UR9 ;  /* 0x8000000919197e21 */ /* 0x000fe20008010000 */
[----:B-----5:R-:W-:Y:S02]  /*0980*/  PRMT R27, RZ, 0x5410, R27 ;  /* 0x00005410ff1b7816 */ /* 0x020fe4000000001b */
        /* <DEDUP_REMOVED lines=99> */
.L_x_16:
[----:B------:R-:W-:Y:S05]  /*0fc0*/  BSYNC B0 ;  /* 0x0000000000007941 */ /* 0x000fea0003800000 */
.L_x_15:
[----:B------:R-:W-:-:S13]  /*0fd0*/  ISETP.GE.AND P0, PT, R8, c[0x0][0x18c], PT ;  /* 0x0000630008007a0c */ /* 0x000fda0003f06270 */
[----:B------:R-:W-:Y:S05]  /*0fe0*/  @P0 EXIT ;  /* 0x000000000000094d */ /* 0x000fea0003800000 */
.L_x_18:
        /* <DEDUP_REMOVED lines=13> */
[----:B------:R-:W-:Y:S01]  /*10c0*/  FADD.FTZ R4, R2, -UR9 ;  /* 0x8000000902047e21 */ /* 0x000fe20008010000 */
[----:B------:R-:W-:-:S03]  /*10d0*/  IADD3 R2, P0, R7, c[0x0][0x160], RZ ;  /* 0x0000580007027a10 */ /* 0x000fc60007f1e0ff */
[----:B------:R-:W-:Y:S01]  /*10e0*/  FMUL.FTZ R4, R4, 1.4426950216293334961 ;  /* 0x3fb8aa3b04047820 */ /* 0x000fe20000410000 */
[----:B------:R-:W-:Y:S02]  /*10f0*/  IADD3.X R3, R6, c[0x0][0x164], RZ, P0, !PT ;  /* 0x0000590006037a10 */ /* 0x000fe400007fe4ff */
[----:B------:R-:W-:-:S03]  /*1100*/  ISETP.GE.AND P0, PT, R8, c[0x0][0x18c], PT ;  /* 0x0000630008007a0c */ /* 0x000fc60003f06270 */
[----:B------:R-:W0:Y:S02]  /*1110*/  MUFU.EX2 R4, R4 ;  /* 0x0000000400047308 */ /* 0x000e240000000800 */
[----:B0-----:R-:W-:-:S04]  /*1120*/  FFMA.FTZ R5, R5, -UR18, R4 ;  /* 0x8000001205057c23 */ /* 0x001fc80008010004 */
[----:B------:R-:W-:-:S04]  /*1130*/  FFMA.FTZ R5, -R0, c[0x0][0x188], R5 ;  /* 0x0000620000057a23 */ /* 0x000fc80000010105 */
[----:B------:R-:W-:-:S05]  /*1140*/  FMUL.FTZ R5, R5, UR8 ;  /* 0x0000000805057c20 */ /* 0x000fca0008410000 */
[----:B------:R-:W-:-:S05]  /*1150*/  F2FP.BF16.PACK_AB R5, RZ, R5 ;  /* 0x00000005ff05723e */ /* 0x000fca00000010ff */
[----:B------:R0:W-:Y:S01]  /*1160*/  STG.E.U16 [R2.64], R5 ;  /* 0x0000000502007986 */ /* 0x0001e2000c10150c */
[----:B------:R-:W-:Y:S05]  /*1170*/  @!P0 BRA `(.L_x_18) ;  /* 0xfffffe7000008947 */ /* 0x000fea000383ffff */
[----:B------:R-:W-:Y:S05]  /*1180*/  EXIT ;  /* 0x000000000000794d */ /* 0x000fea0003800000 */
.L_x_14:
        /* <DEDUP_REMOVED lines=21> */
[----:B------:R-:W-:Y:S01]  /*12e0*/  FADD.FTZ R4, R2, -UR9 ;  /* 0x8000000902047e21 */ /* 0x000fe20008010000 */
[----:B------:R-:W-:-:S03]  /*12f0*/  IADD3 R2, P0, R6, c[0x0][0x160], RZ ;  /* 0x0000580006027a10 */ /* 0x000fc60007f1e0ff */
[----:B------:R-:W-:Y:S01]  /*1300*/  FMUL.FTZ R4, R4, 1.4426950216293334961 ;  /* 0x3fb8aa3b04047820 */ /* 0x000fe20000410000 */
[----:B------:R-:W-:-:S05]  /*1310*/  IADD3.X R3, R7, c[0x0][0x164], RZ, P0, !PT ;  /* 0x0000590007037a10 */ /* 0x000fca00007fe4ff */
[----:B------:R-:W0:Y:S02]  /*1320*/  MUFU.EX2 R4, R4 ;  /* 0x0000000400047308 */ /* 0x000e240000000800 */
[----:B0-----:R-:W-:-:S04]  /*1330*/  FFMA.FTZ R5, R5, -UR18, R4 ;  /* 0x8000001205057c23 */ /* 0x001fc80008010004 */
[----:B------:R-:W-:-:S04]  /*1340*/  FFMA.FTZ R5, -R0, c[0x0][0x188], R5 ;  /* 0x0000620000057a23 */ /* 0x000fc80000010105 */
[----:B------:R-:W-:-:S05]  /*1350*/  FMUL.FTZ R5, R5, UR8 ;  /* 0x0000000805057c20 */ /* 0x000fca0008410000 */
[----:B------:R-:W-:-:S05]  /*1360*/  F2FP.BF16.PACK_AB R5, RZ, R5 ;  /* 0x00000005ff05723e */ /* 0x000fca00000010ff */
[----:B------:R0:W-:Y:S02]  /*1370*/  STG.E.U16 [R2.64], R5 ;  /* 0x0000000502007986 */ /* 0x0001e4000c10150c */
.L_x_21:
[----:B------:R-:W-:Y:S05]  /*1380*/  BSYNC B0 ;  /* 0x0000000000007941 */ /* 0x000fea0003800000 */
.L_x_20:
        /* <DEDUP_REMOVED lines=8> */
.L_x_19:
[----:B------:R-:W-:Y:S02]  /*1410*/  UMOV UR4, URZ ;  /* 0x0000003f00047c82 */ /* 0x000fe40008000000 */
.L_x_22:
        /* <DEDUP_REMOVED lines=37> */
.L_x_25:
        /* <DEDUP_REMOVED lines=30> */
[----:B------:R-:W-:Y:S01]  /*1850*/  FADD.FTZ R14, R14, -UR9 ;  /* 0x800000090e0e7e21 */ /* 0x000fe20008010000 */
        /* <DEDUP_REMOVED lines=27> */
[----:B------:R2:W3:Y:S01]  /*1a10*/  MUFU.EX2 R17, R21 ;  /* 0x0000001500117308 */ /* 0x0004e20000000800 */
        /* <DEDUP_REMOVED lines=19> */
[----:B---3--:R-:W-:Y:S01]  /*1b50*/  FFMA.FTZ R25, R16, -UR18, R17 ;  /* 0x8000001210197c23 */ /* 0x008fe20008010011 */
[----:B------:R-:W-:Y:S01]  /*1b60*/  FSEL R16, RZ, 1, P3 ;  /* 0x3f800000ff107808 */ /* 0x000fe20001800000 */
[----:B------:R-:W-:Y:S01]  /*1b70*/  FMUL.FTZ R14, R18, 1.4426950216293334961 ;  /* 0x3fb8aa3b120e7820 */ /* 0x000fe20000410000 */
[----:B------:R-:W-:Y:S01]  /*1b80*/  FSEL R17, RZ, 1, P1 ;  /* 0x3f800000ff117808 */ /* 0x000fe20000800000 */
[----:B------:R-:W-:Y:S02]  /*1b90*/  FFMA.FTZ R15, R15, -UR18, R4 ;  /* 0x800000120f0f7c23 */ /* 0x000fe40008010004 */
[----:B-1----:R-:W-:Y:S02]  /*1ba0*/  FFMA.FTZ R23, R16, -UR18, R5 ;  /* 0x8000001210177c23 */ /* 0x002fe40008010005 */
[----:B------:R-:W0:Y:S01]  /*1bb0*/  MUFU.EX2 R14, R14 ;  /* 0x0000000e000e7308 */ /* 0x000e220000000800 */
[----:B------:R-:W-:-:S02]  /*1bc0*/  FFMA.FTZ R15, -R0, c[0x0][0x188], R15 ;  /* 0x00006200000f7a23 */ /* 0x000fc4000001010f */
[----:B------:R-:W-:Y:S02]  /*1bd0*/  FMUL.FTZ R4, R19, UR8 ;  /* 0x0000000813047c20 */ /* 0x000fe40008410000 */
        /* <DEDUP_REMOVED lines=45> */
.L_x_24:
[----:B------:R-:W-:Y:S05]  /*1eb0*/  BSYNC B0 ;  /* 0x0000000000007941 */ /* 0x000fea0003800000 */
.L_x_23:
[----:B------:R-:W-:Y:S05]  /*1ec0*/  @P6 EXIT ;  /* 0x000000000000694d */ /* 0x000fea0003800000 */
.L_x_26:
        /* <DEDUP_REMOVED lines=8> */
[----:B------:R-:W-:Y:S02]  /*1f50*/  FADD.FTZ R6, R4, -UR9 ;  /* 0x8000000904067e21 */ /* 0x000fe40008010000 */
[C---:B------:R-:W-:Y:S01]  /*1f60*/  IMAD.WIDE R4, R12.reuse, 0x2, R10 ;  /* 0x000000020c047825 */ /* 0x040fe200078e020a */
[----:B------:R-:W-:-:S03]  /*1f70*/  IADD3 R12, R12, c[0x0][0x0], RZ ;  /* 0x000000000c0c7a10 */ /* 0x000fc60007ffe0ff */
[----:B------:R-:W-:Y:S01]  /*1f80*/  FMUL.FTZ R6, R6, 1.4426950216293334961 ;  /* 0x3fb8aa3b06067820 */ /* 0x000fe20000410000 */
[----:B------:R-:W-:-:S05]  /*1f90*/  ISETP.GE.AND P0, PT, R12, R9, PT ;  /* 0x000000090c00720c */ /* 0x000fca0003f06270 */
        /* <DEDUP_REMOVED lines=8> */
.L_x_27:
        /* <DEDUP_REMOVED lines=14> */
.L_x_266:


//--------------------- .text._Z28cunn_SoftMaxXEntropyBackwardILi8EN3c104HalfEff26LogSoftMaxBackwardEpilogueEvPT0_S4_PT2_S6_Plfi --------------------------
	.section	.text._Z28cunn_SoftMaxXEntropyBackwardILi8EN3c104HalfEff26LogSoftMaxBackwardEpilogueEvPT0_S4_PT2_S6_Plfi,"ax",@progbits
	.sectioninfo	@"SHI_REGISTERS=32"
	.align	128
        .global         _Z28cunn_SoftMaxXEntropyBackwardILi8EN3c104HalfEff26LogSoftMaxBackwardEpilogueEvPT0_S4_PT2_S6_Plfi
        .type           _Z28cunn_SoftMaxXEntropyBackwardILi8EN3c104HalfEff26LogSoftMaxBackwardEpilogueEvPT0_S4_PT2_S6_Plfi,@function
        .size           _Z28cunn_SoftMaxXEntropyBackwardILi8EN3c104HalfEff26LogSoftMaxBackwardEpilogueEvPT0_S4_PT2_S6_Plfi,(.L_x_267 - _Z28cunn_SoftMaxXEntropyBackwardILi8EN3c104HalfEff26LogSoftMaxBackwardEpilogueEvPT0_S4_PT2_S6_Plfi)
        .other          _Z28cunn_SoftMaxXEntropyBackwardILi8EN3c104HalfEff26LogSoftMaxBackwardEpilogueEvPT0_S4_PT2_S6_Plfi,@"STO_CUDA_ENTRY STV_DEFAULT"
_Z28cunn_SoftMaxXEntropyBackwardILi8EN3c104HalfEff26LogSoftMaxBackwardEpilogueEvPT0_S4_PT2_S6_Plfi:
.text._Z28cunn_SoftMaxXEntropyBackwardILi8EN3c104HalfEff26LogSoftMaxBackwardEpilogueEvPT0_S4_PT2_S6_Plfi:
        /* <DEDUP_REMOVED lines=19> */
[----:B------:R1:W4:Y:S01]  /*0130*/  LDG.E R6, [R6.64] ;  /* 0x0000000c06067981 */ /* 0x000322000c1e1900 */
        /* <DEDUP_REMOVED lines=9> */
[----:B------:R-:W5:Y:S01]  /*01d0*/  I2F R0, c[0x0][0x18c] ;  /* 0x0000630000007b06 */ /* 0x000f620000201400 */
[----:B------:R-:W-:-:S04]  /*01e0*/  UIMAD UR5, UR10, UR5, UR7 ;  /* 0x000000050a0572a4 */ /* 0x000fc8000f8e0207 */
[----:B------:R-:W-:Y:S01]  /*01f0*/  ULOP3.LUT UR5, UR5, 0xe, URZ, 0xc0, !UPT ;  /* 0x0000000e05057892 */ /* 0x000fe2000f8ec03f */
[----:B0-----:R-:W-:Y:S01]  /*0200*/  IMAD.U32 R2, RZ, RZ, UR4 ;  /* 0x00000004ff027e24 */ /* 0x001fe2000f8e00ff */
[----:B-1----:R-:W0:Y:S02]  /*0210*/  S2R R7, SR_TID.X ;  /* 0x0000000000077919 */ /* 0x002e240000002100 */
[----:B------:R-:W-:Y:S02]  /*0220*/  USHF.R.U64 UR4, UR5, 0x1, URZ ;  /* 0x0000000105047899 */ /* 0x000fe4000800123f */
[----:B------:R-:W-:-:S04]  /*0230*/  SHF.R.U64 R2, R2, 0x1, RZ ;  /* 0x0000000102027819 */ /* 0x000fc800000012ff */
[----:B------:R-:W-:Y:S01]  /*0240*/  ISETP.NE.AND P0, PT, R2, UR4, PT ;  /* 0x0000000402007c0c */ /* 0x000fe2000bf05270 */
[----:B-----5:R-:W1:Y:S01]  /*0250*/  MUFU.RCP R0, R0 ;  /* 0x0000000000007308 */ /* 0x020e620000001000 */
[----:B------:R-:W-:Y:S01]  /*0260*/  ULDC UR6, c[0x0][0x0] ;  /* 0x0000000000067ab9 */ /* 0x000fe20000000800 */
[----:B------:R0:W0:Y:S01]  /*0270*/  R2UR UR16, R8 ;  /* 0x00000000081073c2 */ /* 0x00002200000e0000 */
[----:B------:R-:W-:Y:S02]  /*0280*/  USHF.L.U32 UR19, UR6, 0x3, URZ ;  /* 0x0000000306137899 */ /* 0x000fe4000800063f */
[----:B------:R-:W-:Y:S01]  /*0290*/  UMOV UR5, URZ ;  /* 0x0000003f00057c82 */ /* 0x000fe20008000000 */
[----:B------:R-:W-:-:S04]  /*02a0*/  IMAD.MOV.U32 R10, RZ, RZ, c[0x0][0x18c] ;  /* 0x00006300ff0a7624 */ /* 0x000fc800078e00ff */
        /* <DEDUP_REMOVED lines=28> */
.L_x_31:
[C---:B------:R-:W-:Y:S02]  /*0470*/  IADD3 R25, R7.reuse, c[0x0][0x0], RZ ;  /* 0x0000000007197a10 */ /* 0x040fe40007ffe0ff */
[----:B------:R-:W-:Y:S02]  /*0480*/  IADD3 R14, P0, R7, UR10, RZ ;  /* 0x0000000a070e7c10 */ /* 0x000fe4000ff1e0ff */
[C---:B------:R-:W-:Y:S02]  /*0490*/  IADD3 R26, P1, R25.reuse, UR10, RZ ;  /* 0x0000000a191a7c10 */ /* 0x040fe4000ff3e0ff */
[----:B------:R-:W-:Y:S01]  /*04a0*/  IADD3 R17, R25, c[0x0][0x0], RZ ;  /* 0x0000000019117a10 */ /* 0x000fe20007ffe0ff */
[----:B------:R-:W-:Y:S02]  /*04b0*/  IMAD.X R3, RZ, RZ, UR5, P0 ;  /* 0x00000005ff037e24 */ /* 0x000fe400080e06ff */
[----:B------:R-:W-:Y:S01]  /*04c0*/  IMAD.X R15, RZ, RZ, UR5, P1 ;  /* 0x00000005ff0f7e24 */ /* 0x000fe200088e06ff */
[C---:B------:R-:W-:Y:S01]  /*04d0*/  IADD3 R24, P1, R17.reuse, UR10, RZ ;  /* 0x0000000a11187c10 */ /* 0x040fe2000ff3e0ff */
[----:B------:R-:W-:Y:S01]  /*04e0*/  IMAD.SHL.U32 R18, R14, 0x2, RZ ;  /* 0x000000020e127824 */ /* 0x000fe200078e00ff */
[----:B------:R-:W-:-:S02]  /*04f0*/  IADD3 R9, R17, c[0x0][0x0], RZ ;  /* 0x0000000011097a10 */ /* 0x000fc40007ffe0ff */
[----:B------:R-:W-:Y:S01]  /*0500*/  SHF.L.U64.HI R14, R14, 0x1, R3 ;  /* 0x000000010e0e7819 */ /* 0x000fe20000010203 */
[----:B------:R-:W-:Y:S01]  /*0510*/  IMAD.X R3, RZ, RZ, UR5, P1 ;  /* 0x00000005ff037e24 */ /* 0x000fe200088e06ff */
[C---:B------:R-:W-:Y:S01]  /*0520*/  SHF.L.U64.HI R15, R26.reuse, 0x1, R15 ;  /* 0x000000011a0f7819 */ /* 0x040fe2000001020f */
[----:B------:R-:W-:Y:S01]  /*0530*/  IMAD.SHL.U32 R26, R26, 0x2, RZ ;  /* 0x000000021a1a7824 */ /* 0x000fe200078e00ff */
[----:B------:R-:W-:Y:S02]  /*0540*/  IADD3 R4, P1, R9, UR10, RZ ;  /* 0x0000000a09047c10 */ /* 0x000fe4000ff3e0ff */
[----:B------:R-:W-:Y:S02]  /*0550*/  IADD3 R22, P0, R18, c[0x0][0x168], RZ ;  /* 0x00005a0012167a10 */ /* 0x000fe40007f1e0ff */
[----:B------:R-:W-:Y:S01]  /*0560*/  SHF.L.U64.HI R2, R24, 0x1, R3 ;  /* 0x0000000118027819 */ /* 0x000fe20000010203 */
[----:B------:R-:W-:Y:S01]  /*0570*/  IMAD.X R3, RZ, RZ, UR5, P1 ;  /* 0x00000005ff037e24 */ /* 0x000fe200088e06ff */
[----:B------:R-:W-:Y:S01]  /*0580*/  IADD3.X R23, R14, c[0x0][0x16c], RZ, P0, !PT ;  /* 0x00005b000e177a10 */ /* 0x000fe200007fe4ff */
[----:B------:R-:W-:Y:S01]  /*0590*/  IMAD.SHL.U32 R24, R24, 0x2, RZ ;  /* 0x0000000218187824 */ /* 0x000fe200078e00ff */
[----:B------:R-:W-:-:S02]  /*05a0*/  IADD3 R10, P0, R26, c[0x0][0x168], RZ ;  /* 0x00005a001a0a7a10 */ /* 0x000fc40007f1e0ff */
[----:B------:R-:W-:Y:S01]  /*05b0*/  IADD3 R19, R9, c[0x0][0x0], RZ ;  /* 0x0000000009137a10 */ /* 0x000fe20007ffe0ff */
[----:B------:R0:W2:Y:S01]  /*05c0*/  LDG.E.U16 R22, [R22.64] ;  /* 0x0000000c16167981 */ /* 0x0000a2000c1e1500 */
[----:B------:R-:W-:Y:S02]  /*05d0*/  IADD3.X R11, R15, c[0x0][0x16c], RZ, P0, !PT ;  /* 0x00005b000f0b7a10 */ /* 0x000fe400007fe4ff */
[C---:B------:R-:W-:Y:S01]  /*05e0*/  SHF.L.U64.HI R3, R4.reuse, 0x1, R3 ;  /* 0x0000000104037819 */ /* 0x040fe20000010203 */
[----:B------:R-:W-:Y:S01]  /*05f0*/  IMAD.SHL.U32 R4, R4, 0x2, RZ ;  /* 0x0000000204047824 */ /* 0x000fe200078e00ff */
[----:B------:R-:W-:Y:S01]  /*0600*/  IADD3 R28, P0, R24, c[0x0][0x168], RZ ;  /* 0x00005a00181c7a10 */ /* 0x000fe20007f1e0ff */
[----:B------:R1:W5:Y:S01]  /*0610*/  LDG.E.U16 R20, [R10.64] ;  /* 0x0000000c0a147981 */ /* 0x000362000c1e1500 */
[----:B------:R-:W-:Y:S02]  /*0620*/  IADD3 R6, P1, R19, UR10, RZ ;  /* 0x0000000a13067c10 */ /* 0x000fe4000ff3e0ff */
[----:B------:R-:W-:-:S02]  /*0630*/  IADD3.X R29, R2, c[0x0][0x16c], RZ, P0, !PT ;  /* 0x00005b00021d7a10 */ /* 0x000fc400007fe4ff */
[----:B------:R-:W-:Y:S01]  /*0640*/  IADD3 R12, P0, R4, c[0x0][0x168], RZ ;  /* 0x00005a00040c7a10 */ /* 0x000fe20007f1e0ff */
[----:B------:R-:W-:Y:S02]  /*0650*/  IMAD.X R27, RZ, RZ, UR5, P1 ;  /* 0x00000005ff1b7e24 */ /* 0x000fe400088e06ff */
[C---:B------:R-:W-:Y:S01]  /*0660*/  IMAD.SHL.U32 R5, R6.reuse, 0x2, RZ ;  /* 0x0000000206057824 */ /* 0x040fe200078e00ff */
[----:B0-----:R-:W-:Y:S01]  /*0670*/  IADD3 R23, R19, c[0x0][0x0], RZ ;  /* 0x0000000013177a10 */ /* 0x001fe20007ffe0ff */
[----:B----4-:R0:W4:Y:S01]  /*0680*/  LDG.E.U16 R21, [R28.64] ;  /* 0x0000000c1c157981 */ /* 0x010122000c1e1500 */
[----:B------:R-:W-:Y:S02]  /*0690*/  IADD3.X R13, R3, c[0x0][0x16c], RZ, P0, !PT ;  /* 0x00005b00030d7a10 */ /* 0x000fe400007fe4ff */
[----:B------:R-:W-:Y:S02]  /*06a0*/  SHF.L.U64.HI R6, R6, 0x1, R27 ;  /* 0x0000000106067819 */ /* 0x000fe4000001021b */
[----:B-1----:R-:W-:Y:S01]  /*06b0*/  IADD3 R10, P0, R5, c[0x0][0x168], RZ ;  /* 0x00005a00050a7a10 */ /* 0x002fe20007f1e0ff */
[----:B---3--:R1:W3:Y:S01]  /*06c0*/  LDG.E.U16 R27, [R12.64] ;  /* 0x0000000c0c1b7981 */ /* 0x0082e2000c1e1500 */
[----:B------:R-:W-:-:S02]  /*06d0*/  IADD3 R8, P1, R23, UR10, RZ ;  /* 0x0000000a17087c10 */ /* 0x000fc4000ff3e0ff */
[----:B------:R-:W-:Y:S02]  /*06e0*/  IADD3.X R11, R6, c[0x0][0x16c], RZ, P0, !PT ;  /* 0x00005b00060b7a10 */ /* 0x000fe400007fe4ff */
[----:B------:R-:W-:Y:S01]  /*06f0*/  ISETP.NE.U32.AND P3, PT, R7, UR14, PT ;  /* 0x0000000e07007c0c */ /* 0x000fe2000bf65070 */
[----:B------:R-:W-:Y:S02]  /*0700*/  IMAD.X R16, RZ, RZ, UR5, P1 ;  /* 0x00000005ff107e24 */ /* 0x000fe400088e06ff */
[C---:B------:R-:W-:Y:S01]  /*0710*/  IMAD.SHL.U32 R7, R8.reuse, 0x2, RZ ;  /* 0x0000000208077824 */ /* 0x040fe200078e00ff */
[----:B------:R0:W4:Y:S01]  /*0720*/  LDG.E.U16 R11, [R10.64] ;  /* 0x0000000c0a0b7981 */ /* 0x000122000c1e1500 */
[----:B------:R-:W-:Y:S02]  /*0730*/  ISETP.NE.U32.AND P4, PT, R25, UR14, PT ;  /* 0x0000000e19007c0c */ /* 0x000fe4000bf85070 */
[----:B------:R-:W-:Y:S02]  /*0740*/  SHF.L.U64.HI R8, R8, 0x1, R16 ;  /* 0x0000000108087819 */ /* 0x000fe40000010210 */
[----:B------:R-:W-:-:S02]  /*0750*/  IADD3 R16, P0, R7, c[0x0][0x168], RZ ;  /* 0x00005a0007107a10 */ /* 0x000fc40007f1e0ff */
[----:B------:R-:W-:Y:S02]  /*0760*/  IADD3 R25, R23, c[0x0][0x0], RZ ;  /* 0x0000000017197a10 */ /* 0x000fe40007ffe0ff */
[----:B------:R-:W-:Y:S02]  /*0770*/  ISETP.NE.U32.AND P2, PT, R17, UR14, PT ;  /* 0x0000000e11007c0c */ /* 0x000fe4000bf45070 */
[----:B------:R-:W-:Y:S02]  /*0780*/  IADD3.X R17, R8, c[0x0][0x16c], RZ, P0, !PT ;  /* 0x00005b0008117a10 */ /* 0x000fe400007fe4ff */
[----:B-1----:R-:W-:Y:S02]  /*0790*/  IADD3 R12, P0, R25, UR10, RZ ;  /* 0x0000000a190c7c10 */ /* 0x002fe4000ff1e0ff */
[----:B------:R-:W-:Y:S01]  /*07a0*/  ISETP.NE.U32.AND P1, PT, R9, UR14, PT ;  /* 0x0000000e09007c0c */ /* 0x000fe2000bf25070 */
[----:B------:R-:W4:Y:S02]  /*07b0*/  LDG.E.U16 R16, [R16.64] ;  /* 0x0000000c10107981 */ /* 0x000f24000c1e1500 */
[----:B------:R-:W-:-:S02]  /*07c0*/  IMAD.X R13, RZ, RZ, UR5, P0 ;  /* 0x00000005ff0d7e24 */ /* 0x000fc400080e06ff */
[----:B------:R-:W-:-:S03]  /*07d0*/  IMAD.SHL.U32 R9, R12, 0x2, RZ ;  /* 0x000000020c097824 */ /* 0x000fc600078e00ff */
[----:B0-----:R-:W-:Y:S02]  /*07e0*/  SHF.L.U64.HI R10, R12, 0x1, R13 ;  /* 0x000000010c0a7819 */ /* 0x001fe4000001020d */
[----:B------:R-:W-:-:S04]  /*07f0*/  IADD3 R12, P0, R9, c[0x0][0x168], RZ ;  /* 0x00005a00090c7a10 */ /* 0x000fc80007f1e0ff */
[----:B------:R-:W-:-:S05]  /*0800*/  IADD3.X R13, R10, c[0x0][0x16c], RZ, P0, !PT ;  /* 0x00005b000a0d7a10 */ /* 0x000fca00007fe4ff */
[----:B------:R0:W4:Y:S01]  /*0810*/  LDG.E.U16 R12, [R12.64] ;  /* 0x0000000c0c0c7981 */ /* 0x000122000c1e1500 */
[----:B------:R-:W-:Y:S02]  /*0820*/  ISETP.NE.U32.AND P0, PT, R19, UR14, PT ;  /* 0x0000000e13007c0c */ /* 0x000fe4000bf05070 */
[----:B------:R-:W-:Y:S02]  /*0830*/  ISETP.NE.AND.EX P5, PT, RZ, UR15, PT, P3 ;  /* 0x0000000fff007c0c */ /* 0x000fe4000bfa5330 */
[----:B------:R-:W-:Y:S02]  /*0840*/  ISETP.NE.AND.EX P0, PT, RZ, UR15, PT, P0 ;  /* 0x0000000fff007c0c */ /* 0x000fe4000bf05300 */
[----:B------:R-:W-:Y:S02]  /*0850*/  ISETP.NE.AND.EX P4, PT, RZ, UR15, PT, P4 ;  /* 0x0000000fff007c0c */ /* 0x000fe4000bf85340 */
[----:B------:R-:W-:Y:S02]  /*0860*/  ISETP.NE.AND.EX P2, PT, RZ, UR15, PT, P2 ;  /* 0x0000000fff007c0c */ /* 0x000fe4000bf45320 */
[----:B------:R-:W-:-:S02]  /*0870*/  FSEL R19, RZ, 1, P4 ;  /* 0x3f800000ff137808 */ /* 0x000fc40002000000 */
[----:B------:R-:W-:Y:S02]  /*0880*/  ISETP.NE.AND.EX P1, PT, RZ, UR15, PT, P1 ;  /* 0x0000000fff007c0c */ /* 0x000fe4000bf25310 */
[----:B------:R-:W-:-:S04]  /*0890*/  ISETP.NE.U32.AND P3, PT, R23, UR14, PT ;  /* 0x0000000e17007c0c */ /* 0x000fc8000bf65070 */
[----:B------:R-:W-:Y:S01]  /*08a0*/  ISETP.NE.AND.EX P3, PT, RZ, UR15, PT, P3 ;  /* 0x0000000fff007c0c */ /* 0x000fe2000bf65330 */
[----:B--2---:R-:W-:Y:S02]  /*08b0*/  HADD2.F32 R22, -RZ, R22.H0_H0 ;  /* 0x20000016ff167230 */ /* 0x004fe40000004100 */
[----:B-----5:R-:W-:-:S03]  /*08c0*/  HADD2.F32 R20, -RZ, R20.H0_H0 ;  /* 0x20000014ff147230 */ /* 0x020fc60000004100 */
[----:B------:R-:W-:Y:S01]  /*08d0*/  FADD.FTZ R22, R22, -UR18 ;  /* 0x8000001216167e21 */ /* 0x000fe20008010000 */
[----:B---3--:R-:W-:-:S05]  /*08e0*/  HADD2.F32 R27, -RZ, R27.H0_H0 ;  /* 0x2000001bff1b7230 */ /* 0x008fca0000004100 */
[----:B0-----:R-:W-:Y:S01]  /*08f0*/  FADD.FTZ R13, R27, -UR18 ;  /* 0x800000121b0d7e21 */ /* 0x001fe20008010000 */
[----:B----4-:R-:W-:-:S03]  /*0900*/  HADD2.F32 R11, -RZ, R11.H0_H0 ;  /* 0x2000000bff0b7230 */ /* 0x010fc60000004100 */
[----:B------:R-:W-:Y:S02]  /*0910*/  FMUL.FTZ R28, R13, 1.4426950216293334961 ;  /* 0x3fb8aa3b0d1c7820 */ /* 0x000fe40000410000 */
[----:B------:R-:W-:Y:S01]  /*0920*/  FADD.FTZ R13, R11, -UR18 ;  /* 0x800000120b0d7e21 */ /* 0x000fe20008010000 */
[----:B------:R-:W-:Y:S01]  /*0930*/  HADD2.F32 R21, -RZ, R21.H0_H0 ;  /* 0x20000015ff157230 */ /* 0x000fe20000004100 */
[----:B------:R-:W-:Y:S02]  /*0940*/  FADD.FTZ R20, R20, -UR18 ;  /* 0x8000001214147e21 */ /* 0x000fe40008010000 */
[----:B------:R-:W-:Y:S02]  /*0950*/  FMUL.FTZ R13, R13, 1.4426950216293334961 ;  /* 0x3fb8aa3b0d0d7820 */ /* 0x000fe40000410000 */
[----:B------:R-:W-:Y:S02]  /*0960*/  FMUL.FTZ R22, R22, 1.4426950216293334961 ;  /* 0x3fb8aa3b16167820 */ /* 0x000fe40000410000 */
[----:B------:R-:W-:-:S02]  /*0970*/  FADD.FTZ R21, R21, -UR18 ;  /* 0x8000001215157e21 */ /* 0x000fc40008010000 */
[----:B------:R-:W-:Y:S01]  /*0980*/  FMUL.FTZ R20, R20, 1.4426950216293334961 ;  /* 0x3fb8aa3b14147820 */ /* 0x000fe20000410000 */
[----:B------:R-:W-:Y:S01]  /*0990*/  MUFU.EX2 R13, R13 ;  /* 0x0000000d000d7308 */ /* 0x000fe20000000800 */
[----:B------:R-:W-:Y:S01]  /*09a0*/  FMUL.FTZ R21, R21, 1.4426950216293334961 ;  /* 0x3fb8aa3b15157820 */ /* 0x000fe20000410000 */
[----:B------:R-:W-:-:S06]  /*09b0*/  HADD2.F32 R16, -RZ, R16.H0_H0 ;  /* 0x20000010ff107230 */ /* 0x000fcc0000004100 */
[----:B------:R0:W1:Y:S08]  /*09c0*/  MUFU.EX2 R17, R22 ;  /* 0x0000001600117308 */ /* 0x0000700000000800 */
[----:B------:R-:W2:Y:S01]  /*09d0*/  MUFU.EX2 R20, R20 ;  /* 0x0000001400147308 */ /* 0x000ea20000000800 */
[----:B0-----:R-:W-:Y:S01]  /*09e0*/  FSEL R22, RZ, 1, P5 ;  /* 0x3f800000ff167808 */ /* 0x001fe20002800000 */
[----:B------:R-:W-:-:S06]  /*09f0*/  HADD2.F32 R12, -RZ, R12.H0_H0 ;  /* 0x2000000cff0c7230 */ /* 0x000fcc0000004100 */
[----:B------:R0:W3:Y:S01]  /*0a00*/  MUFU.EX2 R27, R21 ;  /* 0x00000015001b7308 */ /* 0x0000e20000000800 */
[----:B-1----:R-:W-:Y:S02]  /*0a10*/  FFMA.FTZ R17, R22, -UR16, R17 ;  /* 0x8000001016117c23 */ /* 0x002fe40008010011 */
[----:B0-----:R-:W-:Y:S01]  /*0a20*/  FADD.FTZ R21, R16, -UR18 ;  /* 0x8000001210157e21 */ /* 0x001fe20008010000 */
[----:B------:R-:W-:Y:S02]  /*0a30*/  FSEL R16, RZ, 1, P0 ;  /* 0x3f800000ff107808 */ /* 0x000fe40000000000 */
[----:B------:R-:W-:-:S03]  /*0a40*/  FSEL R22, RZ, 1, P2 ;  /* 0x3f800000ff167808 */ /* 0x000fc60001000000 */
[----:B------:R-:W-:Y:S02]  /*0a50*/  FFMA.FTZ R13, R16, -UR16, R13 ;  /* 0x80000010100d7c23 */ /* 0x000fe4000801000d */
[----:B------:R-:W-:Y:S01]  /*0a60*/  FADD.FTZ R16, R12, -UR18 ;  /* 0x800000120c107e21 */ /* 0x000fe20008010000 */
[----:B------:R-:W-:Y:S01]  /*0a70*/  ISETP.NE.U32.AND P0, PT, R25, UR14, PT ;  /* 0x0000000e19007c0c */ /* 0x000fe2000bf05070 */
[----:B------:R-:W-:Y:S01]  /*0a80*/  FMUL.FTZ R21, R21, 1.4426950216293334961 ;  /* 0x3fb8aa3b15157820 */ /* 0x000fe20000410000 */
[----:B------:R-:W-:Y:S01]  /*0a90*/  IADD3 R12, R25, c[0x0][0x0], RZ ;  /* 0x00000000190c7a10 */ /* 0x000fe20007ffe0ff */
[----:B------:R-:W-:Y:S02]  /*0aa0*/  FMUL.FTZ R25, R16, 1.4426950216293334961 ;  /* 0x3fb8aa3b10197820 */ /* 0x000fe40000410000 */
[----:B--2---:R-:W-:Y:S01]  /*0ab0*/  FFMA.FTZ R19, R19, -UR16, R20 ;  /* 0x8000001013137c23 */ /* 0x004fe20008010014 */
[----:B------:R-:W-:Y:S01]  /*0ac0*/  FSEL R20, RZ, 1, P1 ;  /* 0x3f800000ff147808 */ /* 0x000fe20000800000 */
[----:B---3--:R-:W-:Y:S01]  /*0ad0*/  FFMA.FTZ R27, R22, -UR16, R27 ;  /* 0x80000010161b7c23 */ /* 0x008fe2000801001b */
[----:B------:R0:W1:Y:S01]  /*0ae0*/  MUFU.EX2 R23, R21 ;  /* 0x0000001500177308 */ /* 0x0000620000000800 */
[----:B------:R-:W-:Y:S01]  /*0af0*/  IADD3 R22, P1, R12, UR10, RZ ;  /* 0x0000000a0c167c10 */ /* 0x000fe2000ff3e0ff */
[----:B------:R-:W-:-:S06]  /*0b00*/  FFMA.FTZ R17, -R0, c[0x0][0x188], R17 ;  /* 0x0000620000117a23 */ /* 0x000fcc0000010111 */
[----:B------:R-:W2:Y:S01]  /*0b10*/  MUFU.EX2 R25, R25 ;  /* 0x0000001900197308 */ /* 0x000ea20000000800 */
[----:B0-----:R-:W-:Y:S01]  /*0b20*/  IMAD.X R21, RZ, RZ, UR5, P1 ;  /* 0x00000005ff157e24 */ /* 0x001fe200088e06ff */
[----:B------:R-:W-:Y:S02]  /*0b30*/  FSEL R16, RZ, 1, P3 ;  /* 0x3f800000ff107808 */ /* 0x000fe40001800000 */
[----:B------:R-:W-:Y:S02]  /*0b40*/  ISETP.NE.AND.EX P0, PT, RZ, UR15, PT, P0 ;  /* 0x0000000fff007c0c */ /* 0x000fe4000bf05300 */
[C---:B------:R-:W-:Y:S01]  /*0b50*/  SHF.L.U64.HI R21, R22.reuse, 0x1, R21 ;  /* 0x0000000116157819 */ /* 0x040fe20000010215 */
[----:B------:R-:W-:Y:S01]  /*0b60*/  IMAD.SHL.U32 R22, R22, 0x2, RZ ;  /* 0x0000000216167824 */ /* 0x000fe200078e00ff */
[----:B------:R0:W3:Y:S01]  /*0b70*/  MUFU.EX2 R11, R28 ;  /* 0x0000001c000b7308 */ /* 0x0000e20000000800 */
[----:B-1----:R-:W-:Y:S02]  /*0b80*/  FFMA.FTZ R23, R16, -UR16, R23 ;  /* 0x8000001010177c23 */ /* 0x002fe40008010017 */
[----:B0-----:R-:W-:Y:S01]  /*0b90*/  FMUL.FTZ R28, R17, UR17 ;  /* 0x00000011111c7c20 */ /* 0x001fe20008410000 */
[----:B------:R-:W-:-:S02]  /*0ba0*/  FSEL R17, RZ, 1, P0 ;  /* 0x3f800000ff117808 */ /* 0x000fc40000000000 */
[----:B------:R-:W-:-:S03]  /*0bb0*/  IADD3 R16, P0, R22, c[0x0][0x168], RZ ;  /* 0x00005a0016107a10 */ /* 0x000fc60007f1e0ff */
[----:B--2---:R-:W-:Y:S01]  /*0bc0*/  FFMA.FTZ R25, R17, -UR16, R25 ;  /* 0x8000001011197c23 */ /* 0x004fe20008010019 */
[----:B------:R-:W-:-:S05]  /*0bd0*/  IADD3.X R17, R21, c[0x0][0x16c], RZ, P0, !PT ;  /* 0x00005b0015117a10 */ /* 0x000fca00007fe4ff */
[----:B------:R-:W2:Y:S01]  /*0be0*/  LDG.E.U16 R16, [R16.64] ;  /* 0x0000000c10107981 */ /* 0x000ea2000c1e1500 */
[----:B------:R-:W-:Y:S01]  /*0bf0*/  FFMA.FTZ R19, -R0, c[0x0][0x188], R19 ;  /* 0x0000620000137a23 */ /* 0x000fe20000010113 */
[----:B------:R-:W-:Y:S01]  /*0c00*/  IADD3 R18, P0, R18, c[0x0][0x160], RZ ;  /* 0x0000580012127a10 */ /* 0x000fe20007f1e0ff */
[----:B---3--:R-:W-:Y:S02]  /*0c10*/  FFMA.FTZ R11, R20, -UR16, R11 ;  /* 0x80000010140b7c23 */ /* 0x008fe4000801000b */
[----:B------:R-:W-:Y:S01]  /*0c20*/  FMUL.FTZ R20, R19, UR17 ;  /* 0x0000001113147c20 */ /* 0x000fe20008410000 */
[----:B------:R-:W-:Y:S02]  /*0c30*/  IADD3.X R19, R14, c[0x0][0x164], RZ, P0, !PT ;  /* 0x000059000e137a10 */ /* 0x000fe400007fe4ff */
[----:B------:R-:W-:-:S04]  /*0c40*/  IADD3 R14, P0, R26, c[0x0][0x160], RZ ;  /* 0x000058001a0e7a10 */ /* 0x000fc80007f1e0ff */
[----:B------:R-:W-:Y:S02]  /*0c50*/  IADD3.X R15, R15, c[0x0][0x164], RZ, P0, !PT ;  /* 0x000059000f0f7a10 */ /* 0x000fe400007fe4ff */
[----:B------:R-:W-:Y:S02]  /*0c60*/  F2FP.PACK_AB R28, RZ, R28 ;  /* 0x0000001cff1c723e */ /* 0x000fe400000000ff */
[----:B------:R-:W-:Y:S01]  /*0c70*/  F2FP.PACK_AB R20, RZ, R20 ;  /* 0x00000014ff14723e */ /* 0x000fe200000000ff */
[C---:B------:R-:W-:Y:S02]  /*0c80*/  FFMA.FTZ R27, -R0.reuse, c[0x0][0x188], R27 ;  /* 0x00006200001b7a23 */ /* 0x040fe4000001011b */
[----:B------:R0:W-:Y:S01]  /*0c90*/  STG.E.U16 [R18.64], R28 ;  /* 0x0000001c12007986 */ /* 0x0001e2000c10150c */
[----:B------:R-:W-:Y:S02]  /*0ca0*/  FFMA.FTZ R13, -R0, c[0x0][0x188], R13 ;  /* 0x00006200000d7a23 */ /* 0x000fe4000001010d */
[----:B------:R-:W-:-:S02]  /*0cb0*/  FMUL.FTZ R27, R27, UR17 ;  /* 0x000000111b1b7c20 */ /* 0x000fc40008410000 */
[----:B------:R-:W-:Y:S01]  /*0cc0*/  FFMA.FTZ R23, -R0, c[0x0][0x188], R23 ;  /* 0x0000620000177a23 */ /* 0x000fe20000010117 */
[----:B0-----:R-:W-:Y:S01]  /*0cd0*/  PRMT R19, R20, 0x7610, R19 ;  /* 0x0000761014137816 */ /* 0x001fe20000000013 */
[----:B------:R-:W-:Y:S01]  /*0ce0*/  FMUL.FTZ R13, R13, UR17 ;  /* 0x000000110d0d7c20 */ /* 0x000fe20008410000 */
[----:B------:R-:W-:Y:S01]  /*0cf0*/  F2FP.PACK_AB R27, RZ, R27 ;  /* 0x0000001bff1b723e */ /* 0x000fe200000000ff */
[----:B------:R-:W-:Y:S02]  /*0d00*/  FMUL.FTZ R23, R23, UR17 ;  /* 0x0000001117177c20 */ /* 0x000fe40008410000 */
[----:B------:R0:W-:Y:S01]  /*0d10*/  STG.E.U16 [R14.64], R19 ;  /* 0x000000130e007986 */ /* 0x0001e2000c10150c */
[----:B------:R-:W-:Y:S01]  /*0d20*/  FFMA.FTZ R25, -R0, c[0x0][0x188], R25 ;  /* 0x0000620000197a23 */ /* 0x000fe20000010119 */
[----:B------:R-:W-:Y:S02]  /*0d30*/  F2FP.PACK_AB R13, RZ, R13 ;  /* 0x0000000dff0d723e */ /* 0x000fe400000000ff */
[----:B------:R-:W-:Y:S01]  /*0d40*/  F2FP.PACK_AB R23, RZ, R23 ;  /* 0x00000017ff17723e */ /* 0x000fe200000000ff */
[----:B------:R-:W-:-:S05]  /*0d50*/  FMUL.FTZ R25, R25, UR17 ;  /* 0x0000001119197c20 */ /* 0x000fca0008410000 */
[----:B------:R-:W-:Y:S01]  /*0d60*/  F2FP.PACK_AB R25, RZ, R25 ;  /* 0x00000019ff19723e */ /* 0x000fe200000000ff */
[----:B--2---:R-:W-:Y:S01]  /*0d70*/  HADD2.F32 R26, -RZ, R16.H0_H0 ;  /* 0x20000010ff1a7230 */ /* 0x004fe20000004100 */
[----:B------:R-:W-:-:S04]  /*0d80*/  IADD3 R16, P0, R24, c[0x0][0x160], RZ ;  /* 0x0000580018107a10 */ /* 0x000fc80007f1e0ff */
[----:B------:R-:W-:Y:S01]  /*0d90*/  FADD.FTZ R26, R26, -UR18 ;  /* 0x800000121a1a7e21 */ /* 0x000fe20008010000 */
[----:B------:R-:W-:-:S03]  /*0da0*/  IADD3.X R17, R2, c[0x0][0x164], RZ, P0, !PT ;  /* 0x0000590002117a10 */ /* 0x000fc600007fe4ff */
[----:B------:R-:W-:Y:S02]  /*0db0*/  FMUL.FTZ R26, R26, 1.4426950216293334961 ;  /* 0x3fb8aa3b1a1a7820 */ /* 0x000fe40000410000 */
[----:B------:R-:W-:Y:S02]  /*0dc0*/  FFMA.FTZ R2, -R0, c[0x0][0x188], R11 ;  /* 0x0000620000027a23 */ /* 0x000fe4000001010b */
[----:B------:R-:W1:Y:S01]  /*0dd0*/  MUFU.EX2 R11, R26 ;  /* 0x0000001a000b7308 */ /* 0x000e620000000800 */
[----:B------:R-:W-:-:S04]  /*0de0*/  ISETP.NE.U32.AND P0, PT, R12, UR14, PT ;  /* 0x0000000e0c007c0c */ /* 0x000fc8000bf05070 */
[----:B------:R-:W-:Y:S01]  /*0df0*/  ISETP.NE.AND.EX P0, PT, RZ, UR15, PT, P0 ;  /* 0x0000000fff007c0c */ /* 0x000fe2000bf05300 */
[----:B------:R-:W-:-:S03]  /*0e00*/  FMUL.FTZ R18, R2, UR17 ;  /* 0x0000001102127c20 */ /* 0x000fc60008410000 */
[----:B------:R-:W-:Y:S02]  /*0e10*/  FSEL R20, RZ, 1, P0 ;  /* 0x3f800000ff147808 */ /* 0x000fe40000000000 */
[----:B------:R-:W-:Y:S02]  /*0e20*/  IADD3 R2, P1, R4, c[0x0][0x160], RZ ;  /* 0x0000580004027a10 */ /* 0x000fe40007f3e0ff */
[----:B------:R-:W-:Y:S01]  /*0e30*/  IADD3 R4, P0, R5, c[0x0][0x160], RZ ;  /* 0x0000580005047a10 */ /* 0x000fe20007f1e0ff */
[----:B-1----:R-:W-:Y:S01]  /*0e40*/  FFMA.FTZ R11, R20, -UR16, R11 ;  /* 0x80000010140b7c23 */ /* 0x002fe2000801000b */
[----:B------:R-:W-:Y:S02]  /*0e50*/  F2FP.PACK_AB R18, RZ, R18 ;  /* 0x00000012ff12723e */ /* 0x000fe400000000ff */
[----:B------:R-:W-:Y:S01]  /*0e60*/  IADD3.X R3, R3, c[0x0][0x164], RZ, P1, !PT ;  /* 0x0000590003037a10 */ /* 0x000fe20000ffe4ff */
[----:B------:R-:W-:Y:S01]  /*0e70*/  FFMA.FTZ R11, -R0, c[0x0][0x188], R11 ;  /* 0x00006200000b7a23 */ /* 0x000fe2000001010b */
[----:B------:R-:W-:-:S02]  /*0e80*/  IADD3.X R5, R6, c[0x0][0x164], RZ, P0, !PT ;  /* 0x0000590006057a10 */ /* 0x000fc400007fe4ff */
[----:B0-----:R-:W-:Y:S01]  /*0e90*/  IADD3 R14, P0, R7, c[0x0][0x160], RZ ;  /* 0x00005800070e7a10 */ /* 0x001fe20007f1e0ff */
[----:B------:R-:W-:Y:S01]  /*0ea0*/  STG.E.U16 [R16.64], R27 ;  /* 0x0000001b10007986 */ /* 0x000fe2000c10150c */
[----:B------:R-:W-:Y:S02]  /*0eb0*/  FMUL.FTZ R11, R11, UR17 ;  /* 0x000000110b0b7c20 */ /* 0x000fe40008410000 */
[----:B------:R-:W-:Y:S01]  /*0ec0*/  IADD3.X R15, R8, c[0x0][0x164], RZ, P0, !PT ;  /* 0x00005900080f7a10 */ /* 0x000fe200007fe4ff */
[----:B------:R0:W-:Y:S01]  /*0ed0*/  STG.E.U16 [R2.64], R18 ;  /* 0x0000001202007986 */ /* 0x0001e2000c10150c */
[----:B------:R-:W-:-:S03]  /*0ee0*/  IADD3 R22, P0, R22, c[0x0][0x160], RZ ;  /* 0x0000580016167a10 */ /* 0x000fc60007f1e0ff */
[----:B------:R1:W-:Y:S01]  /*0ef0*/  STG.E.U16 [R4.64], R13 ;  /* 0x0000000d04007986 */ /* 0x0003e2000c10150c */
[----:B------:R-:W-:Y:S02]  /*0f00*/  F2FP.PACK_AB R11, RZ, R11 ;  /* 0x0000000bff0b723e */ /* 0x000fe400000000ff */
        /* <DEDUP_REMOVED lines=10> */
.L_x_30:
[----:B------:R-:W-:Y:S05]  /*0fb0*/  BSYNC B0 ;  /* 0x0000000000007941 */ /* 0x000fea0003800000 */
.L_x_29:
[----:B------:R-:W-:-:S13]  /*0fc0*/  ISETP.GE.AND P0, PT, R7, c[0x0][0x18c], PT ;  /* 0x0000630007007a0c */ /* 0x000fda0003f06270 */
[----:B------:R-:W-:Y:S05]  /*0fd0*/  @P0 EXIT ;  /* 0x000000000000094d */ /* 0x000fea0003800000 */
.L_x_32:
        /* <DEDUP_REMOVED lines=11> */
[----:B------:R-:W-:Y:S01]  /*1090*/  FSEL R5, RZ, 1, P0 ;  /* 0x3f800000ff057808 */ /* 0x000fe20000000000 */
[----:B--2---:R-:W-:Y:S01]  /*10a0*/  HADD2.F32 R4, -RZ, R2.H0_H0 ;  /* 0x20000002ff047230 */ /* 0x004fe20000004100 */
[----:B------:R-:W-:-:S04]  /*10b0*/  IADD3 R2, P0, R8, c[0x0][0x160], RZ ;  /* 0x0000580008027a10 */ /* 0x000fc80007f1e0ff */
[----:B----4-:R-:W-:Y:S01]  /*10c0*/  FADD.FTZ R4, R4, -UR18 ;  /* 0x8000001204047e21 */ /* 0x010fe20008010000 */
[----:B------:R-:W-:Y:S02]  /*10d0*/  IADD3.X R3, R6, c[0x0][0x164], RZ, P0, !PT ;  /* 0x0000590006037a10 */ /* 0x000fe400007fe4ff */
[----:B------:R-:W-:Y:S01]  /*10e0*/  ISETP.GE.AND P0, PT, R7, c[0x0][0x18c], PT ;  /* 0x0000630007007a0c */ /* 0x000fe20003f06270 */
[----:B------:R-:W-:-:S06]  /*10f0*/  FMUL.FTZ R4, R4, 1.4426950216293334961 ;  /* 0x3fb8aa3b04047820 */ /* 0x000fcc0000410000 */
[----:B------:R-:W0:Y:S02]  /*1100*/  MUFU.EX2 R4, R4 ;  /* 0x0000000400047308 */ /* 0x000e240000000800 */
[----:B0-----:R-:W-:-:S04]  /*1110*/  FFMA.FTZ R5, R5, -UR16, R4 ;  /* 0x8000001005057c23 */ /* 0x001fc80008010004 */
[----:B------:R-:W-:-:S04]  /*1120*/  FFMA.FTZ R5, -R0, c[0x0][0x188], R5 ;  /* 0x0000620000057a23 */ /* 0x000fc80000010105 */
[----:B---3--:R-:W-:-:S05]  /*1130*/  FMUL.FTZ R5, R5, UR17 ;  /* 0x0000001105057c20 */ /* 0x008fca0008410000 */
[----:B------:R-:W-:-:S05]  /*1140*/  F2FP.PACK_AB R5, RZ, R5 ;  /* 0x00000005ff05723e */ /* 0x000fca00000000ff */
[----:B------:R0:W-:Y:S01]  /*1150*/  STG.E.U16 [R2.64], R5 ;  /* 0x0000000502007986 */ /* 0x0001e2000c10150c */
[----:B------:R-:W-:Y:S05]  /*1160*/  @!P0 BRA `(.L_x_32) ;  /* 0xfffffe7000008947 */ /* 0x000fea000383ffff */
[----:B------:R-:W-:Y:S05]  /*1170*/  EXIT ;  /* 0x000000000000794d */ /* 0x000fea0003800000 */
.L_x_28:
        /* <DEDUP_REMOVED lines=19> */
[----:B------:R-:W-:Y:S01]  /*12b0*/  FSEL R5, RZ, 1, P0 ;  /* 0x3f800000ff057808 */ /* 0x000fe20000000000 */
[----:B--2---:R-:W-:Y:S01]  /*12c0*/  HADD2.F32 R4, -RZ, R2.H0_H0 ;  /* 0x20000002ff047230 */ /* 0x004fe20000004100 */
[----:B------:R-:W-:-:S04]  /*12d0*/  IADD3 R2, P0, R6, c[0x0][0x160], RZ ;  /* 0x0000580006027a10 */ /* 0x000fc80007f1e0ff */
[----:B----4-:R-:W-:Y:S01]  /*12e0*/  FADD.FTZ R4, R4, -UR18 ;  /* 0x8000001204047e21 */ /* 0x010fe20008010000 */
[----:B------:R-:W-:-:S03]  /*12f0*/  IADD3.X R3, R8, c[0x0][0x164], RZ, P0, !PT ;  /* 0x0000590008037a10 */ /* 0x000fc600007fe4ff */
[----:B------:R-:W-:-:S06]  /*1300*/  FMUL.FTZ R4, R4, 1.4426950216293334961 ;  /* 0x3fb8aa3b04047820 */ /* 0x000fcc0000410000 */
[----:B------:R-:W0:Y:S02]  /*1310*/  MUFU.EX2 R4, R4 ;  /* 0x0000000400047308 */ /* 0x000e240000000800 */
[----:B0-----:R-:W-:-:S04]  /*1320*/  FFMA.FTZ R5, R5, -UR16, R4 ;  /* 0x8000001005057c23 */ /* 0x001fc80008010004 */
[----:B------:R-:W-:-:S04]  /*1330*/  FFMA.FTZ R5, -R0, c[0x0][0x188], R5 ;  /* 0x0000620000057a23 */ /* 0x000fc80000010105 */
[----:B---3--:R-:W-:-:S05]  /*1340*/  FMUL.FTZ R5, R5, UR17 ;  /* 0x0000001105057c20 */ /* 0x008fca0008410000 */
[----:B------:R-:W-:-:S05]  /*1350*/  F2FP.PACK_AB R5, RZ, R5 ;  /* 0x00000005ff05723e */ /* 0x000fca00000000ff */
[----:B------:R0:W-:Y:S02]  /*1360*/  STG.E.U16 [R2.64], R5 ;  /* 0x0000000502007986 */ /* 0x0001e4000c10150c */
.L_x_35:
[----:B------:R-:W-:Y:S05]  /*1370*/  BSYNC B0 ;  /* 0x0000000000007941 */ /* 0x000fea0003800000 */
.L_x_34:
        /* <DEDUP_REMOVED lines=8> */
.L_x_33:
[----:B------:R-:W-:Y:S02]  /*1400*/  UMOV UR4, URZ ;  /* 0x0000003f00047c82 */ /* 0x000fe40008000000 */
.L_x_36:
[----:B------:R-:W1:Y:S01]  /*1410*/  I2F.U32.RP R4, UR19 ;  /* 0x0000001300047d06 */ /* 0x000e620008209000 */
[----:B------:R-:W-:Y:S01]  /*1420*/  IMAD R9, RZ, RZ, -UR19 ;  /* 0x80000013ff097e24 */ /* 0x000fe2000f8e02ff */
[----:B------:R-:W-:Y:S01]  /*1430*/  ISETP.NE.U32.AND P1, PT, RZ, UR19, PT ;  /* 0x00000013ff007c0c */ /* 0x000fe2000bf25070 */
[----:B0-----:R-:W-:Y:S01]  /*1440*/  IMAD.MOV.U32 R2, RZ, RZ, RZ ;  /* 0x000000ffff027224 */ /* 0x001fe200078e00ff */
        /* <DEDUP_REMOVED lines=10> */
[----:B------:R-:W-:Y:S01]  /*14f0*/  IMAD.U32 R8, RZ, RZ, UR8 ;  /* 0x00000008ff087e24 */ /* 0x000fe2000f8e00ff */
[----:B0-----:R-:W-:-:S04]  /*1500*/  IADD3 R5, R4, 0xffffffe, RZ ;  /* 0x0ffffffe04057810 */ /* 0x001fc80007ffe0ff */
[----:B------:R0:W1:Y:S02]  /*1510*/  F2I.FTZ.U32.TRUNC.NTZ R3, R5 ;  /* 0x0000000500037305 */ /* 0x000064000021f000 */
[----:B0-----:R-:W-:Y:S02]  /*1520*/  IMAD.SHL.U32 R5, R7, 0x8, RZ ;  /* 0x0000000807057824 */ /* 0x001fe400078e00ff */
[----:B-1----:R-:W-:-:S04]  /*1530*/  IMAD R9, R9, R3, RZ ;  /* 0x0000000309097224 */ /* 0x002fc800078e02ff */
[----:B------:R-:W-:-:S06]  /*1540*/  IMAD.HI.U32 R9, R3, R9, R2 ;  /* 0x0000000903097227 */ /* 0x000fcc00078e0002 */
[----:B------:R-:W-:-:S04]  /*1550*/  IMAD.HI.U32 R2, R9, R10, RZ ;  /* 0x0000000a09027227 */ /* 0x000fc800078e00ff */
[----:B------:R-:W-:Y:S02]  /*1560*/  IMAD.MOV R3, RZ, RZ, -R2 ;  /* 0x000000ffff037224 */ /* 0x000fe400078e0a02 */
[----:B------:R-:W-:Y:S02]  /*1570*/  IMAD.U32 R2, RZ, RZ, UR7 ;  /* 0x00000007ff027e24 */ /* 0x000fe4000f8e00ff */
[----:B------:R-:W-:Y:S02]  /*1580*/  IMAD R3, R3, UR19, R10 ;  /* 0x0000001303037c24 */ /* 0x000fe4000f8e020a */
[----:B------:R-:W-:-:S03]  /*1590*/  IMAD.U32 R9, RZ, RZ, UR6 ;  /* 0x00000006ff097e24 */ /* 0x000fc6000f8e00ff */
        /* <DEDUP_REMOVED lines=12> */
[----:B------:R-:W-:-:S04]  /*1660*/  IMAD.MOV.U32 R13, RZ, RZ, R7 ;  /* 0x000000ffff0d7224 */ /* 0x000fc800078e0007 */
.L_x_39:
[----:B0-----:R-:W-:-:S06]  /*1670*/  IMAD.WIDE R4, R13, 0x10, R2 ;  /* 0x000000100d047825 */ /* 0x001fcc00078e0202 */
[----:B------:R-:W2:Y:S01]  /*1680*/  LDG.E.128 R4, [R4.64] ;  /* 0x0000000c04047981 */ /* 0x000ea2000c1e1d00 */
[----:B------:R-:W-:-:S04]  /*1690*/  IADD3 R16, R17, -UR4, RZ ;  /* 0x8000000411107c10 */ /* 0x000fc8000fffe0ff */
[C---:B------:R-:W-:Y:S02]  /*16a0*/  IADD3 R14, R16.reuse, 0x1, RZ ;  /* 0x00000001100e7810 */ /* 0x040fe40007ffe0ff */
[----:B------:R-:W-:Y:S02]  /*16b0*/  ISETP.NE.U32.AND P4, PT, R16, UR14, PT ;  /* 0x0000000e10007c0c */ /* 0x000fe4000bf85070 */
[----:B------:R-:W-:Y:S02]  /*16c0*/  SHF.R.S32.HI R17, RZ, 0x1f, R16 ;  /* 0x0000001fff117819 */ /* 0x000fe40000011410 */
[----:B------:R-:W-:Y:S02]  /*16d0*/  ISETP.NE.U32.AND P2, PT, R14, UR14, PT ;  /* 0x0000000e0e007c0c */ /* 0x000fe4000bf45070 */
[----:B------:R-:W-:Y:S02]  /*16e0*/  SHF.R.S32.HI R18, RZ, 0x1f, R14 ;  /* 0x0000001fff127819 */ /* 0x000fe4000001140e */
[----:B------:R-:W-:-:S02]  /*16f0*/  IADD3 R15, R16, 0x2, RZ ;  /* 0x00000002100f7810 */ /* 0x000fc40007ffe0ff */
[----:B------:R-:W-:Y:S02]  /*1700*/  ISETP.NE.AND.EX P4, PT, R17, UR15, PT, P4 ;  /* 0x0000000f11007c0c */ /* 0x000fe4000bf85340 */
[----:B------:R-:W-:Y:S02]  /*1710*/  ISETP.NE.U32.AND P3, PT, R15, UR14, PT ;  /* 0x0000000e0f007c0c */ /* 0x000fe4000bf65070 */
[----:B------:R-:W-:Y:S02]  /*1720*/  SHF.R.S32.HI R15, RZ, 0x1f, R15 ;  /* 0x0000001fff0f7819 */ /* 0x000fe4000001140f */
[----:B------:R-:W-:Y:S02]  /*1730*/  ISETP.NE.AND.EX P2, PT, R18, UR15, PT, P2 ;  /* 0x0000000f12007c0c */ /* 0x000fe4000bf45320 */
[----:B------:R-:W-:Y:S02]  /*1740*/  ISETP.NE.AND.EX P3, PT, R15, UR15, PT, P3 ;  /* 0x0000000f0f007c0c */ /* 0x000fe4000bf65330 */
[----:B------:R-:W-:-:S02]  /*1750*/  IADD3 R18, R16, 0x3, RZ ;  /* 0x0000000310127810 */ /* 0x000fc40007ffe0ff */
[----:B------:R-:W-:Y:S02]  /*1760*/  IADD3 R19, R16, 0x4, RZ ;  /* 0x0000000410137810 */ /* 0x000fe40007ffe0ff */
[----:B------:R-:W-:Y:S02]  /*1770*/  ISETP.NE.U32.AND P1, PT, R18, UR14, PT ;  /* 0x0000000e12007c0c */ /* 0x000fe4000bf25070 */
[----:B------:R-:W-:Y:S02]  /*1780*/  SHF.R.S32.HI R20, RZ, 0x1f, R18 ;  /* 0x0000001fff147819 */ /* 0x000fe40000011412 */
[----:B------:R-:W-:Y:S02]  /*1790*/  ISETP.NE.U32.AND P0, PT, R19, UR14, PT ;  /* 0x0000000e13007c0c */ /* 0x000fe4000bf05070 */
[----:B------:R-:W-:Y:S02]  /*17a0*/  SHF.R.S32.HI R19, RZ, 0x1f, R19 ;  /* 0x0000001fff137819 */ /* 0x000fe40000011413 */
[----:B------:R-:W-:-:S02]  /*17b0*/  IADD3 R22, R16, 0x6, RZ ;  /* 0x0000000610167810 */ /* 0x000fc40007ffe0ff */
[----:B------:R-:W-:Y:S02]  /*17c0*/  ISETP.NE.AND.EX P1, PT, R20, UR15, PT, P1 ;  /* 0x0000000f14007c0c */ /* 0x000fe4000bf25310 */
[----:B------:R-:W-:Y:S02]  /*17d0*/  ISETP.NE.AND.EX P0, PT, R19, UR15, PT, P0 ;  /* 0x0000000f13007c0c */ /* 0x000fe4000bf05300 */
[----:B------:R-:W-:Y:S02]  /*17e0*/  IADD3 R20, R16, 0x5, RZ ;  /* 0x0000000510147810 */ /* 0x000fe40007ffe0ff */
[----:B------:R-:W-:Y:S02]  /*17f0*/  SHF.R.S32.HI R23, RZ, 0x1f, R22 ;  /* 0x0000001fff177819 */ /* 0x000fe40000011416 */
[----:B------:R-:W-:Y:S02]  /*1800*/  ISETP.NE.U32.AND P5, PT, R20, UR14, PT ;  /* 0x0000000e14007c0c */ /* 0x000fe4000bfa5070 */
[----:B------:R-:W-:-:S04]  /*1810*/  SHF.R.S32.HI R20, RZ, 0x1f, R20 ;  /* 0x0000001fff147819 */ /* 0x000fc80000011414 */
[----:B------:R-:W-:Y:S02]  /*1820*/  ISETP.NE.AND.EX P5, PT, R20, UR15, PT, P5 ;  /* 0x0000000f14007c0c */ /* 0x000fe4000bfa5350 */
[----:B------:R-:W-:Y:S01]  /*1830*/  FSEL R20, RZ, 1, P0 ;  /* 0x3f800000ff147808 */ /* 0x000fe20000000000 */
[----:B--2---:R-:W-:Y:S01]  /*1840*/  HADD2.F32 R14, -RZ, R4.H0_H0 ;  /* 0x20000004ff0e7230 */ /* 0x004fe20000004100 */
[----:B------:R-:W-:Y:S01]  /*1850*/  SHF.R.U64 R4, R4, 0x10, R5 ;  /* 0x0000001004047819 */ /* 0x000fe20000001205 */
[----:B------:R-:W-:Y:S01]  /*1860*/  HADD2.F32 R17, -RZ, R5.H0_H0 ;  /* 0x20000005ff117230 */ /* 0x000fe20000004100 */
[----:B------:R-:W-:Y:S01]  /*1870*/  SHF.R.U64 R21, R6, 0x10, R7 ;  /* 0x0000001006157819 */ /* 0x000fe20000001207 */
[----:B------:R-:W-:Y:S01]  /*1880*/  HADD2.F32 R18, -RZ, R6.H0_H0 ;  /* 0x20000006ff127230 */ /* 0x000fe20000004100 */
[----:B----4-:R-:W-:Y:S01]  /*1890*/  FADD.FTZ R14, R14, -UR18 ;  /* 0x800000120e0e7e21 */ /* 0x010fe20008010000 */
[----:B------:R-:W-:Y:S01]  /*18a0*/  HADD2.F32 R4, -RZ, R4.H0_H0 ;  /* 0x20000004ff047230 */ /* 0x000fe20000004100 */
[----:B------:R-:W-:Y:S01]  /*18b0*/  FADD.FTZ R17, R17, -UR18 ;  /* 0x8000001211117e21 */ /* 0x000fe20008010000 */
[----:B------:R-:W-:Y:S01]  /*18c0*/  HADD2.F32 R21, -RZ, R21.H0_H0 ;  /* 0x20000015ff157230 */ /* 0x000fe20000004100 */
[----:B------:R-:W-:-:S02]  /*18d0*/  FMUL.FTZ R15, R14, 1.4426950216293334961 ;  /* 0x3fb8aa3b0e0f7820 */ /* 0x000fc40000410000 */
[----:B------:R-:W-:Y:S01]  /*18e0*/  FMUL.FTZ R14, R17, 1.4426950216293334961 ;  /* 0x3fb8aa3b110e7820 */ /* 0x000fe20000410000 */
[----:B------:R-:W-:Y:S01]  /*18f0*/  HADD2.F32 R17, -RZ, R7.H0_H0 ;  /* 0x20000007ff117230 */ /* 0x000fe20000004100 */
[----:B------:R-:W-:Y:S02]  /*1900*/  FADD.FTZ R18, R18, -UR18 ;  /* 0x8000001212127e21 */ /* 0x000fe40008010000 */
[----:B------:R-:W-:Y:S01]  /*1910*/  FADD.FTZ R4, R4, -UR18 ;  /* 0x8000001204047e21 */ /* 0x000fe20008010000 */
[----:B------:R-:W0:Y:S01]  /*1920*/  MUFU.EX2 R15, R15 ;  /* 0x0000000f000f7308 */ /* 0x000e220000000800 */
[----:B------:R-:W-:Y:S01]  /*1930*/  FADD.FTZ R6, R17, -UR18 ;  /* 0x8000001211067e21 */ /* 0x000fe20008010000 */
[----:B------:R-:W-:Y:S01]  /*1940*/  SHF.R.U32.HI R17, RZ, 0x10, R7 ;  /* 0x00000010ff117819 */ /* 0x000fe20000011607 */
[----:B------:R-:W-:Y:S01]  /*1950*/  FMUL.FTZ R19, R18, 1.4426950216293334961 ;  /* 0x3fb8aa3b12137820 */ /* 0x000fe20000410000 */
[----:B------:R-:W-:Y:S01]  /*1960*/  SHF.R.U32.HI R18, RZ, 0x10, R5 ;  /* 0x00000010ff127819 */ /* 0x000fe20000011605 */
[----:B------:R-:W-:Y:S01]  /*1970*/  FMUL.FTZ R7, R6, 1.4426950216293334961 ;  /* 0x3fb8aa3b06077820 */ /* 0x000fe20000410000 */
[----:B------:R-:W-:Y:S01]  /*1980*/  IADD3 R6, R16, 0x7, RZ ;  /* 0x0000000710067810 */ /* 0x000fe20007ffe0ff */
[----:B------:R-:W-:Y:S01]  /*1990*/  FMUL.FTZ R4, R4, 1.4426950216293334961 ;  /* 0x3fb8aa3b04047820 */ /* 0x000fe20000410000 */
[----:B------:R-:W-:Y:S01]  /*19a0*/  MUFU.EX2 R14, R14 ;  /* 0x0000000e000e7308 */ /* 0x000fe20000000800 */
[----:B------:R-:W-:Y:S01]  /*19b0*/  FSEL R16, RZ, 1, P4 ;  /* 0x3f800000ff107808 */ /* 0x000fe20002000000 */
[----:B------:R-:W-:Y:S01]  /*19c0*/  FADD.FTZ R21, R21, -UR18 ;  /* 0x8000001215157e21 */ /* 0x000fe20008010000 */
[----:B------:R-:W-:Y:S01]  /*19d0*/  ISETP.NE.U32.AND P4, PT, R22, UR14, PT ;  /* 0x0000000e16007c0c */ /* 0x000fe2000bf85070 */
[----:B------:R-:W-:-:S02]  /*19e0*/  HADD2.F32 R18, -RZ, R18.H0_H0 ;  /* 0x20000012ff127230 */ /* 0x000fc40000004100 */
[----:B------:R-:W-:Y:S01]  /*19f0*/  FMUL.FTZ R22, R21, 1.4426950216293334961 ;  /* 0x3fb8aa3b15167820 */ /* 0x000fe20000410000 */
[----:B------:R-:W-:Y:S01]  /*1a00*/  ISETP.NE.AND.EX P4, PT, R23, UR15, PT, P4 ;  /* 0x0000000f17007c0c */ /* 0x000fe2000bf85340 */
[----:B------:R-:W1:Y:S01]  /*1a10*/  MUFU.EX2 R7, R7 ;  /* 0x0000000700077308 */ /* 0x000e620000000800 */
[----:B------:R-:W-:Y:S01]  /*1a20*/  HADD2.F32 R23, -RZ, R17.H0_H0 ;  /* 0x20000011ff177230 */ /* 0x000fe20000004100 */
[----:B------:R-:W-:Y:S01]  /*1a30*/  SHF.R.S32.HI R21, RZ, 0x1f, R6 ;  /* 0x0000001fff157819 */ /* 0x000fe20000011406 */
[----:B------:R-:W-:Y:S01]  /*1a40*/  FADD.FTZ R18, R18, -UR18 ;  /* 0x8000001212127e21 */ /* 0x000fe20008010000 */
[----:B------:R-:W-:Y:S01]  /*1a50*/  FSEL R24, RZ, 1, P4 ;  /* 0x3f800000ff187808 */ /* 0x000fe20002000000 */
[----:B0-----:R-:W-:Y:S02]  /*1a60*/  FFMA.FTZ R15, R16, -UR16, R15 ;  /* 0x80000010100f7c23 */ /* 0x001fe4000801000f */
[----:B------:R-:W-:Y:S01]  /*1a70*/  FADD.FTZ R23, R23, -UR18 ;  /* 0x8000001217177e21 */ /* 0x000fe20008010000 */
[----:B------:R-:W-:Y:S01]  /*1a80*/  MUFU.EX2 R4, R4 ;  /* 0x0000000400047308 */ /* 0x000fe20000000800 */
[----:B------:R-:W-:-:S02]  /*1a90*/  FMUL.FTZ R18, R18, 1.4426950216293334961 ;  /* 0x3fb8aa3b12127820 */ /* 0x000fc40000410000 */
[----:B------:R-:W-:-:S05]  /*1aa0*/  FFMA.FTZ R15, -R0, c[0x0][0x188], R15 ;  /* 0x00006200000f7a23 */ /* 0x000fca000001010f */
[----:B------:R0:W2:Y:S01]  /*1ab0*/  MUFU.EX2 R5, R19 ;  /* 0x0000001300057308 */ /* 0x0000a20000000800 */
[----:B-1----:R-:W-:Y:S02]  /*1ac0*/  FFMA.FTZ R25, R24, -UR16, R7 ;  /* 0x8000001018197c23 */ /* 0x002fe40008010007 */
[----:B------:R-:W-:Y:S01]  /*1ad0*/  FMUL.FTZ R7, R23, 1.4426950216293334961 ;  /* 0x3fb8aa3b17077820 */ /* 0x000fe20000410000 */
[----:B------:R-:W-:Y:S01]  /*1ae0*/  FSEL R23, RZ, 1, P5 ;  /* 0x3f800000ff177808 */ /* 0x000fe20002800000 */
[----:B------:R-:W-:-:S03]  /*1af0*/  FFMA.FTZ R25, -R0, c[0x0][0x188], R25 ;  /* 0x0000620000197a23 */ /* 0x000fc60000010119 */
[----:B------:R-:W-:Y:S01]  /*1b00*/  MUFU.EX2 R17, R18 ;  /* 0x0000001200117308 */ /* 0x000fe20000000800 */
[----:B0-----:R-:W-:Y:S01]  /*1b10*/  FSEL R19, RZ, 1, P3 ;  /* 0x3f800000ff137808 */ /* 0x001fe20001800000 */
[----:B---3--:R-:W-:Y:S01]  /*1b20*/  FMUL.FTZ R25, R25, UR17 ;  /* 0x0000001119197c20 */ /* 0x008fe20008410000 */
[----:B------:R-:W-:-:S04]  /*1b30*/  ISETP.NE.U32.AND P3, PT, R6, UR14, PT ;  /* 0x0000000e06007c0c */ /* 0x000fc8000bf65070 */
[----:B------:R-:W-:Y:S01]  /*1b40*/  ISETP.NE.AND.EX P3, PT, R21, UR15, PT, P3 ;  /* 0x0000000f15007c0c */ /* 0x000fe2000bf65330 */
[----:B------:R-:W0:Y:S01]  /*1b50*/  MUFU.EX2 R6, R22 ;  /* 0x0000001600067308 */ /* 0x000e220000000800 */
[----:B------:R-:W-:Y:S01]  /*1b60*/  FFMA.FTZ R21, R19, -UR16, R14 ;  /* 0x8000001013157c23 */ /* 0x000fe2000801000e */
[----:B------:R-:W-:Y:S01]  /*1b70*/  FSEL R19, RZ, 1, P2 ;  /* 0x3f800000ff137808 */ /* 0x000fe20001000000 */
[----:B--2---:R-:W-:Y:S01]  /*1b80*/  FFMA.FTZ R5, R20, -UR16, R5 ;  /* 0x8000001014057c23 */ /* 0x004fe20008010005 */
[----:B------:R-:W-:Y:S01]  /*1b90*/  FSEL R14, RZ, 1, P1 ;  /* 0x3f800000ff0e7808 */ /* 0x000fe20000800000 */
[----:B------:R-:W-:Y:S01]  /*1ba0*/  FFMA.FTZ R21, -R0, c[0x0][0x188], R21 ;  /* 0x0000620000157a23 */ /* 0x000fe20000010115 */
[----:B------:R-:W-:Y:S01]  /*1bb0*/  F2FP.PACK_AB R25, RZ, R25 ;  /* 0x00000019ff19723e */ /* 0x000fe200000000ff */
[----:B------:R-:W-:Y:S01]  /*1bc0*/  FFMA.FTZ R19, R19, -UR16, R4 ;  /* 0x8000001013137c23 */ /* 0x000fe20008010004 */
[----:B------:R-:W1:Y:S01]  /*1bd0*/  MUFU.EX2 R7, R7 ;  /* 0x0000000700077308 */ /* 0x000e620000000800 */
[----:B------:R-:W-:-:S02]  /*1be0*/  FMUL.FTZ R4, R15, UR17 ;  /* 0x000000110f047c20 */ /* 0x000fc40008410000 */
[----:B------:R-:W-:Y:S02]  /*1bf0*/  FFMA.FTZ R19, -R0, c[0x0][0x188], R19 ;  /* 0x0000620000137a23 */ /* 0x000fe40000010113 */
[----:B------:R-:W-:Y:S02]  /*1c00*/  FMUL.FTZ R21, R21, UR17 ;  /* 0x0000001115157c20 */ /* 0x000fe40008410000 */
[----:B------:R-:W-:Y:S02]  /*1c10*/  FMUL.FTZ R19, R19, UR17 ;  /* 0x0000001113137c20 */ /* 0x000fe40008410000 */
[----:B0-----:R-:W-:Y:S01]  /*1c20*/  FFMA.FTZ R23, R23, -UR16, R6 ;  /* 0x8000001017177c23 */ /* 0x001fe20008010006 */
[----:B------:R-:W-:Y:S01]  /*1c30*/  FSEL R6, RZ, 1, P3 ;  /* 0x3f800000ff067808 */ /* 0x000fe20001800000 */
[----:B------:R-:W-:Y:S01]  /*1c40*/  FFMA.FTZ R17, R14, -UR16, R17 ;  /* 0x800000100e117c23 */ /* 0x000fe20008010011 */
[----:B------:R-:W-:Y:S01]  /*1c50*/  F2FP.PACK_AB R4, R19, R4 ;  /* 0x000000041304723e */ /* 0x000fe200000000ff */
[C---:B------:R-:W-:Y:S01]  /*1c60*/  FFMA.FTZ R23, -R0.reuse, c[0x0][0x188], R23 ;  /* 0x0000620000177a23 */ /* 0x040fe20000010117 */
[----:B------:R-:W-:Y:S01]  /*1c70*/  F2FP.PACK_AB R14, RZ, R21 ;  /* 0x00000015ff0e723e */ /* 0x000fe200000000ff */
[----:B------:R-:W-:-:S02]  /*1c80*/  FFMA.FTZ R17, -R0, c[0x0][0x188], R17 ;  /* 0x0000620000117a23 */ /* 0x000fc40000010111 */
[----:B------:R-:W-:Y:S01]  /*1c90*/  FMUL.FTZ R23, R23, UR17 ;  /* 0x0000001117177c20 */ /* 0x000fe20008410000 */
[----:B------:R-:W-:Y:S01]  /*1ca0*/  LOP3.LUT R14, R14, 0xffff, RZ, 0xc0, !PT ;  /* 0x0000ffff0e0e7812 */ /* 0x000fe200078ec0ff */
[----:B-1----:R-:W-:Y:S01]  /*1cb0*/  FFMA.FTZ R21, R6, -UR16, R7 ;  /* 0x8000001006157c23 */ /* 0x002fe20008010007 */
[----:B------:R-:W-:Y:S01]  /*1cc0*/  PRMT R6, R25, 0x7610, R6 ;  /* 0x0000761019067816 */ /* 0x000fe20000000006 */
[--C-:B------:R-:W-:Y:S01]  /*1cd0*/  FFMA.FTZ R7, -R0, c[0x0][0x188], R5.reuse ;  /* 0x0000620000077a23 */ /* 0x100fe20000010105 */
[----:B------:R-:W-:Y:S01]  /*1ce0*/  PRMT R5, R4, 0x7632, R5 ;  /* 0x0000763204057816 */ /* 0x000fe20000000005 */
[----:B------:R-:W-:Y:S01]  /*1cf0*/  FMUL.FTZ R17, R17, UR17 ;  /* 0x0000001111117c20 */ /* 0x000fe20008410000 */
[----:B------:R-:W-:Y:S01]  /*1d00*/  F2FP.PACK_AB R15, RZ, R23 ;  /* 0x00000017ff0f723e */ /* 0x000fe200000000ff */
[----:B------:R-:W-:Y:S01]  /*1d10*/  FMUL.FTZ R16, R7, UR17 ;  /* 0x0000001107107c20 */ /* 0x000fe20008410000 */
[----:B------:R-:W-:Y:S01]  /*1d20*/  LOP3.LUT R5, R5, 0xffff, RZ, 0xc0, !PT ;  /* 0x0000ffff05057812 */ /* 0x000fe200078ec0ff */
[----:B------:R-:W-:Y:S01]  /*1d30*/  FFMA.FTZ R21, -R0, c[0x0][0x188], R21 ;  /* 0x0000620000157a23 */ /* 0x000fe20000010115 */
[----:B------:R-:W-:-:S02]  /*1d40*/  LOP3.LUT R7, R15, 0xffff, RZ, 0xc0, !PT ;  /* 0x0000ffff0f077812 */ /* 0x000fc400078ec0ff */
[----:B------:R-:W-:Y:S01]  /*1d50*/  SHF.L.U64.HI R19, R5, 0x10, RZ ;  /* 0x0000001005137819 */ /* 0x000fe200000102ff */
[----:B------:R-:W-:Y:S01]  /*1d60*/  FMUL.FTZ R21, R21, UR17 ;  /* 0x0000001115157c20 */ /* 0x000fe20008410000 */
[----:B------:R-:W-:Y:S02]  /*1d70*/  F2FP.PACK_AB R17, R16, R17 ;  /* 0x000000111011723e */ /* 0x000fe400000000ff */
[----:B------:R-:W-:Y:S02]  /*1d80*/  LOP3.LUT R6, R6, 0xffff, RZ, 0xc0, !PT ;  /* 0x0000ffff06067812 */ /* 0x000fe400078ec0ff */
[----:B------:R-:W-:Y:S02]  /*1d90*/  SHF.L.U64.HI R15, R7, 0x10, RZ ;  /* 0x00000010070f7819 */ /* 0x000fe400000102ff */
[----:B------:R-:W-:Y:S02]  /*1da0*/  LOP3.LUT R19, R14, 0xffff0000, R19, 0xf8, !PT ;  /* 0xffff00000e137812 */ /* 0x000fe400078ef813 */
[----:B------:R-:W-:-:S02]  /*1db0*/  PRMT R14, R17, 0x7632, R14 ;  /* 0x00007632110e7816 */ /* 0x000fc4000000000e */
[----:B------:R-:W-:Y:S02]  /*1dc0*/  LOP3.LUT R16, R6, 0xffff0000, R15, 0xf8, !PT ;  /* 0xffff000006107812 */ /* 0x000fe400078ef80f */
[----:B------:R-:W-:Y:S02]  /*1dd0*/  F2FP.PACK_AB R15, RZ, R21 ;  /* 0x00000015ff0f723e */ /* 0x000fe400000000ff */
[----:B------:R-:W-:Y:S02]  /*1de0*/  PRMT R6, R17, 0x7610, R6 ;  /* 0x0000761011067816 */ /* 0x000fe40000000006 */
[----:B------:R-:W-:Y:S02]  /*1df0*/  PRMT R18, R14, 0x5410, R7 ;  /* 0x000054100e127816 */ /* 0x000fe40000000007 */
[----:B------:R-:W-:Y:S02]  /*1e00*/  PRMT R4, R4, 0x5410, R5 ;  /* 0x0000541004047816 */ /* 0x000fe40000000005 */
[----:B------:R-:W-:Y:S01]  /*1e10*/  PRMT R7, R16, 0x5410, R15 ;  /* 0x0000541010077816 */ /* 0x000fe2000000000f */
[----:B------:R-:W-:Y:S01]  /*1e20*/  IMAD.WIDE R14, R13, 0x10, R8 ;  /* 0x000000100d0e7825 */ /* 0x000fe200078e0208 */
[----:B------:R-:W-:-:S02]  /*1e30*/  PRMT R5, R19, 0x5410, R6 ;  /* 0x0000541013057816 */ /* 0x000fc40000000006 */
[----:B------:R-:W-:Y:S01]  /*1e40*/  IADD3 R13, R13, c[0x0][0x0], RZ ;  /* 0x000000000d0d7a10 */ /* 0x000fe20007ffe0ff */
[----:B------:R-:W-:-:S04]  /*1e50*/  IMAD.MOV.U32 R6, RZ, RZ, R18 ;  /* 0x000000ffff067224 */ /* 0x000fc800078e0012 */
[----:B------:R-:W-:Y:S01]  /*1e60*/  IMAD.SHL.U32 R17, R13, 0x8, RZ ;  /* 0x000000080d117824 */ /* 0x000fe200078e00ff */
[----:B------:R0:W-:Y:S04]  /*1e70*/  STG.E.128 [R14.64], R4 ;  /* 0x000000040e007986 */ /* 0x0001e8000c101d0c */
[----:B------:R-:W-:-:S13]  /*1e80*/  ISETP.GE.AND P0, PT, R17, R12, PT ;  /* 0x0000000c1100720c */ /* 0x000fda0003f06270 */
[----:B------:R-:W-:Y:S05]  /*1e90*/  @!P0 BRA `(.L_x_39) ;  /* 0xfffff7d000008947 */ /* 0x000fea000383ffff */
.L_x_38:
[----:B------:R-:W-:Y:S05]  /*1ea0*/  BSYNC B0 ;  /* 0x0000000000007941 */ /* 0x000fea0003800000 */
.L_x_37:
[----:B------:R-:W-:Y:S05]  /*1eb0*/  @P6 EXIT ;  /* 0x000000000000694d */ /* 0x000fea0003800000 */
.L_x_40:
[----:B0-----:R-:W-:-:S06]  /*1ec0*/  IMAD.WIDE R4, R11, 0x2, R2 ;  /* 0x000000020b047825 */ /* 0x001fcc00078e0202 */
[----:B------:R-:W2:Y:S01]  /*1ed0*/  LDG.E.U16 R4, [R4.64] ;  /* 0x0000000c04047981 */ /* 0x000ea2000c1e1500 */
[----:B------:R-:W-:-:S04]  /*1ee0*/  IADD3 R7, R11, -UR4, RZ ;  /* 0x800000040b077c10 */ /* 0x000fc8000fffe0ff */
[----:B------:R-:W-:Y:S02]  /*1ef0*/  ISETP.NE.U32.AND P0, PT, R7, UR14, PT ;  /* 0x0000000e07007c0c */ /* 0x000fe4000bf05070 */
[----:B------:R-:W-:-:S04]  /*1f00*/  SHF.R.S32.HI R7, RZ, 0x1f, R7 ;  /* 0x0000001fff077819 */ /* 0x000fc80000011407 */
[----:B------:R-:W-:-:S04]  /*1f10*/  ISETP.NE.AND.EX P0, PT, R7, UR15, PT, P0 ;  /* 0x0000000f07007c0c */ /* 0x000fc8000bf05300 */
[----:B------:R-:W-:Y:S01]  /*1f20*/  FSEL R7, RZ, 1, P0 ;  /* 0x3f800000ff077808 */ /* 0x000fe20000000000 */
[----:B--2---:R-:W-:Y:S01]  /*1f30*/  HADD2.F32 R6, -RZ, R4.H0_H0 ;  /* 0x20000004ff067230 */ /* 0x004fe20000004100 */
[C---:B------:R-:W-:Y:S01]  /*1f40*/  IMAD.WIDE R4, R11.reuse, 0x2, R8 ;  /* 0x000000020b047825 */ /* 0x040fe200078e0208 */
[----:B------:R-:W-:-:S03]  /*1f50*/  IADD3 R11, R11, c[0x0][0x0], RZ ;  /* 0x000000000b0b7a10 */ /* 0x000fc60007ffe0ff */
[----:B----4-:R-:W-:Y:S01]  /*1f60*/  FADD.FTZ R6, R6, -UR18 ;  /* 0x8000001206067e21 */ /* 0x010fe20008010000 */
[----:B------:R-:W-:-:S03]  /*1f70*/  ISETP.GE.AND P0, PT, R11, R10, PT ;  /* 0x0000000a0b00720c */ /* 0x000fc60003f06270 */
        /* <DEDUP_REMOVED lines=9> */
.L_x_41:
        /* <DEDUP_REMOVED lines=15> */
.L_x_267:


//--------------------- .text._Z28cunn_SoftMaxXEntropyBackwardILi8EN3c104HalfEfS1_26LogSoftMaxBackwardEpilogueEvPT0_S4_PT2_S6_Plfi --------------------------
	.section	.text._Z28cunn_SoftMaxXEntropyBackwardILi8EN3c104HalfEfS1_26LogSoftMaxBackwardEpilogueEvPT0_S4_PT2_S6_Plfi,"ax",@progbits
	.sectioninfo	@"SHI_REGISTERS=32"
	.align	128
        .global         _Z28cunn_SoftMaxXEntropyBackwardILi8EN3c104HalfEfS1_26LogSoftMaxBackwardEpilogueEvPT0_S4_PT2_S6_Plfi
        .type           _Z28cunn_SoftMaxXEntropyBackwardILi8EN3c104HalfEfS1_26LogSoftMaxBackwardEpilogueEvPT0_S4_PT2_S6_Plfi,@function
        .size           _Z28cunn_SoftMaxXEntropyBackwardILi8EN3c104HalfEfS1_26LogSoftMaxBackwardEpilogueEvPT0_S4_PT2_S6_Plfi,(.L_x_268 - _Z28cunn_SoftMaxXEntropyBackwardILi8EN3c104HalfEfS1_26LogSoftMaxBackwardEpilogueEvPT0_S4_PT2_S6_Plfi)
        .other          _Z28cunn_SoftMaxXEntropyBackwardILi8EN3c104HalfEfS1_26LogSoftMaxBackwardEpilogueEvPT0_S4_PT2_S6_Plfi,@"STO_CUDA_ENTRY STV_DEFAULT"
_Z28cunn_SoftMaxXEntropyBackwardILi8EN3c104HalfEfS1_26LogSoftMaxBackwardEpilogueEvPT0_S4_PT2_S6_Plfi:
.text._Z28cunn_SoftMaxXEntropyBackwardILi8EN3c104HalfEfS1_26LogSoftMaxBackwardEpilogueEvPT0_S4_PT2_S6_Plfi:
        /* <DEDUP_REMOVED lines=14> */
[----:B------:R-:W-:Y:S01]  /*00e0*/  IMAD.U32 R7, RZ, RZ, UR9 ;  /* 0x00000009ff077e24 */ /* 0x000fe2000f8e00ff */
[----:B------:R-:W2:Y:S01]  /*00f0*/  LDG.E.U16 R2, [R2.64] ;  /* 0x0000000c02027981 */ /* 0x000ea2000c1e1500 */
[----:B------:R-:W-:-:S02]  /*0100*/  IMAD.U32 R4, RZ, RZ, UR6 ;  /* 0x00000006ff047e24 */ /* 0x000fc4000f8e00ff */
[----:B------:R-:W-:Y:S01]  /*0110*/  IMAD.U32 R5, RZ, RZ, UR7 ;  /* 0x00000007ff057e24 */ /* 0x000fe2000f8e00ff */
[----:B------:R0:W3:Y:S05]  /*0120*/  LDG.E.U16 R6, [R6.64] ;  /* 0x0000000c06067981 */ /* 0x0000ea000c1e1500 */
[----:B------:R-:W4:Y:S01]  /*0130*/  LDG.E.64 R4, [R4.64] ;  /* 0x0000000c04047981 */ /* 0x000f22000c1e1b00 */
[----:B------:R-:W-:Y:S01]  /*0140*/  ULDC UR4, c[0x0][0x18c] ;  /* 0x0000630000047ab9 */ /* 0x000fe20000000800 */
[----:B------:R-:W-:Y:S01]  /*0150*/  IMAD.MOV.U32 R0, RZ, RZ, c[0x0][0x188] ;  /* 0x00006200ff007624 */ /* 0x000fe200078e00ff */
[----:B------:R-:W-:Y:S01]  /*0160*/  UIMAD UR10, UR10, UR4, URZ ;  /* 0x000000040a0a72a4 */ /* 0x000fe2000f8e023f */
[----:B------:R-:W-:Y:S01]  /*0170*/  IMAD.MOV.U32 R10, RZ, RZ, c[0x0][0x18c] ;  /* 0x00006300ff0a7624 */ /* 0x000fe200078e00ff */
[----:B------:R-:W-:Y:S01]  /*0180*/  ULDC UR5, c[0x0][0x160] ;  /* 0x0000580000057ab9 */ /* 0x000fe20000000800 */
[----:B------:R-:W-:Y:S01]  /*0190*/  FADD.FTZ R8, -R0, 1 ;  /* 0x3f80000000087421 */ /* 0x000fe20000010100 */
[----:B------:R-:W-:Y:S01]  /*01a0*/  UIMAD UR4, UR10, UR11, UR5 ;  /* 0x0000000b0a0472a4 */ /* 0x000fe2000f8e0205 */
[----:B------:R-:W1:Y:S01]  /*01b0*/  I2F R0, c[0x0][0x18c] ;  /* 0x0000630000007b06 */ /* 0x000e620000201400 */
[----:B------:R-:W-:Y:S01]  /*01c0*/  ULDC UR6, c[0x0][0x168] ;  /* 0x00005a0000067ab9 */ /* 0x000fe20000000800 */
[----:B0-----:R-:W0:Y:S01]  /*01d0*/  S2R R7, SR_TID.X ;  /* 0x0000000000077919 */ /* 0x001e220000002100 */
[----:B------:R-:W-:Y:S01]  /*01e0*/  ULOP3.LUT UR4, UR4, 0xe, URZ, 0xc0, !UPT ;  /* 0x0000000e04047892 */ /* 0x000fe2000f8ec03f */
[----:B------:R0:W0:Y:S01]  /*01f0*/  R2UR UR16, R8 ;  /* 0x00000000081073c2 */ /* 0x00002200000e0000 */
[----:B------:R-:W-:-:S03]  /*0200*/  UIMAD UR5, UR10, UR11, UR6 ;  /* 0x0000000b0a0572a4 */ /* 0x000fc6000f8e0206 */
[----:B------:R-:W-:Y:S02]  /*0210*/  ULDC UR6, c[0x0][0x0] ;  /* 0x0000000000067ab9 */ /* 0x000fe40000000800 */
[----:B------:R-:W-:Y:S02]  /*0220*/  ULOP3.LUT UR5, UR5, 0xe, URZ, 0xc0, !UPT ;  /* 0x0000000e05057892 */ /* 0x000fe4000f8ec03f */
[----:B------:R-:W-:Y:S01]  /*0230*/  USHF.L.U32 UR19, UR6, 0x3, URZ ;  /* 0x0000000306137899 */ /* 0x000fe2000800063f */
[----:B-1----:R-:W1:Y:S01]  /*0240*/  MUFU.RCP R0, R0 ;  /* 0x0000000000007308 */ /* 0x002e620000001000 */
[----:B--2---:R-:W-:Y:S01]  /*0250*/  HADD2.F32 R3, -RZ, R2.H0_H0 ;  /* 0x20000002ff037230 */ /* 0x004fe20000004100 */
[----:B------:R-:W-:Y:S01]  /*0260*/  IMAD.U32 R2, RZ, RZ, UR4 ;  /* 0x00000004ff027e24 */ /* 0x000fe2000f8e00ff */
[----:B------:R-:W-:Y:S01]  /*0270*/  USHF.R.U64 UR4, UR5, 0x1, URZ ;  /* 0x0000000105047899 */ /* 0x000fe2000800123f */
[----:B---3--:R-:W-:Y:S01]  /*0280*/  HADD2.F32 R6, -RZ, R6.H0_H0 ;  /* 0x20000006ff067230 */ /* 0x008fe20000004100 */
[----:B------:R2:W3:Y:S02]  /*0290*/  R2UR UR17, R3 ;  /* 0x00000000031173c2 */ /* 0x0004e400000e0000 */
[----:B------:R-:W-:Y:S01]  /*02a0*/  SHF.R.U64 R2, R2, 0x1, RZ ;  /* 0x0000000102027819 */ /* 0x000fe200000012ff */
[----:B------:R-:W-:-:S03]  /*02b0*/  UMOV UR5, URZ ;  /* 0x0000003f00057c82 */ /* 0x000fc60008000000 */
[----:B------:R-:W-:Y:S02]  /*02c0*/  ISETP.NE.AND P0, PT, R2, UR4, PT ;  /* 0x0000000402007c0c */ /* 0x000fe4000bf05270 */
[----:B----4-:R2:W4:Y:S08]  /*02d0*/  R2UR UR14, R4 ;  /* 0x00000000040e73c2 */ /* 0x01053000000e0000 */
[----:B------:R2:W0:Y:S08]  /*02e0*/  R2UR UR15, R5 ;  /* 0x00000000050f73c2 */ /* 0x00043000000e0000 */
[----:B------:R2:W0:Y:S02]  /*02f0*/  R2UR UR18, R6 ;  /* 0x00000000061273c2 */ /* 0x00042400000e0000 */
[----:B0-2-4-:R-:W-:Y:S05]  /*0300*/  @!P0 BRA `(.L_x_42) ;  /* 0x00000e8000008947 */ /* 0x015fea0003800000 */
[----:B-1-3--:R-:W0:Y:S01]  /*0310*/  I2F.U32.RP R2, UR19 ;  /* 0x0000001300027d06 */ /* 0x00ae220008209000 */
        /* <DEDUP_REMOVED lines=22> */
.L_x_45:
        /* <DEDUP_REMOVED lines=26> */
[----:B------:R1:W3:Y:S01]  /*0620*/  LDG.E.U16 R20, [R10.64] ;  /* 0x0000000c0a147981 */ /* 0x0002e2000c1e1500 */
[----:B------:R-:W-:Y:S02]  /*0630*/  IADD3 R6, P1, R19, UR10, RZ ;  /* 0x0000000a13067c10 */ /* 0x000fe4000ff3e0ff */
[----:B------:R-:W-:-:S02]  /*0640*/  IADD3.X R29, R2, c[0x0][0x16c], RZ, P0, !PT ;  /* 0x00005b00021d7a10 */ /* 0x000fc400007fe4ff */
[----:B------:R-:W-:Y:S01]  /*0650*/  IADD3 R12, P0, R4, c[0x0][0x168], RZ ;  /* 0x00005a00040c7a10 */ /* 0x000fe20007f1e0ff */
[----:B------:R-:W-:Y:S02]  /*0660*/  IMAD.X R27, RZ, RZ, UR5, P1 ;  /* 0x00000005ff1b7e24 */ /* 0x000fe400088e06ff */
[C---:B------:R-:W-:Y:S01]  /*0670*/  IMAD.SHL.U32 R5, R6.reuse, 0x2, RZ ;  /* 0x0000000206057824 */ /* 0x040fe200078e00ff */
[----:B0-----:R-:W-:Y:S01]  /*0680*/  IADD3 R23, R19, c[0x0][0x0], RZ ;  /* 0x0000000013177a10 */ /* 0x001fe20007ffe0ff */
[----:B------:R0:W4:Y:S01]  /*0690*/  LDG.E.U16 R21, [R28.64] ;  /* 0x0000000c1c157981 */ /* 0x000122000c1e1500 */
[----:B------:R-:W-:Y:S02]  /*06a0*/  IADD3.X R13, R3, c[0x0][0x16c], RZ, P0, !PT ;  /* 0x00005b00030d7a10 */ /* 0x000fe400007fe4ff */
[----:B------:R-:W-:Y:S02]  /*06b0*/  SHF.L.U64.HI R6, R6, 0x1, R27 ;  /* 0x0000000106067819 */ /* 0x000fe4000001021b */
[----:B-1----:R-:W-:Y:S01]  /*06c0*/  IADD3 R10, P0, R5, c[0x0][0x168], RZ ;  /* 0x00005a00050a7a10 */ /* 0x002fe20007f1e0ff */
[----:B------:R1:W5:Y:S01]  /*06d0*/  LDG.E.U16 R27, [R12.64] ;  /* 0x0000000c0c1b7981 */ /* 0x000362000c1e1500 */
        /* <DEDUP_REMOVED lines=31> */
[----:B---3--:R-:W-:-:S03]  /*08d0*/  HADD2.F32 R20, -RZ, R20.H0_H0 ;  /* 0x20000014ff147230 */ /* 0x008fc60000004100 */
[----:B------:R-:W-:Y:S01]  /*08e0*/  FADD.FTZ R22, R22, -UR18 ;  /* 0x8000001216167e21 */ /* 0x000fe20008010000 */
[----:B-----5:R-:W-:-:S05]  /*08f0*/  HADD2.F32 R27, -RZ, R27.H0_H0 ;  /* 0x2000001bff1b7230 */ /* 0x020fca0000004100 */
        /* <DEDUP_REMOVED lines=108> */
.L_x_44:
[----:B------:R-:W-:Y:S05]  /*0fc0*/  BSYNC B0 ;  /* 0x0000000000007941 */ /* 0x000fea0003800000 */
.L_x_43:
[----:B------:R-:W-:-:S13]  /*0fd0*/  ISETP.GE.AND P0, PT, R7, c[0x0][0x18c], PT ;  /* 0x0000630007007a0c */ /* 0x000fda0003f06270 */
[----:B------:R-:W-:Y:S05]  /*0fe0*/  @P0 EXIT ;  /* 0x000000000000094d */ /* 0x000fea0003800000 */
.L_x_46:
        /* <DEDUP_REMOVED lines=14> */
[----:B------:R-:W-:Y:S01]  /*10d0*/  FADD.FTZ R4, R4, -UR18 ;  /* 0x8000001204047e21 */ /* 0x000fe20008010000 */
[----:B------:R-:W-:Y:S02]  /*10e0*/  IADD3.X R3, R6, c[0x0][0x164], RZ, P0, !PT ;  /* 0x0000590006037a10 */ /* 0x000fe400007fe4ff */
[----:B------:R-:W-:Y:S01]  /*10f0*/  ISETP.GE.AND P0, PT, R7, c[0x0][0x18c], PT ;  /* 0x0000630007007a0c */ /* 0x000fe20003f06270 */
[----:B------:R-:W-:-:S06]  /*1100*/  FMUL.FTZ R4, R4, 1.4426950216293334961 ;  /* 0x3fb8aa3b04047820 */ /* 0x000fcc0000410000 */
[----:B------:R-:W0:Y:S02]  /*1110*/  MUFU.EX2 R4, R4 ;  /* 0x0000000400047308 */ /* 0x000e240000000800 */
[----:B0-----:R-:W-:-:S04]  /*1120*/  FFMA.FTZ R5, R5, -UR16, R4 ;  /* 0x8000001005057c23 */ /* 0x001fc80008010004 */
[----:B------:R-:W-:-:S04]  /*1130*/  FFMA.FTZ R5, -R0, c[0x0][0x188], R5 ;  /* 0x0000620000057a23 */ /* 0x000fc80000010105 */
[----:B------:R-:W-:-:S05]  /*1140*/  FMUL.FTZ R5, R5, UR17 ;  /* 0x0000001105057c20 */ /* 0x000fca0008410000 */
[----:B------:R-:W-:-:S05]  /*1150*/  F2FP.PACK_AB R5, RZ, R5 ;  /* 0x00000005ff05723e */ /* 0x000fca00000000ff */
[----:B------:R0:W-:Y:S01]  /*1160*/  STG.E.U16 [R2.64], R5 ;  /* 0x0000000502007986 */ /* 0x0001e2000c10150c */
[----:B------:R-:W-:Y:S05]  /*1170*/  @!P0 BRA `(.L_x_46) ;  /* 0xfffffe7000008947 */ /* 0x000fea000383ffff */
[----:B------:R-:W-:Y:S05]  /*1180*/  EXIT ;  /* 0x000000000000794d */ /* 0x000fea0003800000 */
.L_x_42:
[----:B-1-3--:R-:W-:-:S13]  /*1190*/  ISETP.NE.AND P0, PT, RZ, UR4, PT ;  /* 0x00000004ff007c0c */ /* 0x00afda000bf05270 */
        /* <DEDUP_REMOVED lines=21> */
[----:B------:R-:W-:Y:S01]  /*12f0*/  FADD.FTZ R4, R4, -UR18 ;  /* 0x8000001204047e21 */ /* 0x000fe20008010000 */
[----:B------:R-:W-:-:S03]  /*1300*/  IADD3.X R3, R8, c[0x0][0x164], RZ, P0, !PT ;  /* 0x0000590008037a10 */ /* 0x000fc600007fe4ff */
[----:B------:R-:W-:-:S06]  /*1310*/  FMUL.FTZ R4, R4, 1.4426950216293334961 ;  /* 0x3fb8aa3b04047820 */ /* 0x000fcc0000410000 */
[----:B------:R-:W0:Y:S02]  /*1320*/  MUFU.EX2 R4, R4 ;  /* 0x0000000400047308 */ /* 0x000e240000000800 */
[----:B0-----:R-:W-:-:S04]  /*1330*/  FFMA.FTZ R5, R5, -UR16, R4 ;  /* 0x8000001005057c23 */ /* 0x001fc80008010004 */
[----:B------:R-:W-:-:S04]  /*1340*/  FFMA.FTZ R5, -R0, c[0x0][0x188], R5 ;  /* 0x0000620000057a23 */ /* 0x000fc80000010105 */
[----:B------:R-:W-:-:S05]  /*1350*/  FMUL.FTZ R5, R5, UR17 ;  /* 0x0000001105057c20 */ /* 0x000fca0008410000 */
[----:B------:R-:W-:-:S05]  /*1360*/  F2FP.PACK_AB R5, RZ, R5 ;  /* 0x00000005ff05723e */ /* 0x000fca00000000ff */
[----:B------:R0:W-:Y:S02]  /*1370*/  STG.E.U16 [R2.64], R5 ;  /* 0x0000000502007986 */ /* 0x0001e4000c10150c */
.L_x_49:
[----:B------:R-:W-:Y:S05]  /*1380*/  BSYNC B0 ;  /* 0x0000000000007941 */ /* 0x000fea0003800000 */
.L_x_48:
        /* <DEDUP_REMOVED lines=8> */
.L_x_47:
[----:B------:R-:W-:Y:S02]  /*1410*/  UMOV UR4, URZ ;  /* 0x0000003f00047c82 */ /* 0x000fe40008000000 */
.L_x_50:
        /* <DEDUP_REMOVED lines=38> */
.L_x_53:
        /* <DEDUP_REMOVED lines=34> */
[----:B------:R-:W-:Y:S01]  /*18a0*/  FADD.FTZ R14, R14, -UR18 ;  /* 0x800000120e0e7e21 */ /* 0x000fe20008010000 */
        /* <DEDUP_REMOVED lines=40> */
[----:B------:R-:W-:Y:S01]  /*1b30*/  FMUL.FTZ R25, R25, UR17 ;  /* 0x0000001119197c20 */ /* 0x000fe20008410000 */
        /* <DEDUP_REMOVED lines=55> */
.L_x_52:
[----:B------:R-:W-:Y:S05]  /*1eb0*/  BSYNC B0 ;  /* 0x0000000000007941 */ /* 0x000fea0003800000 */
.L_x_51:
[----:B------:R-:W-:Y:S05]  /*1ec0*/  @P6 EXIT ;  /* 0x000000000000694d */ /* 0x000fea0003800000 */
.L_x_54:
        /* <DEDUP_REMOVED lines=10> */
[----:B------:R-:W-:Y:S01]  /*1f70*/  FADD.FTZ R6, R6, -UR18 ;  /* 0x8000001206067e21 */ /* 0x000fe20008010000 */
[----:B------:R-:W-:-:S03]  /*1f80*/  ISETP.GE.AND P0, PT, R11, R10, PT ;  /* 0x0000000a0b00720c */ /* 0x000fc60003f06270 */
        /* <DEDUP_REMOVED lines=9> */
.L_x_55:
        /* <DEDUP_REMOVED lines=14> */
.L_x_268:


//--------------------- .text._Z28cunn_SoftMaxXEntropyBackwardILi4Efff26LogSoftMaxBackwardEpilogueEvPT0_S2_PT2_S4_Plfi --------------------------
	.section	.text._Z28cunn_SoftMaxXEntropyBackwardILi4Efff26LogSoftMaxBackwardEpilogueEvPT0_S2_PT2_S4_Plfi,"ax",@progbits
	.sectioninfo	@"SHI_REGISTERS=28"
	.align	128
        .global         _Z28cunn_SoftMaxXEntropyBackwardILi4Efff26LogSoftMaxBackwardEpilogueEvPT0_S2_PT2_S4_Plfi
        .type           _Z28cunn_SoftMaxXEntropyBackwardILi4Efff26LogSoftMaxBackwardEpilogueEvPT0_S2_PT2_S4_Plfi,@function
        .size           _Z28cunn_SoftMaxXEntropyBackwardILi4Efff26LogSoftMaxBackwardEpilogueEvPT0_S2_PT2_S4_Plfi,(.L_x_269 - _Z28cunn_SoftMaxXEntropyBackwardILi4Efff26LogSoftMaxBackwardEpilogueEvPT0_S2_PT2_S4_Plfi)
        .other          _Z28cunn_SoftMaxXEntropyBackwardILi4Efff26LogSoftMaxBackwardEpilogueEvPT0_S2_PT2_S4_Plfi,@"STO_CUDA_ENTRY STV_DEFAULT"
_Z28cunn_SoftMaxXEntropyBackwardILi4Efff26LogSoftMaxBackwardEpilogueEvPT0_S2_PT2_S4_Plfi:
.text._Z28cunn_SoftMaxXEntropyBackwardILi4Efff26LogSoftMaxBackwardEpilogueEvPT0_S2_PT2_S4_Plfi:
[----:B------:R-:W-:Y:S02]  /*0000*/  IMAD.MOV.U32 R1, RZ, RZ, c[0x0][0x28] ;  /* 0x00000a00ff017624 */ /* 0x000fe400078e00ff */
[----:B------:R-:W0:Y:S01]  /*0010*/  S2R R8, SR_CTAID.X ;  /* 0x0000000000087919 */ /* 0x000e220000002500 */
[----:B------:R-:W-:Y:S01]  /*0020*/  IMAD.MOV.U32 R11, RZ, RZ, 0x4 ;  /* 0x00000004ff0b7424 */ /* 0x000fe200078e00ff */
[----:B------:R-:W-:Y:S01]  /*0030*/  ULDC.64 UR10, c[0x0][0x118] ;  /* 0x00004600000a7ab9 */ /* 0x000fe20000000a00 */
[----:B------:R-:W-:Y:S02]  /*0040*/  IMAD.MOV.U32 R5, RZ, RZ, 0x8 ;  /* 0x00000008ff057424 */ /* 0x000fe400078e00ff */
[----:B0-----:R-:W-:-:S04]  /*0050*/  IMAD.WIDE.U32 R2, R8, R11, c[0x0][0x178] ;  /* 0x00005e0008027625 */ /* 0x001fc800078e000b */
[C---:B------:R-:W-:Y:S02]  /*0060*/  IMAD.WIDE.U32 R4, R8.reuse, R5, c[0x0][0x180] ;  /* 0x0000600008047625 */ /* 0x040fe400078e0005 */
[----:B------:R0:W2:Y:S02]  /*0070*/  LDG.E R2, [R2.64] ;  /* 0x0000000a02027981 */ /* 0x0000a4000c1e1900 */
[----:B------:R-:W-:Y:S02]  /*0080*/  IMAD.WIDE.U32 R6, R8, R11, c[0x0][0x170] ;  /* 0x00005c0008067625 */ /* 0x000fe400078e000b */
[----:B------:R-:W3:Y:S04]  /*0090*/  LDG.E.64 R4, [R4.64] ;  /* 0x0000000a04047981 */ /* 0x000ee8000c1e1b00 */
[----:B------:R-:W4:Y:S01]  /*00a0*/  LDG.E R6, [R6.64] ;  /* 0x0000000a06067981 */ /* 0x000f22000c1e1900 */
[----:B------:R-:W-:-:S02]  /*00b0*/  IMAD.MOV.U32 R0, RZ, RZ, c[0x0][0x188] ;  /* 0x00006200ff007624 */ /* 0x000fc400078e00ff */
[----:B------:R-:W-:Y:S01]  /*00c0*/  IMAD R8, R8, c[0x0][0x18c], RZ ;  /* 0x0000630008087a24 */ /* 0x000fe200078e02ff */
[----:B------:R-:W1:Y:S01]  /*00d0*/  I2F R13, c[0x0][0x18c] ;  /* 0x00006300000d7b06 */ /* 0x000e620000201400 */
[----:B------:R-:W-:Y:S02]  /*00e0*/  FADD.FTZ R10, -R0, 1 ;  /* 0x3f800000000a7421 */ /* 0x000fe40000010100 */
[CC--:B------:R-:W-:Y:S02]  /*00f0*/  IMAD R9, R8.reuse, R11.reuse, c[0x0][0x168] ;  /* 0x00005a0008097624 */ /* 0x0c0fe400078e020b */
[----:B------:R-:W-:-:S03]  /*0100*/  IMAD R0, R8, R11, c[0x0][0x160] ;  /* 0x0000580008007624 */ /* 0x000fc600078e020b */
[----:B------:R-:W-:Y:S02]  /*0110*/  LOP3.LUT R9, R9, 0xc, RZ, 0xc0, !PT ;  /* 0x0000000c09097812 */ /* 0x000fe400078ec0ff */
[----:B------:R-:W-:Y:S01]  /*0120*/  LOP3.LUT R0, R0, 0xc, RZ, 0xc0, !PT ;  /* 0x0000000c00007812 */ /* 0x000fe200078ec0ff */
[----:B------:R-:W2:Y:S01]  /*0130*/  S2R R11, SR_TID.X ;  /* 0x00000000000b7919 */ /* 0x000ea20000002100 */
[----:B------:R-:W-:Y:S02]  /*0140*/  SHF.R.U64 R12, R9, 0x2, RZ ;  /* 0x00000002090c7819 */ /* 0x000fe400000012ff */
[----:B0-----:R-:W-:-:S04]  /*0150*/  SHF.R.U64 R3, R0, 0x2, RZ ;  /* 0x0000000200037819 */ /* 0x001fc800000012ff */
[----:B------:R-:W-:Y:S01]  /*0160*/  ISETP.NE.AND P0, PT, R12, R3, PT ;  /* 0x000000030c00720c */ /* 0x000fe20003f05270 */
[----:B-1----:R0:W1:Y:S01]  /*0170*/  MUFU.RCP R0, R13 ;  /* 0x0000000d00007308 */ /* 0x0020620000001000 */
[----:B------:R-:W-:Y:S01]  /*0180*/  IMAD.MOV.U32 R15, RZ, RZ, c[0x0][0x0] ;  /* 0x00000000ff0f7624 */ /* 0x000fe200078e00ff */
[----:B------:R5:W0:Y:S01]  /*0190*/  R2UR UR4, R10 ;  /* 0x000000000a0473c2 */ /* 0x000a2200000e0000 */
[----:B------:R-:W-:Y:S02]  /*01a0*/  IMAD.MOV.U32 R9, RZ, RZ, RZ ;  /* 0x000000ffff097224 */ /* 0x000fe400078e00ff */
[----:B------:R-:W-:Y:S02]  /*01b0*/  IMAD.SHL.U32 R3, R15, 0x4, RZ ;  /* 0x000000040f037824 */ /* 0x000fe400078e00ff */
[----:B-----5:R-:W-:-:S03]  /*01c0*/  IMAD.MOV.U32 R10, RZ, RZ, c[0x0][0x18c] ;  /* 0x00006300ff0a7624 */ /* 0x020fc600078e00ff */
[----:B--2---:R2:W0:Y:S08]  /*01d0*/  R2UR UR5, R2 ;  /* 0x00000000020573c2 */ /* 0x00443000000e0000 */
[----:B---3--:R2:W3:Y:S08]  /*01e0*/  R2UR UR6, R4 ;  /* 0x00000000040673c2 */ /* 0x0084f000000e0000 */
[----:B------:R2:W0:Y:S08]  /*01f0*/  R2UR UR7, R5 ;  /* 0x00000000050773c2 */ /* 0x00043000000e0000 */
[----:B----4-:R2:W4:Y:S02]  /*0200*/  R2UR UR8, R6 ;  /* 0x00000000060873c2 */ /* 0x01052400000e0000 */
[----:B0-23--:R-:W-:Y:S05]  /*0210*/  @!P0 BRA `(.L_x_56) ;  /* 0x0000082000008947 */ /* 0x00dfea0003800000 */
[----:B-1----:R-:W0:Y:S01]  /*0220*/  I2F.U32.RP R2, R3 ;  /* 0x0000000300027306 */ /* 0x002e220000209000 */
[----:B------:R-:W-:Y:S01]  /*0230*/  IMAD.MOV R7, RZ, RZ, -R3 ;  /* 0x000000ffff077224 */ /* 0x000fe200078e0a03 */
[----:B------:R-:W-:Y:S01]  /*0240*/  ISETP.NE.U32.AND P1, PT, R3, RZ, PT ;  /* 0x000000ff0300720c */ /* 0x000fe20003f25070 */
[----:B------:R-:W-:Y:S05]  /*0250*/  BSSY B0, `(.L_x_57) ;  /* 0x0000064000007945 */ /* 0x000fea0003800000 */
[----:B0-----:R-:W0:Y:S02]  /*0260*/  MUFU.RCP R2, R2 ;  /* 0x0000000200027308 */ /* 0x001e240000001000 */
[----:B0-----:R-:W-:-:S06]  /*0270*/  IADD3 R4, R2, 0xffffffe, RZ ;  /* 0x0ffffffe02047810 */ /* 0x001fcc0007ffe0ff */
[----:B------:R0:W1:Y:S02]  /*0280*/  F2I.FTZ.U32.TRUNC.NTZ R5, R4 ;  /* 0x0000000400057305 */ /* 0x000064000021f000 */
[----:B0-----:R-:W-:Y:S02]  /*0290*/  IMAD.MOV.U32 R4, RZ, RZ, RZ ;  /* 0x000000ffff047224 */ /* 0x001fe400078e00ff */
[----:B-1----:R-:W-:-:S04]  /*02a0*/  IMAD R7, R7, R5, RZ ;  /* 0x0000000507077224 */ /* 0x002fc800078e02ff */
[----:B------:R-:W-:-:S06]  /*02b0*/  IMAD.HI.U32 R5, R5, R7, R4 ;  /* 0x0000000705057227 */ /* 0x000fcc00078e0004 */
[----:B------:R-:W-:-:S04]  /*02c0*/  IMAD.HI.U32 R5, R5, c[0x0][0x18c], RZ ;  /* 0x0000630005057a27 */ /* 0x000fc800078e00ff */
[----:B------:R-:W-:-:S04]  /*02d0*/  IMAD.MOV R10, RZ, RZ, -R5 ;  /* 0x000000ffff0a7224 */ /* 0x000fc800078e0a05 */
[----:B------:R-:W-:-:S05]  /*02e0*/  IMAD R10, R3, R10, c[0x0][0x18c] ;  /* 0x00006300030a7624 */ /* 0x000fca00078e020a */
[----:B------:R-:W-:-:S13]  /*02f0*/  ISETP.GE.U32.AND P0, PT, R10, R3, PT ;  /* 0x000000030a00720c */ /* 0x000fda0003f06070 */
[----:B------:R-:W-:-:S05]  /*0300*/  @P0 IMAD.IADD R10, R10, 0x1, -R3 ;  /* 0x000000010a0a0824 */ /* 0x000fca00078e0a03 */
[----:B------:R-:W-:-:S13]  /*0310*/  ISETP.GE.U32.AND P0, PT, R10, R3, PT ;  /* 0x000000030a00720c */ /* 0x000fda0003f06070 */
[----:B------:R-:W-:Y:S01]  /*0320*/  @P0 IMAD.IADD R10, R10, 0x1, -R3 ;  /* 0x000000010a0a0824 */ /* 0x000fe200078e0a03 */
[----:B------:R-:W-:-:S04]  /*0330*/  @!P1 LOP3.LUT R10, RZ, R3, RZ, 0x33, !PT ;  /* 0x00000003ff0a9212 */ /* 0x000fc800078e33ff */
[----:B------:R-:W-:-:S04]  /*0340*/  IADD3 R10, -R10, c[0x0][0x18c], RZ ;  /* 0x000063000a0a7a10 */ /* 0x000fc80007ffe1ff */
[----:B------:R-:W-:-:S13]  /*0350*/  ISETP.GE.AND P0, PT, R11, R10, PT ;  /* 0x0000000a0b00720c */ /* 0x000fda0003f06270 */
[----:B------:R-:W-:Y:S05]  /*0360*/  @P0 BRA `(.L_x_58) ;  /* 0x0000052000000947 */ /* 0x000fea0003800000 */
.L_x_59:
[C---:B------:R-:W-:Y:S02]  /*0370*/  IADD3 R25, R11.reuse, c[0x0][0x0], RZ ;  /* 0x000000000b197a10 */ /* 0x040fe40007ffe0ff */
[----:B------:R-:W-:Y:S02]  /*0380*/  IADD3 R21, P0, R11, R8, RZ ;  /* 0x000000080b157210 */ /* 0x000fe40007f1e0ff */
[----:B------:R-:W-:-:S03]  /*0390*/  IADD3 R23, R25, c[0x0][0x0], RZ ;  /* 0x0000000019177a10 */ /* 0x000fc60007ffe0ff */
[--C-:B------:R-:W-:Y:S01]  /*03a0*/  IMAD.X R2, RZ, RZ, R9.reuse, P0 ;  /* 0x000000ffff027224 */ /* 0x100fe200000e0609 */
[-C--:B------:R-:W-:Y:S01]  /*03b0*/  IADD3 R17, P0, R25, R8.reuse, RZ ;  /* 0x0000000819117210 */ /* 0x080fe20007f1e0ff */
[----:B------:R-:W-:Y:S01]  /*03c0*/  IMAD.SHL.U32 R22, R21, 0x4, RZ ;  /* 0x0000000415167824 */ /* 0x000fe200078e00ff */
[----:B------:R-:W-:Y:S02]  /*03d0*/  IADD3 R16, P1, R23, R8, RZ ;  /* 0x0000000817107210 */ /* 0x000fe40007f3e0ff */
[----:B------:R-:W-:Y:S01]  /*03e0*/  SHF.L.U64.HI R21, R21, 0x2, R2 ;  /* 0x0000000215157819 */ /* 0x000fe20000010202 */
[--C-:B------:R-:W-:Y:S01]  /*03f0*/  IMAD.X R2, RZ, RZ, R9.reuse, P0 ;  /* 0x000000ffff027224 */ /* 0x100fe200000e0609 */
[----:B------:R-:W-:Y:S01]  /*0400*/  IADD3 R12, P0, R22, c[0x0][0x168], RZ ;  /* 0x00005a00160c7a10 */ /* 0x000fe20007f1e0ff */
[----:B------:R-:W-:Y:S01]  /*0410*/  IMAD.SHL.U32 R19, R17, 0x4, RZ ;  /* 0x0000000411137824 */ /* 0x000fe200078e00ff */
[----:B------:R-:W-:Y:S01]  /*0420*/  IADD3 R15, R23, c[0x0][0x0], RZ ;  /* 0x00000000170f7a10 */ /* 0x000fe20007ffe0ff */
[----:B------:R-:W-:Y:S01]  /*0430*/  IMAD.X R3, RZ, RZ, R9, P1 ;  /* 0x000000ffff037224 */ /* 0x000fe200008e0609 */
[----:B------:R-:W-:-:S02]  /*0440*/  IADD3.X R13, R21, c[0x0][0x16c], RZ, P0, !PT ;  /* 0x00005b00150d7a10 */ /* 0x000fc400007fe4ff */
[----:B------:R-:W-:Y:S02]  /*0450*/  SHF.L.U64.HI R17, R17, 0x2, R2 ;  /* 0x0000000211117819 */ /* 0x000fe40000010202 */
[----:B------:R-:W-:Y:S01]  /*0460*/  IADD3 R6, P0, R19, c[0x0][0x168], RZ ;  /* 0x00005a0013067a10 */ /* 0x000fe20007f1e0ff */
[----:B------:R-:W2:Y:S01]  /*0470*/  LDG.E R12, [R12.64] ;  /* 0x0000000a0c0c7981 */ /* 0x000ea2000c1e1900 */
[C---:B------:R-:W-:Y:S01]  /*0480*/  SHF.L.U64.HI R14, R16.reuse, 0x2, R3 ;  /* 0x00000002100e7819 */ /* 0x040fe20000010203 */
[----:B------:R-:W-:Y:S01]  /*0490*/  IMAD.SHL.U32 R16, R16, 0x4, RZ ;  /* 0x0000000410107824 */ /* 0x000fe200078e00ff */
[----:B------:R-:W-:Y:S02]  /*04a0*/  IADD3 R18, P1, R15, R8, RZ ;  /* 0x000000080f127210 */ /* 0x000fe40007f3e0ff */
[----:B------:R-:W-:Y:S02]  /*04b0*/  IADD3.X R7, R17, c[0x0][0x16c], RZ, P0, !PT ;  /* 0x00005b0011077a10 */ /* 0x000fe400007fe4ff */
[----:B------:R-:W-:Y:S01]  /*04c0*/  IADD3 R2, P0, R16, c[0x0][0x168], RZ ;  /* 0x00005a0010027a10 */ /* 0x000fe20007f1e0ff */
[----:B------:R-:W-:-:S02]  /*04d0*/  IMAD.X R5, RZ, RZ, R9, P1 ;  /* 0x000000ffff057224 */ /* 0x000fc400008e0609 */
[----:B------:R-:W-:Y:S01]  /*04e0*/  IMAD.SHL.U32 R20, R18, 0x4, RZ ;  /* 0x0000000412147824 */ /* 0x000fe200078e00ff */
[----:B------:R-:W3:Y:S01]  /*04f0*/  LDG.E R6, [R6.64] ;  /* 0x0000000a06067981 */ /* 0x000ee2000c1e1900 */
[----:B------:R-:W-:Y:S02]  /*0500*/  IADD3.X R3, R14, c[0x0][0x16c], RZ, P0, !PT ;  /* 0x00005b000e037a10 */ /* 0x000fe400007fe4ff */
[----:B------:R-:W-:Y:S02]  /*0510*/  SHF.L.U64.HI R18, R18, 0x2, R5 ;  /* 0x0000000212127819 */ /* 0x000fe40000010205 */
[----:B------:R-:W-:Y:S01]  /*0520*/  IADD3 R4, P0, R20, c[0x0][0x168], RZ ;  /* 0x00005a0014047a10 */ /* 0x000fe20007f1e0ff */
[----:B------:R0:W5:Y:S03]  /*0530*/  LDG.E R2, [R2.64] ;  /* 0x0000000a02027981 */ /* 0x000166000c1e1900 */
[----:B------:R-:W-:-:S05]  /*0540*/  IADD3.X R5, R18, c[0x0][0x16c], RZ, P0, !PT ;  /* 0x00005b0012057a10 */ /* 0x000fca00007fe4ff */
[----:B----4-:R-:W4:Y:S01]  /*0550*/  LDG.E R4, [R4.64] ;  /* 0x0000000a04047981 */ /* 0x010f22000c1e1900 */
[----:B------:R-:W-:Y:S02]  /*0560*/  ISETP.NE.U32.AND P0, PT, R11, UR6, PT ;  /* 0x000000060b007c0c */ /* 0x000fe4000bf05070 */
[----:B------:R-:W-:Y:S02]  /*0570*/  ISETP.NE.U32.AND P1, PT, R25, UR6, PT ;  /* 0x0000000619007c0c */ /* 0x000fe4000bf25070 */
[----:B------:R-:W-:Y:S02]  /*0580*/  ISETP.NE.AND.EX P0, PT, RZ, UR7, PT, P0 ;  /* 0x00000007ff007c0c */ /* 0x000fe4000bf05300 */
[----:B------:R-:W-:Y:S02]  /*0590*/  ISETP.NE.AND.EX P1, PT, RZ, UR7, PT, P1 ;  /* 0x00000007ff007c0c */ /* 0x000fe4000bf25310 */
[----:B0-----:R-:W-:Y:S02]  /*05a0*/  FSEL R3, RZ, 1, P0 ;  /* 0x3f800000ff037808 */ /* 0x001fe40000000000 */
[----:B------:R-:W-:-:S04]  /*05b0*/  ISETP.NE.U32.AND P0, PT, R23, UR6, PT ;  /* 0x0000000617007c0c */ /* 0x000fc8000bf05070 */
[----:B------:R-:W-:Y:S01]  /*05c0*/  ISETP.NE.AND.EX P0, PT, RZ, UR7, PT, P0 ;  /* 0x00000007ff007c0c */ /* 0x000fe2000bf05300 */
[----:B--2---:R-:W-:-:S04]  /*05d0*/  FADD.FTZ R12, R12, -UR8 ;  /* 0x800000080c0c7e21 */ /* 0x004fc80008010000 */
[----:B------:R-:W-:Y:S02]  /*05e0*/  FMUL.FTZ R12, R12, 1.4426950216293334961 ;  /* 0x3fb8aa3b0c0c7820 */ /* 0x000fe40000410000 */
[----:B---3--:R-:W-:-:S04]  /*05f0*/  FADD.FTZ R6, R6, -UR8 ;  /* 0x8000000806067e21 */ /* 0x008fc80008010000 */
[----:B------:R-:W0:Y:S01]  /*0600*/  MUFU.EX2 R12, R12 ;  /* 0x0000000c000c7308 */ /* 0x000e220000000800 */
[----:B------:R-:W-:Y:S02]  /*0610*/  FMUL.FTZ R6, R6, 1.4426950216293334961 ;  /* 0x3fb8aa3b06067820 */ /* 0x000fe40000410000 */
[----:B-----5:R-:W-:-:S05]  /*0620*/  FADD.FTZ R7, R2, -UR8 ;  /* 0x8000000802077e21 */ /* 0x020fca0008010000 */
[----:B------:R-:W1:Y:S01]  /*0630*/  MUFU.EX2 R6, R6 ;  /* 0x0000000600067308 */ /* 0x000e620000000800 */
[----:B----4-:R-:W-:Y:S02]  /*0640*/  FADD.FTZ R4, R4, -UR8 ;  /* 0x8000000804047e21 */ /* 0x010fe40008010000 */
[----:B------:R-:W-:Y:S02]  /*0650*/  FMUL.FTZ R2, R7, 1.4426950216293334961 ;  /* 0x3fb8aa3b07027820 */ /* 0x000fe40000410000 */
[----:B------:R-:W-:-:S03]  /*0660*/  FMUL.FTZ R13, R4, 1.4426950216293334961 ;  /* 0x3fb8aa3b040d7820 */ /* 0x000fc60000410000 */
[----:B------:R-:W2:Y:S01]  /*0670*/  MUFU.EX2 R5, R2 ;  /* 0x0000000200057308 */ /* 0x000ea20000000800 */
[----:B------:R-:W-:Y:S01]  /*0680*/  FSEL R7, RZ, 1, P1 ;  /* 0x3f800000ff077808 */ /* 0x000fe20000800000 */
[----:B0-----:R-:W-:Y:S01]  /*0690*/  FFMA.FTZ R3, R3, -UR4, R12 ;  /* 0x8000000403037c23 */ /* 0x001fe2000801000c */
[----:B------:R-:W-:-:S05]  /*06a0*/  ISETP.NE.U32.AND P1, PT, R15, UR6, PT ;  /* 0x000000060f007c0c */ /* 0x000fca000bf25070 */
[----:B------:R-:W0:Y:S01]  /*06b0*/  MUFU.EX2 R13, R13 ;  /* 0x0000000d000d7308 */ /* 0x000e220000000800 */
[----:B-1----:R-:W-:Y:S01]  /*06c0*/  FFMA.FTZ R11, R7, -UR4, R6 ;  /* 0x80000004070b7c23 */ /* 0x002fe20008010006 */
[----:B------:R-:W-:Y:S01]  /*06d0*/  ISETP.NE.AND.EX P1, PT, RZ, UR7, PT, P1 ;  /* 0x00000007ff007c0c */ /* 0x000fe2000bf25310 */
[----:B------:R-:W-:Y:S01]  /*06e0*/  FFMA.FTZ R6, -R0, c[0x0][0x188], R3 ;  /* 0x0000620000067a23 */ /* 0x000fe20000010103 */
[----:B------:R-:W-:Y:S02]  /*06f0*/  FSEL R12, RZ, 1, P0 ;  /* 0x3f800000ff0c7808 */ /* 0x000fe40000000000 */
[----:B------:R-:W-:Y:S01]  /*0700*/  IADD3 R4, P0, R19, c[0x0][0x160], RZ ;  /* 0x0000580013047a10 */ /* 0x000fe20007f1e0ff */
[----:B------:R-:W-:Y:S01]  /*0710*/  FMUL.FTZ R7, R6, UR5 ;  /* 0x0000000506077c20 */ /* 0x000fe20008410000 */
[----:B------:R-:W-:Y:S01]  /*0720*/  FSEL R6, RZ, 1, P1 ;  /* 0x3f800000ff067808 */ /* 0x000fe20000800000 */
[----:B--2---:R-:W-:Y:S01]  /*0730*/  FFMA.FTZ R19, R12, -UR4, R5 ;  /* 0x800000040c137c23 */ /* 0x004fe20008010005 */
[----:B------:R-:W-:-:S02]  /*0740*/  IADD3 R2, P2, R22, c[0x0][0x160], RZ ;  /* 0x0000580016027a10 */ /* 0x000fc40007f5e0ff */
[----:B------:R-:W-:Y:S01]  /*0750*/  IADD3.X R5, R17, c[0x0][0x164], RZ, P0, !PT ;  /* 0x0000590011057a10 */ /* 0x000fe200007fe4ff */
[----:B------:R-:W-:Y:S01]  /*0760*/  FFMA.FTZ R11, -R0, c[0x0][0x188], R11 ;  /* 0x00006200000b7a23 */ /* 0x000fe2000001010b */
[----:B------:R-:W-:Y:S01]  /*0770*/  IADD3.X R3, R21, c[0x0][0x164], RZ, P2, !PT ;  /* 0x0000590015037a10 */ /* 0x000fe200017fe4ff */
[----:B0-----:R-:W-:Y:S01]  /*0780*/  FFMA.FTZ R17, R6, -UR4, R13 ;  /* 0x8000000406117c23 */ /* 0x001fe2000801000d */
[----:B------:R-:W-:Y:S01]  /*0790*/  IADD3 R16, P0, R16, c[0x0][0x160], RZ ;  /* 0x0000580010107a10 */ /* 0x000fe20007f1e0ff */
[----:B------:R-:W-:Y:S01]  /*07a0*/  FFMA.FTZ R19, -R0, c[0x0][0x188], R19 ;  /* 0x0000620000137a23 */ /* 0x000fe20000010113 */
[----:B------:R-:W-:Y:S01]  /*07b0*/  IADD3 R20, P1, R20, c[0x0][0x160], RZ ;  /* 0x0000580014147a10 */ /* 0x000fe20007f3e0ff */
[----:B------:R-:W-:Y:S01]  /*07c0*/  FFMA.FTZ R6, -R0, c[0x0][0x188], R17 ;  /* 0x0000620000067a23 */ /* 0x000fe20000010111 */
[----:B------:R0:W-:Y:S01]  /*07d0*/  STG.E [R2.64], R7 ;  /* 0x0000000702007986 */ /* 0x0001e2000c10190a */
[----:B------:R-:W-:Y:S01]  /*07e0*/  FMUL.FTZ R13, R11, UR5 ;  /* 0x000000050b0d7c20 */ /* 0x000fe20008410000 */
[----:B------:R-:W-:Y:S01]  /*07f0*/  IADD3.X R17, R14, c[0x0][0x164], RZ, P0, !PT ;  /* 0x000059000e117a10 */ /* 0x000fe200007fe4ff */
[----:B------:R-:W-:Y:S01]  /*0800*/  FMUL.FTZ R19, R19, UR5 ;  /* 0x0000000513137c20 */ /* 0x000fe20008410000 */
[----:B------:R-:W-:-:S02]  /*0810*/  IADD3.X R21, R18, c[0x0][0x164], RZ, P1, !PT ;  /* 0x0000590012157a10 */ /* 0x000fc40000ffe4ff */
[----:B------:R1:W-:Y:S01]  /*0820*/  STG.E [R4.64], R13 ;  /* 0x0000000d04007986 */ /* 0x0003e2000c10190a */
[----:B0-----:R-:W-:-:S03]  /*0830*/  FMUL.FTZ R3, R6, UR5 ;  /* 0x0000000506037c20 */ /* 0x001fc60008410000 */
[----:B------:R1:W-:Y:S01]  /*0840*/  STG.E [R16.64], R19 ;  /* 0x0000001310007986 */ /* 0x0003e2000c10190a */
[----:B------:R-:W-:-:S03]  /*0850*/  IADD3 R11, R15, c[0x0][0x0], RZ ;  /* 0x000000000f0b7a10 */ /* 0x000fc60007ffe0ff */
[----:B------:R1:W-:Y:S01]  /*0860*/  STG.E [R20.64], R3 ;  /* 0x0000000314007986 */ /* 0x0003e2000c10190a */
[----:B------:R-:W-:-:S13]  /*0870*/  ISETP.GE.AND P0, PT, R11, R10, PT ;  /* 0x0000000a0b00720c */ /* 0x000fda0003f06270 */
[----:B-1----:R-:W-:Y:S05]  /*0880*/  @!P0 BRA `(.L_x_59) ;  /* 0xfffffae000008947 */ /* 0x002fea000383ffff */
.L_x_58:
[----:B------:R-:W-:Y:S05]  /*0890*/  BSYNC B0 ;  /* 0x0000000000007941 */ /* 0x000fea0003800000 */
.L_x_57:
[----:B------:R-:W-:-:S13]  /*08a0*/  ISETP.GE.AND P0, PT, R11, c[0x0][0x18c], PT ;  /* 0x000063000b007a0c */ /* 0x000fda0003f06270 */
[----:B------:R-:W-:Y:S05]  /*08b0*/  @P0 EXIT ;  /* 0x000000000000094d */ /* 0x000fea0003800000 */
.L_x_60:
[----:B------:R-:W-:Y:S02]  /*08c0*/  SHF.R.S32.HI R10, RZ, 0x1f, R11 ;  /* 0x0000001fff0a7819 */ /* 0x000fe4000001140b */
[----:B------:R-:W-:-:S05]  /*08d0*/  IADD3 R3, P0, R11, R8, RZ ;  /* 0x000000080b037210 */ /* 0x000fca0007f1e0ff */
[----:B------:R-:W-:Y:S02]  /*08e0*/  IMAD.X R12, R10, 0x1, R9, P0 ;  /* 0x000000010a0c7824 */ /* 0x000fe400000e0609 */
[----:B0-----:R-:W-:-:S03]  /*08f0*/  IMAD.SHL.U32 R7, R3, 0x4, RZ ;  /* 0x0000000403077824 */ /* 0x001fc600078e00ff */
[----:B------:R-:W-:Y:S02]  /*0900*/  SHF.L.U64.HI R12, R3, 0x2, R12 ;  /* 0x00000002030c7819 */ /* 0x000fe4000001020c */
[----:B------:R-:W-:-:S04]  /*0910*/  IADD3 R2, P0, R7, c[0x0][0x168], RZ ;  /* 0x00005a0007027a10 */ /* 0x000fc80007f1e0ff */
[----:B------:R-:W-:-:S05]  /*0920*/  IADD3.X R3, R12, c[0x0][0x16c], RZ, P0, !PT ;  /* 0x00005b000c037a10 */ /* 0x000fca00007fe4ff */
[----:B------:R-:W2:Y:S01]  /*0930*/  LDG.E R2, [R2.64] ;  /* 0x0000000a02027981 */ /* 0x000ea2000c1e1900 */
[C---:B------:R-:W-:Y:S02]  /*0940*/  ISETP.NE.U32.AND P0, PT, R11.reuse, UR6, PT ;  /* 0x000000060b007c0c */ /* 0x040fe4000bf05070 */
[----:B------:R-:W-:Y:S02]  /*0950*/  IADD3 R11, R11, c[0x0][0x0], RZ ;  /* 0x000000000b0b7a10 */ /* 0x000fe40007ffe0ff */
[----:B------:R-:W-:-:S04]  /*0960*/  ISETP.NE.AND.EX P0, PT, R10, UR7, PT, P0 ;  /* 0x000000070a007c0c */ /* 0x000fc8000bf05300 */
[----:B------:R-:W-:Y:S01]  /*0970*/  FSEL R5, RZ, 1, P0 ;  /* 0x3f800000ff057808 */ /* 0x000fe20000000000 */
[----:B--2-4-:R-:W-:-:S04]  /*0980*/  FADD.FTZ R4, R2, -UR8 ;  /* 0x8000000802047e21 */ /* 0x014fc80008010000 */
[----:B------:R-:W-:Y:S01]  /*0990*/  FMUL.FTZ R6, R4, 1.4426950216293334961 ;  /* 0x3fb8aa3b04067820 */ /* 0x000fe20000410000 */
[----:B------:R-:W-:-:S05]  /*09a0*/  IADD3 R4, P0, R7, c[0x0][0x160], RZ ;  /* 0x0000580007047a10 */ /* 0x000fca0007f1e0ff */
[----:B------:R-:W0:Y:S02]  /*09b0*/  MUFU.EX2 R6, R6 ;  /* 0x0000000600067308 */ /* 0x000e240000000800 */
[----:B0-----:R-:W-:-:S04]  /*09c0*/  FFMA.FTZ R5, R5, -UR4, R6 ;  /* 0x8000000405057c23 */ /* 0x001fc80008010006 */
[----:B------:R-:W-:Y:S01]  /*09d0*/  FFMA.FTZ R7, -R0, c[0x0][0x188], R5 ;  /* 0x0000620000077a23 */ /* 0x000fe20000010105 */
[----:B------:R-:W-:Y:S02]  /*09e0*/  IADD3.X R5, R12, c[0x0][0x164], RZ, P0, !PT ;  /* 0x000059000c057a10 */ /* 0x000fe400007fe4ff */
[----:B------:R-:W-:Y:S01]  /*09f0*/  ISETP.GE.AND P0, PT, R11, c[0x0][0x18c], PT ;  /* 0x000063000b007a0c */ /* 0x000fe20003f06270 */
[----:B------:R-:W-:-:S05]  /*0a00*/  FMUL.FTZ R7, R7, UR5 ;  /* 0x0000000507077c20 */ /* 0x000fca0008410000 */
[----:B------:R0:W-:Y:S07]  /*0a10*/  STG.E [R4.64], R7 ;  /* 0x0000000704007986 */ /* 0x0001ee000c10190a */
[----:B------:R-:W-:Y:S05]  /*0a20*/  @!P0 BRA `(.L_x_60) ;  /* 0xfffffe9000008947 */ /* 0x000fea000383ffff */
[----:B------:R-:W-:Y:S05]  /*0a30*/  EXIT ;  /* 0x000000000000794d */ /* 0x000fea0003800000 */
.L_x_56:
[----:B-1----:R-:W-:-:S13]  /*0a40*/  ISETP.NE.AND P0, PT, R12, RZ, PT ;  /* 0x000000ff0c00720c */ /* 0x002fda0003f05270 */
[----:B------:R-:W-:Y:S05]  /*0a50*/  @!P0 BRA `(.L_x_61) ;  /* 0x000001f000008947 */ /* 0x000fea0003800000 */
[----:B------:R-:W-:Y:S01]  /*0a60*/  ISETP.GE.U32.AND P0, PT, R11, R12, PT ;  /* 0x0000000c0b00720c */ /* 0x000fe20003f06070 */
[----:B------:R-:W-:-:S12]  /*0a70*/  BSSY B0, `(.L_x_62) ;  /* 0x0000018000007945 */ /* 0x000fd80003800000 */
[----:B------:R-:W-:Y:S05]  /*0a80*/  @!P0 BRA `(.L_x_63) ;  /* 0x0000016000008947 */ /* 0x000fea0003800000 */
[----:B------:R-:W-:Y:S02]  /*0a90*/  IADD3 R13, P0, P1, R8, R11, -R12 ;  /* 0x0000000b080d7210 */ /* 0x000fe4000791e80c */
[----:B------:R-:W-:-:S03]  /*0aa0*/  SHF.R.S32.HI R2, RZ, 0x1f, R11 ;  /* 0x0000001fff027819 */ /* 0x000fc6000001140b */
[----:B------:R-:W-:Y:S01]  /*0ab0*/  IMAD.SHL.U32 R10, R13, 0x4, RZ ;  /* 0x000000040d0a7824 */ /* 0x000fe200078e00ff */
[----:B------:R-:W-:-:S04]  /*0ac0*/  IADD3.X R2, R9, -0x1, R2, P0, P1 ;  /* 0xffffffff09027810 */ /* 0x000fc800007e2402 */
[----:B------:R-:W-:Y:S02]  /*0ad0*/  SHF.L.U64.HI R13, R13, 0x2, R2 ;  /* 0x000000020d0d7819 */ /* 0x000fe40000010202 */
[----:B------:R-:W-:-:S04]  /*0ae0*/  IADD3 R4, P0, R10, c[0x0][0x168], RZ ;  /* 0x00005a000a047a10 */ /* 0x000fc80007f1e0ff */
[----:B------:R-:W-:-:S05]  /*0af0*/  IADD3.X R5, R13, c[0x0][0x16c], RZ, P0, !PT ;  /* 0x00005b000d057a10 */ /* 0x000fca00007fe4ff */
[----:B------:R-:W2:Y:S01]  /*0b00*/  LDG.E R4, [R4.64] ;  /* 0x0000000a04047981 */ /* 0x000ea2000c1e1900 */
[----:B------:R-:W-:-:S05]  /*0b10*/  IMAD.IADD R6, R11, 0x1, -R12 ;  /* 0x000000010b067824 */ /* 0x000fca00078e0a0c */
[----:B------:R-:W-:Y:S02]  /*0b20*/  ISETP.NE.U32.AND P0, PT, R6, UR6, PT ;  /* 0x0000000606007c0c */ /* 0x000fe4000bf05070 */
[----:B------:R-:W-:-:S04]  /*0b30*/  SHF.R.S32.HI R6, RZ, 0x1f, R6 ;  /* 0x0000001fff067819 */ /* 0x000fc80000011406 */
[----:B------:R-:W-:-:S04]  /*0b40*/  ISETP.NE.AND.EX P0, PT, R6, UR7, PT, P0 ;  /* 0x0000000706007c0c */ /* 0x000fc8000bf05300 */
[----:B------:R-:W-:Y:S02]  /*0b50*/  FSEL R7, RZ, 1, P0 ;  /* 0x3f800000ff077808 */ /* 0x000fe40000000000 */
[----:B------:R-:W-:Y:S01]  /*0b60*/  IADD3 R6, P0, R10, c[0x0][0x160], RZ ;  /* 0x000058000a067a10 */ /* 0x000fe20007f1e0ff */
[----:B--2-4-:R-:W-:-:S04]  /*0b70*/  FADD.FTZ R2, R4, -UR8 ;  /* 0x8000000804027e21 */ /* 0x014fc80008010000 */
[----:B------:R-:W-:-:S06]  /*0b80*/  FMUL.FTZ R2, R2, 1.4426950216293334961 ;  /* 0x3fb8aa3b02027820 */ /* 0x000fcc0000410000 */
[----:B------:R-:W0:Y:S02]  /*0b90*/  MUFU.EX2 R2, R2 ;  /* 0x0000000200027308 */ /* 0x000e240000000800 */
[----:B0-----:R-:W-:-:S04]  /*0ba0*/  FFMA.FTZ R7, R7, -UR4, R2 ;  /* 0x8000000407077c23 */ /* 0x001fc80008010002 */
[----:B------:R-:W-:Y:S01]  /*0bb0*/  FFMA.FTZ R4, -R0, c[0x0][0x188], R7 ;  /* 0x0000620000047a23 */ /* 0x000fe20000010107 */
[----:B------:R-:W-:-:S03]  /*0bc0*/  IADD3.X R7, R13, c[0x0][0x164], RZ, P0, !PT ;  /* 0x000059000d077a10 */ /* 0x000fc600007fe4ff */
[----:B------:R-:W-:-:S05]  /*0bd0*/  FMUL.FTZ R5, R4, UR5 ;  /* 0x0000000504057c20 */ /* 0x000fca0008410000 */
[----:B------:R0:W-:Y:S02]  /*0be0*/  STG.E [R6.64], R5 ;  /* 0x0000000506007986 */ /* 0x0001e4000c10190a */
.L_x_63:
[----:B------:R-:W-:Y:S05]  /*0bf0*/  BSYNC B0 ;  /* 0x0000000000007941 */ /* 0x000fea0003800000 */
.L_x_62:
[C---:B------:R-:W-:Y:S02]  /*0c00*/  IADD3 R8, P0, P1, -R12.reuse, c[0x0][0x0], R8 ;  /* 0x000000000c087a10 */ /* 0x040fe4000791e108 */
[C---:B------:R-:W-:Y:S02]  /*0c10*/  IADD3 R10, R12.reuse, c[0x0][0x18c], -R15 ;  /* 0x000063000c0a7a10 */ /* 0x040fe40007ffe80f */
[----:B------:R-:W-:Y:S02]  /*0c20*/  IADD3 R12, R12, -c[0x0][0x0], RZ ;  /* 0x800000000c0c7a10 */ /* 0x000fe40007ffe0ff */
[----:B------:R-:W-:Y:S01]  /*0c30*/  IADD3.X R9, R9, -0x1, RZ, P0, P1 ;  /* 0xffffffff09097810 */ /* 0x000fe200007e24ff */
[----:B------:R-:W-:Y:S05]  /*0c40*/  BRA `(.L_x_64) ;  /* 0x0000001000007947 */ /* 0x000fea0003800000 */
.L_x_61:
[----:B------:R-:W-:Y:S02]  /*0c50*/  IMAD.MOV.U32 R12, RZ, RZ, RZ ;  /* 0x000000ffff0c7224 */ /* 0x000fe400078e00ff */
.L_x_64:
[----:B0-----:R-:W0:Y:S01]  /*0c60*/  I2F.U32.RP R6, R3 ;  /* 0x0000000300067306 */ /* 0x001e220000209000 */
[----:B------:R-:W-:Y:S01]  /*0c70*/  IMAD.MOV R7, RZ, RZ, -R3 ;  /* 0x000000ffff077224 */ /* 0x000fe200078e0a03 */
[----:B------:R-:W-:Y:S01]  /*0c80*/  ISETP.NE.U32.AND P1, PT, R3, RZ, PT ;  /* 0x000000ff0300720c */ /* 0x000fe20003f25070 */
[----:B------:R-:W-:Y:S01]  /*0c90*/  BSSY B0, `(.L_x_65) ;  /* 0x0000050000007945 */ /* 0x000fe20003800000 */
[----:B------:R-:W-:-:S04]  /*0ca0*/  SHF.L.U64.HI R9, R8, 0x2, R9 ;  /* 0x0000000208097819 */ /* 0x000fc80000010209 */
[----:B0-----:R-:W0:Y:S02]  /*0cb0*/  MUFU.RCP R6, R6 ;  /* 0x0000000600067308 */ /* 0x001e240000001000 */
[----:B0-----:R-:W-:-:S06]  /*0cc0*/  IADD3 R4, R6, 0xffffffe, RZ ;  /* 0x0ffffffe06047810 */ /* 0x001fcc0007ffe0ff */
[----:B------:R0:W1:Y:S02]  /*0cd0*/  F2I.FTZ.U32.TRUNC.NTZ R5, R4 ;  /* 0x0000000400057305 */ /* 0x000064000021f000 */
[----:B0-----:R-:W-:Y:S02]  /*0ce0*/  IMAD.MOV.U32 R4, RZ, RZ, RZ ;  /* 0x000000ffff047224 */ /* 0x001fe400078e00ff */
[----:B-1----:R-:W-:-:S04]  /*0cf0*/  IMAD R7, R7, R5, RZ ;  /* 0x0000000507077224 */ /* 0x002fc800078e02ff */
[----:B------:R-:W-:-:S04]  /*0d00*/  IMAD.HI.U32 R7, R5, R7, R4 ;  /* 0x0000000705077227 */ /* 0x000fc800078e0004 */
[----:B------:R-:W-:Y:S02]  /*0d10*/  IMAD.SHL.U32 R5, R11, 0x4, RZ ;  /* 0x000000040b057824 */ /* 0x000fe400078e00ff */
[----:B------:R-:W-:-:S04]  /*0d20*/  IMAD.HI.U32 R2, R7, R10, RZ ;  /* 0x0000000a07027227 */ /* 0x000fc800078e00ff */
[----:B------:R-:W-:-:S04]  /*0d30*/  IMAD.MOV R2, RZ, RZ, -R2 ;  /* 0x000000ffff027224 */ /* 0x000fc800078e0a02 */
[----:B------:R-:W-:-:S05]  /*0d40*/  IMAD R14, R3, R2, R10 ;  /* 0x00000002030e7224 */ /* 0x000fca00078e020a */
[----:B------:R-:W-:-:S13]  /*0d50*/  ISETP.GE.U32.AND P0, PT, R14, R3, PT ;  /* 0x000000030e00720c */ /* 0x000fda0003f06070 */
[----:B------:R-:W-:-:S05]  /*0d60*/  @P0 IMAD.IADD R14, R14, 0x1, -R3 ;  /* 0x000000010e0e0824 */ /* 0x000fca00078e0a03 */
[----:B------:R-:W-:-:S13]  /*0d70*/  ISETP.GE.U32.AND P0, PT, R14, R3, PT ;  /* 0x000000030e00720c */ /* 0x000fda0003f06070 */
[----:B------:R-:W-:Y:S01]  /*0d80*/  @P0 IMAD.IADD R14, R14, 0x1, -R3 ;  /* 0x000000010e0e0824 */ /* 0x000fe200078e0a03 */
[----:B------:R-:W-:Y:S01]  /*0d90*/  @!P1 LOP3.LUT R14, RZ, R3, RZ, 0x33, !PT ;  /* 0x00000003ff0e9212 */ /* 0x000fe200078e33ff */
[----:B------:R-:W-:-:S04]  /*0da0*/  IMAD.SHL.U32 R3, R8, 0x4, RZ ;  /* 0x0000000408037824 */ /* 0x000fc800078e00ff */
[----:B------:R-:W-:Y:S01]  /*0db0*/  IMAD.IADD R14, R10, 0x1, -R14 ;  /* 0x000000010a0e7824 */ /* 0x000fe200078e0a0e */
[C---:B------:R-:W-:Y:S02]  /*0dc0*/  IADD3 R2, P1, R3.reuse, c[0x0][0x168], RZ ;  /* 0x00005a0003027a10 */ /* 0x040fe40007f3e0ff */
[----:B------:R-:W-:Y:S01]  /*0dd0*/  IADD3 R8, P2, R3, c[0x0][0x160], RZ ;  /* 0x0000580003087a10 */ /* 0x000fe20007f5e0ff */
[----:B------:R-:W-:Y:S01]  /*0de0*/  IMAD.IADD R13, R11, 0x1, R14 ;  /* 0x000000010b0d7824 */ /* 0x000fe200078e020e */
[----:B------:R-:W-:Y:S02]  /*0df0*/  ISETP.GE.AND P0, PT, R5, R14, PT ;  /* 0x0000000e0500720c */ /* 0x000fe40003f06270 */
[----:B------:R-:W-:Y:S02]  /*0e00*/  IADD3.X R3, R9, c[0x0][0x16c], RZ, P1, !PT ;  /* 0x00005b0009037a10 */ /* 0x000fe40000ffe4ff */
[----:B------:R-:W-:Y:S02]  /*0e10*/  ISETP.GE.AND P4, PT, R13, R10, PT ;  /* 0x0000000a0d00720c */ /* 0x000fe40003f86270 */
[----:B------:R-:W-:-:S07]  /*0e20*/  IADD3.X R9, R9, c[0x0][0x164], RZ, P2, !PT ;  /* 0x0000590009097a10 */ /* 0x000fce00017fe4ff */
[----:B------:R-:W-:Y:S05]  /*0e30*/  @P0 BRA `(.L_x_66) ;  /* 0x0000035000000947 */ /* 0x000fea0003800000 */
[----:B------:R-:W-:Y:S02]  /*0e40*/  IMAD.MOV.U32 R15, RZ, RZ, R5 ;  /* 0x000000ffff0f7224 */ /* 0x000fe400078e0005 */
.L_x_67:
[----:B0-----:R-:W-:-:S06]  /*0e50*/  IMAD.WIDE R6, R11, 0x10, R2 ;  /* 0x000000100b067825 */ /* 0x001fcc00078e0202 */
[----:B------:R-:W2:Y:S01]  /*0e60*/  LDG.E.128 R4, [R6.64] ;  /* 0x0000000a06047981 */ /* 0x000ea2000c1e1d00 */
[----:B------:R-:W-:-:S05]  /*0e70*/  IMAD.IADD R15, R15, 0x1, -R12 ;  /* 0x000000010f0f7824 */ /* 0x000fca00078e0a0c */
[C---:B------:R-:W-:Y:S02]  /*0e80*/  ISETP.NE.U32.AND P0, PT, R15.reuse, UR6, PT ;  /* 0x000000060f007c0c */ /* 0x040fe4000bf05070 */
[----:B------:R-:W-:Y:S02]  /*0e90*/  SHF.R.S32.HI R19, RZ, 0x1f, R15 ;  /* 0x0000001fff137819 */ /* 0x000fe4000001140f */
[----:B------:R-:W-:Y:S02]  /*0ea0*/  IADD3 R17, R15, 0x2, RZ ;  /* 0x000000020f117810 */ /* 0x000fe40007ffe0ff */
[----:B------:R-:W-:Y:S02]  /*0eb0*/  ISETP.NE.AND.EX P0, PT, R19, UR7, PT, P0 ;  /* 0x0000000713007c0c */ /* 0x000fe4000bf05300 */
[----:B------:R-:W-:Y:S02]  /*0ec0*/  ISETP.NE.U32.AND P3, PT, R17, UR6, PT ;  /* 0x0000000611007c0c */ /* 0x000fe4000bf65070 */
[----:B------:R-:W-:-:S04]  /*0ed0*/  SHF.R.S32.HI R17, RZ, 0x1f, R17 ;  /* 0x0000001fff117819 */ /* 0x000fc80000011411 */
[----:B------:R-:W-:Y:S01]  /*0ee0*/  ISETP.NE.AND.EX P3, PT, R17, UR7, PT, P3 ;  /* 0x0000000711007c0c */ /* 0x000fe2000bf65330 */
[----:B--2-4-:R-:W-:Y:S02]  /*0ef0*/  FADD.FTZ R4, R4, -UR8 ;  /* 0x8000000804047e21 */ /* 0x014fe40008010000 */
[----:B------:R-:W-:Y:S02]  /*0f00*/  FADD.FTZ R5, R5, -UR8 ;  /* 0x8000000805057e21 */ /* 0x000fe40008010000 */
[----:B------:R-:W-:Y:S01]  /*0f10*/  FADD.FTZ R18, R7, -UR8 ;  /* 0x8000000807127e21 */ /* 0x000fe20008010000 */
[C---:B------:R-:W-:Y:S01]  /*0f20*/  IADD3 R7, R15.reuse, 0x1, RZ ;  /* 0x000000010f077810 */ /* 0x040fe20007ffe0ff */
[----:B------:R-:W-:Y:S01]  /*0f30*/  FADD.FTZ R16, R6, -UR8 ;  /* 0x8000000806107e21 */ /* 0x000fe20008010000 */
[----:B------:R-:W-:Y:S01]  /*0f40*/  IADD3 R15, R15, 0x3, RZ ;  /* 0x000000030f0f7810 */ /* 0x000fe20007ffe0ff */
[----:B------:R-:W-:Y:S01]  /*0f50*/  FMUL.FTZ R4, R4, 1.4426950216293334961 ;  /* 0x3fb8aa3b04047820 */ /* 0x000fe20000410000 */
[----:B------:R-:W-:Y:S01]  /*0f60*/  ISETP.NE.U32.AND P1, PT, R7, UR6, PT ;  /* 0x0000000607007c0c */ /* 0x000fe2000bf25070 */
[----:B------:R-:W-:Y:S01]  /*0f70*/  FMUL.FTZ R5, R5, 1.4426950216293334961 ;  /* 0x3fb8aa3b05057820 */ /* 0x000fe20000410000 */
[----:B------:R-:W-:Y:S01]  /*0f80*/  ISETP.NE.U32.AND P2, PT, R15, UR6, PT ;  /* 0x000000060f007c0c */ /* 0x000fe2000bf45070 */
[----:B------:R-:W-:Y:S01]  /*0f90*/  FMUL.FTZ R18, R18, 1.4426950216293334961 ;  /* 0x3fb8aa3b12127820 */ /* 0x000fe20000410000 */
[----:B------:R-:W-:Y:S01]  /*0fa0*/  SHF.R.S32.HI R7, RZ, 0x1f, R7 ;  /* 0x0000001fff077819 */ /* 0x000fe20000011407 */
[----:B------:R-:W-:Y:S01]  /*0fb0*/  FMUL.FTZ R16, R16, 1.4426950216293334961 ;  /* 0x3fb8aa3b10107820 */ /* 0x000fe20000410000 */
[----:B------:R-:W0:Y:S01]  /*0fc0*/  MUFU.EX2 R4, R4 ;  /* 0x0000000400047308 */ /* 0x000e220000000800 */
[----:B------:R-:W-:-:S02]  /*0fd0*/  SHF.R.S32.HI R15, RZ, 0x1f, R15 ;  /* 0x0000001fff0f7819 */ /* 0x000fc4000001140f */
[----:B------:R-:W-:Y:S02]  /*0fe0*/  ISETP.NE.AND.EX P1, PT, R7, UR7, PT, P1 ;  /* 0x0000000707007c0c */ /* 0x000fe4000bf25310 */
[----:B------:R-:W-:Y:S02]  /*0ff0*/  ISETP.NE.AND.EX P2, PT, R15, UR7, PT, P2 ;  /* 0x000000070f007c0c */ /* 0x000fe4000bf45320 */
[----:B------:R-:W-:Y:S01]  /*1000*/  FSEL R7, RZ, 1, P0 ;  /* 0x3f800000ff077808 */ /* 0x000fe20000000000 */
[----:B------:R-:W1:Y:S01]  /*1010*/  MUFU.EX2 R5, R5 ;  /* 0x0000000500057308 */ /* 0x000e620000000800 */
[----:B------:R-:W-:Y:S02]  /*1020*/  FSEL R15, RZ, 1, P3 ;  /* 0x3f800000ff0f7808 */ /* 0x000fe40001800000 */
[----:B------:R-:W-:-:S05]  /*1030*/  FSEL R17, RZ, 1, P2 ;  /* 0x3f800000ff117808 */ /* 0x000fca0001000000 */
[----:B------:R2:W3:Y:S01]  /*1040*/  MUFU.EX2 R6, R16 ;  /* 0x0000001000067308 */ /* 0x0004e20000000800 */
[----:B0-----:R-:W-:-:S04]  /*1050*/  FFMA.FTZ R7, R7, -UR4, R4 ;  /* 0x8000000407077c23 */ /* 0x001fc80008010004 */
[----:B------:R-:W-:-:S03]  /*1060*/  FFMA.FTZ R4, -R0, c[0x0][0x188], R7 ;  /* 0x0000620000047a23 */ /* 0x000fc60000010107 */
[----:B------:R-:W0:Y:S01]  /*1070*/  MUFU.EX2 R18, R18 ;  /* 0x0000001200127308 */ /* 0x000e220000000800 */
[----:B--2---:R-:W-:Y:S01]  /*1080*/  FSEL R16, RZ, 1, P1 ;  /* 0x3f800000ff107808 */ /* 0x004fe20000800000 */
[----:B------:R-:W-:-:S04]  /*1090*/  FMUL.FTZ R4, R4, UR5 ;  /* 0x0000000504047c20 */ /* 0x000fc80008410000 */
[----:B-1----:R-:W-:Y:S02]  /*10a0*/  FFMA.FTZ R5, R16, -UR4, R5 ;  /* 0x8000000410057c23 */ /* 0x002fe40008010005 */
[----:B---3--:R-:W-:Y:S02]  /*10b0*/  FFMA.FTZ R15, R15, -UR4, R6 ;  /* 0x800000040f0f7c23 */ /* 0x008fe40008010006 */
[C---:B------:R-:W-:Y:S02]  /*10c0*/  FFMA.FTZ R5, -R0.reuse, c[0x0][0x188], R5 ;  /* 0x0000620000057a23 */ /* 0x040fe40000010105 */
[----:B------:R-:W-:Y:S02]  /*10d0*/  FFMA.FTZ R6, -R0, c[0x0][0x188], R15 ;  /* 0x0000620000067a23 */ /* 0x000fe4000001010f */
[----:B------:R-:W-:Y:S02]  /*10e0*/  FMUL.FTZ R5, R5, UR5 ;  /* 0x0000000505057c20 */ /* 0x000fe40008410000 */
[----:B0-----:R-:W-:-:S02]  /*10f0*/  FFMA.FTZ R19, R17, -UR4, R18 ;  /* 0x8000000411137c23 */ /* 0x001fc40008010012 */
[C---:B------:R-:W-:Y:S01]  /*1100*/  IMAD.WIDE R16, R11.reuse, 0x10, R8 ;  /* 0x000000100b107825 */ /* 0x040fe200078e0208 */
[----:B------:R-:W-:-:S03]  /*1110*/  IADD3 R11, R11, c[0x0][0x0], RZ ;  /* 0x000000000b0b7a10 */ /* 0x000fc60007ffe0ff */
[----:B------:R-:W-:Y:S02]  /*1120*/  FFMA.FTZ R7, -R0, c[0x0][0x188], R19 ;  /* 0x0000620000077a23 */ /* 0x000fe40000010113 */
[----:B------:R-:W-:Y:S02]  /*1130*/  FMUL.FTZ R6, R6, UR5 ;  /* 0x0000000506067c20 */ /* 0x000fe40008410000 */
[----:B------:R-:W-:Y:S02]  /*1140*/  FMUL.FTZ R7, R7, UR5 ;  /* 0x0000000507077c20 */ /* 0x000fe40008410000 */
[----:B------:R-:W-:-:S03]  /*1150*/  IMAD.SHL.U32 R15, R11, 0x4, RZ ;  /* 0x000000040b0f7824 */ /* 0x000fc600078e00ff */
[----:B------:R0:W-:Y:S02]  /*1160*/  STG.E.128 [R16.64], R4 ;  /* 0x0000000410007986 */ /* 0x0001e4000c101d0a */
[----:B------:R-:W-:-:S13]  /*1170*/  ISETP.GE.AND P0, PT, R15, R14, PT ;  /* 0x0000000e0f00720c */ /* 0x000fda0003f06270 */
[----:B------:R-:W-:Y:S05]  /*1180*/  @!P0 BRA `(.L_x_67) ;  /* 0xfffffcc000008947 */ /* 0x000fea000383ffff */
.L_x_66:
[----:B------:R-:W-:Y:S05]  /*1190*/  BSYNC B0 ;  /* 0x0000000000007941 */ /* 0x000fea0003800000 */
.L_x_65:
[----:B------:R-:W-:Y:S05]  /*11a0*/  @P4 EXIT ;  /* 0x000000000000494d */ /* 0x000fea0003800000 */
.L_x_68:
[----:B0-----:R-:W-:-:S06]  /*11b0*/  IMAD.WIDE R4, R13, 0x4, R2 ;  /* 0x000000040d047825 */ /* 0x001fcc00078e0202 */
[----:B------:R-:W2:Y:S01]  /*11c0*/  LDG.E R4, [R4.64] ;  /* 0x0000000a04047981 */ /* 0x000ea2000c1e1900 */
[----:B------:R-:W-:-:S05]  /*11d0*/  IMAD.IADD R7, R13, 0x1, -R12 ;  /* 0x000000010d077824 */ /* 0x000fca00078e0a0c */
[----:B------:R-:W-:Y:S02]  /*11e0*/  ISETP.NE.U32.AND P0, PT, R7, UR6, PT ;  /* 0x0000000607007c0c */ /* 0x000fe4000bf05070 */
[----:B------:R-:W-:-:S04]  /*11f0*/  SHF.R.S32.HI R7, RZ, 0x1f, R7 ;  /* 0x0000001fff077819 */ /* 0x000fc80000011407 */
[----:B------:R-:W-:-:S04]  /*1200*/  ISETP.NE.AND.EX P0, PT, R7, UR7, PT, P0 ;  /* 0x0000000707007c0c */ /* 0x000fc8000bf05300 */
[----:B------:R-:W-:Y:S01]  /*1210*/  FSEL R7, RZ, 1, P0 ;  /* 0x3f800000ff077808 */ /* 0x000fe20000000000 */
[----:B--2-4-:R-:W-:Y:S02]  /*1220*/  FADD.FTZ R6, R4, -UR8 ;  /* 0x8000000804067e21 */ /* 0x014fe40008010000 */
        /* <DEDUP_REMOVED lines=8> */
[----:B------:R0:W-:Y:S01]  /*12b0*/  STG.E [R4.64], R7 ;  /* 0x0000000704007986 */ /* 0x0001e2000c10190a */
[----:B------:R-:W-:Y:S05]  /*12c0*/  @!P0 BRA `(.L_x_68) ;  /* 0xfffffee000008947 */ /* 0x000fea000383ffff */
[----:B------:R-:W-:Y:S05]  /*12d0*/  EXIT ;  /* 0x000000000000794d */ /* 0x000fea0003800000 */
.L_x_69:
        /* <DEDUP_REMOVED lines=10> */
.L_x_269:


//--------------------- .text._Z27cunn_SoftMaxXEntropyForwardILi8EN3c108BFloat16Eff25LogSoftMaxForwardEpilogueEvPT1_PT2_PT0_Pllf --------------------------
	.section	.text._Z27cunn_SoftMaxXEntropyForwardILi8EN3c108BFloat16Eff25LogSoftMaxForwardEpilogueEvPT1_PT2_PT0_Pllf,"ax",@progbits
	.sectioninfo	@"SHI_REGISTERS=32"
	.align	128
        .global         _Z27cunn_SoftMaxXEntropyForwardILi8EN3c108BFloat16Eff25LogSoftMaxForwardEpilogueEvPT1_PT2_PT0_Pllf
        .type           _Z27cunn_SoftMaxXEntropyForwardILi8EN3c108BFloat16Eff25LogSoftMaxForwardEpilogueEvPT1_PT2_PT0_Pllf,@function
        .size           _Z27cunn_SoftMaxXEntropyForwardILi8EN3c108BFloat16Eff25LogSoftMaxForwardEpilogueEvPT1_PT2_PT0_Pllf,(.L_x_260 - _Z27cunn_SoftMaxXEntropyForwardILi8EN3c108BFloat16Eff25LogSoftMaxForwardEpilogueEvPT1_PT2_PT0_Pllf)
        .other          _Z27cunn_SoftMaxXEntropyForwardILi8EN3c108BFloat16Eff25LogSoftMaxForwardEpilogueEvPT1_PT2_PT0_Pllf,@"STO_CUDA_ENTRY STV_DEFAULT"
_Z27cunn_SoftMaxXEntropyForwardILi8EN3c108BFloat16Eff25LogSoftMaxForwardEpilogueEvPT1_PT2_PT0_Pllf:
.text._Z27cunn_SoftMaxXEntropyForwardILi8EN3c108BFloat16Eff25LogSoftMaxForwardEpilogueEvPT1_PT2_PT0_Pllf:
[----:B------:R-:W-:Y:S02]  /*0000*/  IMAD.MOV.U32 R1, RZ, RZ, c[0x0][0x28] ;  /* 0x00000a00ff017624 */ /* 0x000fe400078e00ff */
[----:B------:R-:W0:Y:S01]  /*0010*/  S2R R3, SR_CTAID.X ;  /* 0x0000000000037919 */ /* 0x000e220000002500 */
[----:B------:R-:W-:Y:S01]  /*0020*/  IMAD.MOV.U32 R22, RZ, RZ, 0x8 ;  /* 0x00000008ff167424 */ /* 0x000fe200078e00ff */
[----:B------:R-:W-:-:S03]  /*0030*/  ULDC.64 UR10, c[0x0][0x118] ;  /* 0x00004600000a7ab9 */ /* 0x000fc60000000a00 */
[----:B0-----:R-:W-:-:S06]  /*0040*/  IMAD.WIDE.U32 R22, R3, R22, c[0x0][0x178] ;  /* 0x00005e0003167625 */ /* 0x001fcc00078e0016 */
[----:B------:R-:W5:Y:S01]  /*0050*/  LDG.E.64 R22, [R22.64] ;  /* 0x0000000a16167981 */ /* 0x000f62000c1e1b00 */
[----:B------:R-:W-:-:S03]  /*0060*/  IMAD.WIDE.U32 R24, R3, c[0x0][0x180], RZ ;  /* 0x0000600003187a25 */ /* 0x000fc600078e00ff */
[----:B------:R-:W0:Y:S01]  /*0070*/  S2R R11, SR_TID.X ;  /* 0x00000000000b7919 */ /* 0x000e220000002100 */
[----:B------:R-:W-:Y:S01]  /*0080*/  IMAD R16, R3, c[0x0][0x184], R25 ;  /* 0x0000610003107a24 */ /* 0x000fe200078e0219 */
[----:B------:R-:W-:Y:S01]  /*0090*/  LEA R0, P0, R24, c[0x0][0x170], 0x1 ;  /* 0x00005c0018007a11 */ /* 0x000fe200078008ff */
[----:B------:R-:W-:-:S03]  /*00a0*/  IMAD.MOV.U32 R3, RZ, RZ, c[0x0][0x180] ;  /* 0x00006000ff037624 */ /* 0x000fc600078e00ff */
[----:B------:R-:W-:Y:S02]  /*00b0*/  LOP3.LUT R18, R0, 0xe, RZ, 0xc0, !PT ;  /* 0x0000000e00127812 */ /* 0x000fe400078ec0ff */
[----:B------:R-:W-:Y:S02]  /*00c0*/  SHF.L.U64.HI R4, R24, 0x1, R16 ;  /* 0x0000000118047819 */ /* 0x000fe40000010210 */
[----:B------:R-:W-:Y:S02]  /*00d0*/  SHF.R.U64 R18, R18, 0x1, RZ ;  /* 0x0000000112127819 */ /* 0x000fe400000012ff */
[--C-:B0-----:R-:W-:Y:S02]  /*00e0*/  SHF.R.S32.HI R5, RZ, 0x1f, R11.reuse ;  /* 0x0000001fff057819 */ /* 0x101fe4000001140b */
[----:B------:R-:W-:-:S04]  /*00f0*/  IADD3 R2, P1, P2, -R18, R24, R11 ;  /* 0x0000001812027210 */ /* 0x000fc80007a3e10b */
[----:B------:R-:W-:Y:S02]  /*0100*/  IADD3.X R5, R16, -0x1, R5, P1, P2 ;  /* 0xffffffff10057810 */ /* 0x000fe40000fe4405 */
[----:B------:R-:W-:Y:S02]  /*0110*/  ISETP.NE.AND P1, PT, R18, RZ, PT ;  /* 0x000000ff1200720c */ /* 0x000fe40003f25270 */
[----:B------:R-:W-:-:S04]  /*0120*/  LEA R26, P2, R2, c[0x0][0x170], 0x1 ;  /* 0x00005c00021a7a11 */ /* 0x000fc800078408ff */
[----:B------:R-:W-:Y:S02]  /*0130*/  LEA.HI.X R27, R2, c[0x0][0x174], R5, 0x1, P2 ;  /* 0x00005d00021b7a11 */ /* 0x000fe400010f0c05 */
[----:B------:R-:W-:-:S05]  /*0140*/  IADD3.X R2, R4, c[0x0][0x174], RZ, P0, !PT ;  /* 0x00005d0004027a10 */ /* 0x000fca00007fe4ff */
[----:B------:R-:W-:Y:S05]  /*0150*/  @!P1 BRA `(.L_x_70) ;  /* 0x000000d000009947 */ /* 0x000fea0003800000 */
[----:B------:R-:W-:-:S13]  /*0160*/  ISETP.GE.U32.AND P0, PT, R11, R18, PT ;  /* 0x000000120b00720c */ /* 0x000fda0003f06070 */
[----:B------:R-:W2:Y:S01]  /*0170*/  @P0 LDG.E.U16 R4, [R26.64] ;  /* 0x0000000a1a040981 */ /* 0x000ea2000c1e1500 */
[C---:B------:R-:W-:Y:S01]  /*0180*/  IADD3 R9, P1, P2, -R18.reuse, c[0x0][0x0], R24 ;  /* 0x0000000012097a10 */ /* 0x040fe20007a3e118 */
[----:B------:R-:W-:Y:S01]  /*0190*/  IMAD.MOV.U32 R10, RZ, RZ, -0x800001 ;  /* 0xff7fffffff0a7424 */ /* 0x000fe200078e00ff */
[----:B------:R-:W-:Y:S01]  /*01a0*/  IADD3 R3, R18, -c[0x0][0x0], R3 ;  /* 0x8000000012037a10 */ /* 0x000fe20007ffe003 */
[----:B------:R-:W-:Y:S01]  /*01b0*/  IMAD.MOV.U32 R12, RZ, RZ, RZ ;  /* 0x000000ffff0c7224 */ /* 0x000fe200078e00ff */
[----:B------:R-:W-:Y:S02]  /*01c0*/  IADD3.X R6, R16, -0x1, RZ, P1, P2 ;  /* 0xffffffff10067810 */ /* 0x000fe40000fe44ff */
[----:B------:R-:W-:-:S04]  /*01d0*/  LEA R8, P1, R9, c[0x0][0x170], 0x1 ;  /* 0x00005c0009087a11 */ /* 0x000fc800078208ff */
[----:B------:R-:W-:Y:S02]  /*01e0*/  LEA.HI.X R9, R9, c[0x0][0x174], R6, 0x1, P1 ;  /* 0x00005d0009097a11 */ /* 0x000fe400008f0c06 */
[----:B--2---:R-:W-:-:S04]  /*01f0*/  @P0 PRMT R4, RZ, 0x5410, R4 ;  /* 0x00005410ff040816 */ /* 0x004fc80000000004 */
[----:B------:R-:W-:Y:S01]  /*0200*/  @P0 FMNMX.FTZ R10, R4, -3.40282346638528859812e+38, !PT ;  /* 0xff7fffff040a0809 */ /* 0x000fe20007810000 */
[----:B------:R-:W-:Y:S01]  /*0210*/  @P0 FADD.FTZ R12, RZ, R4 ;  /* 0x00000004ff0c0221 */ /* 0x000fe20000010000 */
[----:B------:R-:W-:Y:S05]  /*0220*/  BRA `(.L_x_71) ;  /* 0x0000004000007947 */ /* 0x000fea0003800000 */
.L_x_70:
[----:B------:R-:W-:Y:S02]  /*0230*/  IMAD.MOV.U32 R12, RZ, RZ, RZ ;  /* 0x000000ffff0c7224 */ /* 0x000fe400078e00ff */
[----:B------:R-:W-:Y:S02]  /*0240*/  IMAD.MOV.U32 R10, RZ, RZ, -0x800001 ;  /* 0xff7fffffff0a7424 */ /* 0x000fe400078e00ff */
[----:B------:R-:W-:Y:S02]  /*0250*/  IMAD.MOV.U32 R8, RZ, RZ, R0 ;  /* 0x000000ffff087224 */ /* 0x000fe400078e0000 */
[----:B------:R-:W-:Y:S02]  /*0260*/  IMAD.MOV.U32 R9, RZ, RZ, R2 ;  /* 0x000000ffff097224 */ /* 0x000fe400078e0002 */
.L_x_71:
[----:B------:R-:W-:Y:S01]  /*0270*/  ULDC UR6, c[0x0][0x0] ;  /* 0x0000000000067ab9 */ /* 0x000fe20000000800 */
[----:B------:R-:W-:Y:S01]  /*0280*/  BSSY B0, `(.L_x_72) ;  /* 0x000003d000007945 */ /* 0x000fe20003800000 */
[----:B------:R-:W-:-:S06]  /*0290*/  USHF.L.U32 UR4, UR6, 0x3, URZ ;  /* 0x0000000306047899 */ /* 0x000fcc000800063f */
[----:B------:R-:W-:Y:S01]  /*02a0*/  IMAD R7, RZ, RZ, -UR4 ;  /* 0x80000004ff077e24 */ /* 0x000fe2000f8e02ff */
[----:B------:R-:W-:Y:S02]  /*02b0*/  ISETP.NE.U32.AND P1, PT, RZ, UR4, PT ;  /* 0x00000004ff007c0c */ /* 0x000fe4000bf25070 */
[----:B------:R-:W0:Y:S08]  /*02c0*/  I2F.U32.RP R6, UR4 ;  /* 0x0000000400067d06 */ /* 0x000e300008209000 */
        /* <DEDUP_REMOVED lines=9> */
[----:B------:R-:W-:-:S05]  /*0360*/  IMAD R20, R14, UR4, R3 ;  /* 0x000000040e147c24 */ /* 0x000fca000f8e0203 */
[----:B------:R-:W-:-:S13]  /*0370*/  ISETP.GE.U32.AND P0, PT, R20, UR4, PT ;  /* 0x0000000414007c0c */ /* 0x000fda000bf06070 */
[----:B------:R-:W-:-:S04]  /*0380*/  @P0 IADD3 R20, R20, -UR4, RZ ;  /* 0x8000000414140c10 */ /* 0x000fc8000fffe0ff */
[----:B------:R-:W-:-:S13]  /*0390*/  ISETP.GE.U32.AND P0, PT, R20, UR4, PT ;  /* 0x0000000414007c0c */ /* 0x000fda000bf06070 */
[----:B------:R-:W-:Y:S02]  /*03a0*/  @P0 IADD3 R20, R20, -UR4, RZ ;  /* 0x8000000414140c10 */ /* 0x000fe4000fffe0ff */
[----:B------:R-:W-:Y:S01]  /*03b0*/  @!P1 LOP3.LUT R20, RZ, UR4, RZ, 0x33, !PT ;  /* 0x00000004ff149c12 */ /* 0x000fe2000f8e33ff */
[----:B------:R-:W-:-:S04]  /*03c0*/  USHF.L.U32 UR4, UR6, 0x2, URZ ;  /* 0x0000000206047899 */ /* 0x000fc8000800063f */
[----:B------:R-:W-:-:S04]  /*03d0*/  IMAD.IADD R20, R3, 0x1, -R20 ;  /* 0x0000000103147824 */ /* 0x000fc800078e0a14 */
[----:B------:R-:W-:Y:S01]  /*03e0*/  IMAD.IADD R14, R20, 0x1, R11 ;  /* 0x00000001140e7824 */ /* 0x000fe200078e020b */
[----:B------:R-:W-:-:S04]  /*03f0*/  ISETP.GE.AND P0, PT, R5, R20, PT ;  /* 0x000000140500720c */ /* 0x000fc80003f06270 */
[----:B------:R-:W-:-:S09]  /*0400*/  ISETP.GE.AND P1, PT, R14, R3, PT ;  /* 0x000000030e00720c */ /* 0x000fd20003f26270 */
[----:B------:R-:W-:Y:S05]  /*0410*/  @P0 BRA `(.L_x_73) ;  /* 0x0000023000000947 */ /* 0x000fea0003800000 */
[----:B------:R-:W-:-:S04]  /*0420*/  IMAD.MOV.U32 R13, RZ, RZ, R11 ;  /* 0x000000ffff0d7224 */ /* 0x000fc800078e000b */
.L_x_74:
[----:B------:R-:W-:-:S06]  /*0430*/  IMAD.WIDE R4, R13, 0x10, R8 ;  /* 0x000000100d047825 */ /* 0x000fcc00078e0208 */
[----:B------:R-:W2:Y:S01]  /*0440*/  LDG.E.128 R4, [R4.64] ;  /* 0x0000000a04047981 */ /* 0x000ea2000c1e1d00 */
[----:B------:R-:W-:Y:S02]  /*0450*/  IADD3 R13, R13, c[0x0][0x0], RZ ;  /* 0x000000000d0d7a10 */ /* 0x000fe40007ffe0ff */
[----:B--2---:R-:W-:Y:S02]  /*0460*/  PRMT R15, RZ, 0x5410, R4 ;  /* 0x00005410ff0f7816 */ /* 0x004fe40000000004 */
[----:B------:R-:W-:Y:S02]  /*0470*/  SHF.R.U64 R17, R4, 0x10, R5 ;  /* 0x0000001004117819 */ /* 0x000fe40000001205 */
[C---:B------:R-:W-:Y:S01]  /*0480*/  FMNMX.FTZ R10, R15.reuse, R10, !PT ;  /* 0x0000000a0f0a7209 */ /* 0x040fe20007810000 */
[----:B------:R-:W-:Y:S01]  /*0490*/  FADD.FTZ R12, R15, R12 ;  /* 0x0000000c0f0c7221 */ /* 0x000fe20000010000 */
[----:B------:R-:W-:Y:S02]  /*04a0*/  PRMT R15, RZ, 0x5410, R17 ;  /* 0x00005410ff0f7816 */ /* 0x000fe40000000011 */
[----:B------:R-:W-:-:S02]  /*04b0*/  SHF.R.U64 R4, R6, 0x10, R7 ;  /* 0x0000001006047819 */ /* 0x000fc40000001207 */
[----:B------:R-:W-:Y:S01]  /*04c0*/  FMNMX.FTZ R10, R10, R15, !PT ;  /* 0x0000000f0a0a7209 */ /* 0x000fe20007810000 */
[----:B------:R-:W-:Y:S01]  /*04d0*/  FADD.FTZ R12, R12, R15 ;  /* 0x0000000f0c0c7221 */ /* 0x000fe20000010000 */
[--C-:B------:R-:W-:Y:S02]  /*04e0*/  SHF.R.U32.HI R15, RZ, 0x10, R5.reuse ;  /* 0x00000010ff0f7819 */ /* 0x100fe40000011605 */
[----:B------:R-:W-:Y:S02]  /*04f0*/  PRMT R5, RZ, 0x5410, R5 ;  /* 0x00005410ff057816 */ /* 0x000fe40000000005 */
[----:B------:R-:W-:Y:S02]  /*0500*/  PRMT R15, RZ, 0x5410, R15 ;  /* 0x00005410ff0f7816 */ /* 0x000fe4000000000f */
[----:B------:R-:W-:Y:S01]  /*0510*/  FMNMX.FTZ R10, R10, R5, !PT ;  /* 0x000000050a0a7209 */ /* 0x000fe20007810000 */
[----:B------:R-:W-:Y:S02]  /*0520*/  FADD.FTZ R12, R12, R5 ;  /* 0x000000050c0c7221 */ /* 0x000fe40000010000 */
[----:B------:R-:W-:Y:S01]  /*0530*/  IMAD.SHL.U32 R5, R13, 0x8, RZ ;  /* 0x000000080d057824 */ /* 0x000fe200078e00ff */
[----:B------:R-:W-:Y:S01]  /*0540*/  FMNMX.FTZ R10, R10, R15, !PT ;  /* 0x0000000f0a0a7209 */ /* 0x000fe20007810000 */
[----:B------:R-:W-:Y:S01]  /*0550*/  FADD.FTZ R12, R12, R15 ;  /* 0x0000000f0c0c7221 */ /* 0x000fe20000010000 */
[----:B------:R-:W-:-:S02]  /*0560*/  PRMT R15, RZ, 0x5410, R6 ;  /* 0x00005410ff0f7816 */ /* 0x000fc40000000006 */
[----:B------:R-:W-:Y:S02]  /*0570*/  ISETP.GE.AND P0, PT, R5, R20, PT ;  /* 0x000000140500720c */ /* 0x000fe40003f06270 */
[----:B------:R-:W-:Y:S01]  /*0580*/  PRMT R5, RZ, 0x5410, R4 ;  /* 0x00005410ff057816 */ /* 0x000fe20000000004 */
[----:B------:R-:W-:Y:S01]  /*0590*/  FADD.FTZ R12, R12, R15 ;  /* 0x0000000f0c0c7221 */ /* 0x000fe20000010000 */
[----:B------:R-:W-:-:S03]  /*05a0*/  FMNMX.FTZ R10, R10, R15, !PT ;  /* 0x0000000f0a0a7209 */ /* 0x000fc60007810000 */
[----:B------:R-:W-:Y:S01]  /*05b0*/  FADD.FTZ R12, R12, R5 ;  /* 0x000000050c0c7221 */ /* 0x000fe20000010000 */
[----:B------:R-:W-:Y:S02]  /*05c0*/  FMNMX.FTZ R10, R10, R5, !PT ;  /* 0x000000050a0a7209 */ /* 0x000fe40007810000 */
[--C-:B------:R-:W-:Y:S02]  /*05d0*/  SHF.R.U32.HI R5, RZ, 0x10, R7.reuse ;  /* 0x00000010ff057819 */ /* 0x100fe40000011607 */
[----:B------:R-:W-:Y:S02]  /*05e0*/  PRMT R7, RZ, 0x5410, R7 ;  /* 0x00005410ff077816 */ /* 0x000fe40000000007 */
[----:B------:R-:W-:Y:S02]  /*05f0*/  PRMT R5, RZ, 0x5410, R5 ;  /* 0x00005410ff057816 */ /* 0x000fe40000000005 */
[----:B------:R-:W-:Y:S01]  /*0600*/  FMNMX.FTZ R10, R10, R7, !PT ;  /* 0x000000070a0a7209 */ /* 0x000fe20007810000 */
[----:B------:R-:W-:-:S03]  /*0610*/  FADD.FTZ R12, R12, R7 ;  /* 0x000000070c0c7221 */ /* 0x000fc60000010000 */
[----:B------:R-:W-:Y:S01]  /*0620*/  FMNMX.FTZ R10, R10, R5, !PT ;  /* 0x000000050a0a7209 */ /* 0x000fe20007810000 */
[----:B------:R-:W-:Y:S01]  /*0630*/  FADD.FTZ R12, R12, R5 ;  /* 0x000000050c0c7221 */ /* 0x000fe20000010000 */
[----:B------:R-:W-:Y:S05]  /*0640*/  @!P0 BRA `(.L_x_74) ;  /* 0xfffffde000008947 */ /* 0x000fea000383ffff */
.L_x_73:
[----:B------:R-:W-:Y:S05]  /*0650*/  BSYNC B0 ;  /* 0x0000000000007941 */ /* 0x000fea0003800000 */
.L_x_72:
[----:B------:R-:W-:Y:S01]  /*0660*/  BSSY B0, `(.L_x_75) ;  /* 0x000000b000007945 */ /* 0x000fe20003800000 */
[----:B------:R-:W-:Y:S01]  /*0670*/  IMAD.SHL.U32 R19, R11, 0x4, RZ ;  /* 0x000000040b137824 */ /* 0x000fe200078e00ff */
[----:B------:R-:W-:Y:S05]  /*0680*/  @P1 BRA `(.L_x_76) ;  /* 0x0000008000001947 */ /* 0x000fea0003800000 */
.L_x_77:
[----:B------:R-:W-:-:S06]  /*0690*/  IMAD.WIDE R4, R14, 0x2, R8 ;  /* 0x000000020e047825 */ /* 0x000fcc00078e0208 */
[----:B------:R-:W2:Y:S01]  /*06a0*/  LDG.E.U16 R4, [R4.64] ;  /* 0x0000000a04047981 */ /* 0x000ea2000c1e1500 */
[----:B------:R-:W-:-:S04]  /*06b0*/  IADD3 R14, R14, c[0x0][0x0], RZ ;  /* 0x000000000e0e7a10 */ /* 0x000fc80007ffe0ff */
[----:B------:R-:W-:Y:S02]  /*06c0*/  ISETP.GE.AND P0, PT, R14, R3, PT ;  /* 0x000000030e00720c */ /* 0x000fe40003f06270 */
[----:B--2---:R-:W-:-:S04]  /*06d0*/  PRMT R5, RZ, 0x5410, R4 ;  /* 0x00005410ff057816 */ /* 0x004fc80000000004 */
[C---:B------:R-:W-:Y:S01]  /*06e0*/  FMNMX.FTZ R10, R5.reuse, R10, !PT ;  /* 0x0000000a050a7209 */ /* 0x040fe20007810000 */
[----:B------:R-:W-:-:S06]  /*06f0*/  FADD.FTZ R12, R5, R12 ;  /* 0x0000000c050c7221 */ /* 0x000fcc0000010000 */
[----:B------:R-:W-:Y:S05]  /*0700*/  @!P0 BRA `(.L_x_77) ;  /* 0xffffff8000008947 */ /* 0x000fea000383ffff */
.L_x_76:
[----:B------:R-:W-:Y:S05]  /*0710*/  BSYNC B0 ;  /* 0x0000000000007941 */ /* 0x000fea0003800000 */
.L_x_75:
[----:B------:R-:W-:Y:S01]  /*0720*/  BAR.SYNC.DEFER_BLOCKING 0x0 ;  /* 0x0000000000007b1d */ /* 0x000fe20000010000 */
[----:B------:R-:W-:-:S05]  /*0730*/  ISETP.GT.U32.AND P0, PT, R11, 0x1f, PT ;  /* 0x0000001f0b00780c */ /* 0x000fca0003f04070 */
[----:B------:R0:W-:Y:S04]  /*0740*/  STS [R11.X4], R10 ;  /* 0x0000000a0b007388 */ /* 0x0001e80000004800 */
[----:B------:R0:W-:Y:S04]  /*0750*/  STS [R19+UR4], R12 ;  /* 0x0000000c13007988 */ /* 0x0001e80008000804 */
[----:B------:R-:W-:Y:S06]  /*0760*/  BAR.SYNC.DEFER_BLOCKING 0x0 ;  /* 0x0000000000007b1d */ /* 0x000fec0000010000 */
[----:B------:R-:W-:Y:S05]  /*0770*/  @P0 BRA `(.L_x_78) ;  /* 0x000009a000000947 */ /* 0x000fea0003800000 */
[----:B0-----:R-:W-:Y:S01]  /*0780*/  USHF.R.U32.HI UR5, URZ, 0x5, UR6 ;  /* 0x000000053f057899 */ /* 0x001fe20008011606 */
[----:B------:R-:W-:Y:S01]  /*0790*/  LOP3.LUT R17, R11, 0x1f, RZ, 0xc0, !PT ;  /* 0x0000001f0b117812 */ /* 0x000fe200078ec0ff */
[----:B------:R-:W-:-:S04]  /*07a0*/  IMAD.MOV.U32 R3, RZ, RZ, -0x1 ;  /* 0xffffffffff037424 */ /* 0x000fc800078e00ff */
[----:B------:R-:W-:Y:S02]  /*07b0*/  ISETP.GE.U32.AND P0, PT, R17, UR5, PT ;  /* 0x0000000511007c0c */ /* 0x000fe4000bf06070 */
[----:B------:R-:W-:-:S11]  /*07c0*/  SHF.L.U32 R3, R3, UR5, RZ ;  /* 0x0000000503037c19 */ /* 0x000fd600080006ff */
[----:B------:R-:W-:Y:S05]  /*07d0*/  @P0 BRA `(.L_x_78) ;  /* 0x0000094000000947 */ /* 0x000fea0003800000 */
[----:B------:R-:W-:Y:S01]  /*07e0*/  IMAD.SHL.U32 R20, R11, 0x80, RZ ;  /* 0x000000800b147824 */ /* 0x000fe200078e00ff */
[----:B------:R-:W-:Y:S02]  /*07f0*/  LOP3.LUT R3, RZ, R3, RZ, 0x33, !PT ;  /* 0x00000003ff037212 */ /* 0x000fe400078e33ff */
[----:B------:R-:W-:Y:S02]  /*0800*/  LOP3.LUT R19, R19, 0x7c, RZ, 0xc0, !PT ;  /* 0x0000007c13137812 */ /* 0x000fe400078ec0ff */
[----:B------:R-:W-:Y:S01]  /*0810*/  LOP3.LUT R20, R20, 0xf80, RZ, 0xc0, !PT ;  /* 0x00000f8014147812 */ /* 0x000fe200078ec0ff */
[----:B------:R-:W0:Y:S04]  /*0820*/  R2UR UR5, R3 ;  /* 0x00000000030573c2 */ /* 0x000e2800000e0000 */
[----:B------:R-:W1:Y:S04]  /*0830*/  LDS.128 R4, [R20] ;  /* 0x0000000014047984 */ /* 0x000e680000000c00 */
[----:B------:R-:W2:Y:S04]  /*0840*/  LDS.128 R12, [R20+0x10] ;  /* 0x00001000140c7984 */ /* 0x000ea80000000c00 */
[----:B------:R-:W3:Y:S01]  /*0850*/  LDS.128 R8, [R20+0x20] ;  /* 0x0000200014087984 */ /* 0x000ee20000000c00 */
[----:B-1----:R-:W-:-:S04]  /*0860*/  FMNMX.FTZ R4, R4, -3.40282346638528859812e+38, !PT ;  /* 0xff7fffff04047809 */ /* 0x002fc80007810000 */
[----:B------:R-:W-:-:S04]  /*0870*/  FSETP.GEU.FTZ.AND P0, PT, R4, R5, PT ;  /* 0x000000050400720b */ /* 0x000fc80003f1e000 */
[----:B------:R-:W-:-:S04]  /*0880*/  FSEL R5, R5, R4, !P0 ;  /* 0x0000000405057208 */ /* 0x000fc80004000000 */
[----:B------:R-:W-:-:S04]  /*0890*/  FSETP.GEU.FTZ.AND P0, PT, R5, R6, PT ;  /* 0x000000060500720b */ /* 0x000fc80003f1e000 */
[----:B------:R-:W-:-:S04]  /*08a0*/  FSEL R6, R6, R5, !P0 ;  /* 0x0000000506067208 */ /* 0x000fc80004000000 */
[----:B------:R-:W-:-:S04]  /*08b0*/  FSETP.GEU.FTZ.AND P0, PT, R6, R7, PT ;  /* 0x000000070600720b */ /* 0x000fc80003f1e000 */
[----:B------:R-:W-:-:S04]  /*08c0*/  FSEL R7, R7, R6, !P0 ;  /* 0x0000000607077208 */ /* 0x000fc80004000000 */
[----:B--2---:R-:W-:-:S04]  /*08d0*/  FSETP.GEU.FTZ.AND P0, PT, R7, R12, PT ;  /* 0x0000000c0700720b */ /* 0x004fc80003f1e000 */
[----:B------:R-:W-:Y:S02]  /*08e0*/  FSEL R12, R12, R7, !P0 ;  /* 0x000000070c0c7208 */ /* 0x000fe40004000000 */
[----:B------:R-:W1:Y:S02]  /*08f0*/  LDS.128 R4, [R20+0x30] ;  /* 0x0000300014047984 */ /* 0x000e640000000c00 */
[----:B------:R-:W-:-:S04]  /*0900*/  FSETP.GEU.FTZ.AND P0, PT, R12, R13, PT ;  /* 0x0000000d0c00720b */ /* 0x000fc80003f1e000 */
[----:B------:R-:W-:-:S04]  /*0910*/  FSEL R13, R13, R12, !P0 ;  /* 0x0000000c0d0d7208 */ /* 0x000fc80004000000 */
[----:B------:R-:W-:-:S04]  /*0920*/  FSETP.GEU.FTZ.AND P0, PT, R13, R14, PT ;  /* 0x0000000e0d00720b */ /* 0x000fc80003f1e000 */
[----:B------:R-:W-:-:S04]  /*0930*/  FSEL R14, R14, R13, !P0 ;  /* 0x0000000d0e0e7208 */ /* 0x000fc80004000000 */
[----:B------:R-:W-:-:S04]  /*0940*/  FSETP.GEU.FTZ.AND P0, PT, R14, R15, PT ;  /* 0x0000000f0e00720b */ /* 0x000fc80003f1e000 */
[----:B------:R-:W-:-:S04]  /*0950*/  FSEL R15, R15, R14, !P0 ;  /* 0x0000000e0f0f7208 */ /* 0x000fc80004000000 */
[----:B---3--:R-:W-:-:S04]  /*0960*/  FSETP.GEU.FTZ.AND P0, PT, R15, R8, PT ;  /* 0x000000080f00720b */ /* 0x008fc80003f1e000 */
[----:B------:R-:W-:Y:S02]  /*0970*/  FSEL R8, R8, R15, !P0 ;  /* 0x0000000f08087208 */ /* 0x000fe40004000000 */
[----:B------:R-:W2:Y:S02]  /*0980*/  LDS.128 R12, [R20+0x40] ;  /* 0x00004000140c7984 */ /* 0x000ea40000000c00 */
[----:B------:R-:W-:-:S04]  /*0990*/  FSETP.GEU.FTZ.AND P0, PT, R8, R9, PT ;  /* 0x000000090800720b */ /* 0x000fc80003f1e000 */
[----:B------:R-:W-:-:S04]  /*09a0*/  FSEL R9, R9, R8, !P0 ;  /* 0x0000000809097208 */ /* 0x000fc80004000000 */
[----:B------:R-:W-:-:S04]  /*09b0*/  FSETP.GEU.FTZ.AND P0, PT, R9, R10, PT ;  /* 0x0000000a0900720b */ /* 0x000fc80003f1e000 */
[----:B------:R-:W-:-:S04]  /*09c0*/  FSEL R10, R10, R9, !P0 ;  /* 0x000000090a0a7208 */ /* 0x000fc80004000000 */
[----:B------:R-:W-:-:S04]  /*09d0*/  FSETP.GEU.FTZ.AND P0, PT, R10, R11, PT ;  /* 0x0000000b0a00720b */ /* 0x000fc80003f1e000 */
[----:B------:R-:W-:-:S04]  /*09e0*/  FSEL R11, R11, R10, !P0 ;  /* 0x0000000a0b0b7208 */ /* 0x000fc80004000000 */
[----:B-1----:R-:W-:-:S04]  /*09f0*/  FSETP.GEU.FTZ.AND P0, PT, R11, R4, PT ;  /* 0x000000040b00720b */ /* 0x002fc80003f1e000 */
        /* <DEDUP_REMOVED lines=18> */
[----:B------:R-:W-:-:S04]  /*0b20*/  FSEL R8, R8, R15, !P0 ;  /* 0x0000000f08087208 */ /* 0x000fc80004000000 */
[----:B------:R-:W-:-:S04]  /*0b30*/  FSETP.GEU.FTZ.AND P0, PT, R8, R9, PT ;  /* 0x000000090800720b */ /* 0x000fc80003f1e000 */
[----:B------:R-:W-:Y:S02]  /*0b40*/  FSEL R9, R9, R8, !P0 ;  /* 0x0000000809097208 */ /* 0x000fe40004000000 */
[----:B------:R-:W-:Y:S02]  /*0b50*/  LEA R8, R17, UR4, 0x7 ;  /* 0x0000000411087c11 */ /* 0x000fe4000f8e38ff */
[----:B------:R-:W-:-:S03]  /*0b60*/  FSETP.GEU.FTZ.AND P0, PT, R9, R10, PT ;  /* 0x0000000a0900720b */ /* 0x000fc60003f1e000 */
[----:B------:R-:W-:Y:S01]  /*0b70*/  LDS R21, [R8+0x4c] ;  /* 0x00004c0008157984 */ /* 0x000fe20000000800 */
[----:B------:R-:W-:-:S03]  /*0b80*/  FSEL R12, R10, R9, !P0 ;  /* 0x000000090a0c7208 */ /* 0x000fc60004000000 */
[----:B------:R-:W1:Y:S01]  /*0b90*/  LDS R9, [R8] ;  /* 0x0000000008097984 */ /* 0x000e620000000800 */
[----:B------:R-:W-:-:S03]  /*0ba0*/  FSETP.GEU.FTZ.AND P0, PT, R12, R11, PT ;  /* 0x0000000b0c00720b */ /* 0x000fc60003f1e000 */
[----:B------:R-:W3:Y:S01]  /*0bb0*/  LDS R10, [R8+0x4] ;  /* 0x00000400080a7984 */ /* 0x000ee20000000800 */
[----:B------:R-:W-:-:S03]  /*0bc0*/  FSEL R13, R11, R12, !P0 ;  /* 0x0000000c0b0d7208 */ /* 0x000fc60004000000 */
[----:B------:R-:W4:Y:S01]  /*0bd0*/  LDS R12, [R8+0x8] ;  /* 0x00000800080c7984 */ /* 0x000f220000000800 */
[----:B--2---:R-:W-:-:S03]  /*0be0*/  FSETP.GEU.FTZ.AND P0, PT, R13, R4, PT ;  /* 0x000000040d00720b */ /* 0x004fc60003f1e000 */
[----:B------:R-:W2:Y:S01]  /*0bf0*/  LDS R11, [R8+0xc] ;  /* 0x00000c00080b7984 */ /* 0x000ea20000000800 */
[----:B------:R-:W-:-:S03]  /*0c00*/  FSEL R14, R4, R13, !P0 ;  /* 0x0000000d040e7208 */ /* 0x000fc60004000000 */
[----:B------:R-:W0:Y:S01]  /*0c10*/  LDS R4, [R8+0x10] ;  /* 0x0000100008047984 */ /* 0x000e220000000800 */
[----:B------:R-:W-:-:S03]  /*0c20*/  FSETP.GEU.FTZ.AND P0, PT, R14, R5, PT ;  /* 0x000000050e00720b */ /* 0x000fc60003f1e000 */
[----:B------:R-:W0:Y:S01]  /*0c30*/  LDS R13, [R8+0x14] ;  /* 0x00001400080d7984 */ /* 0x000e220000000800 */
[----:B------:R-:W-:-:S03]  /*0c40*/  FSEL R15, R5, R14, !P0 ;  /* 0x0000000e050f7208 */ /* 0x000fc60004000000 */
[----:B------:R-:W0:Y:S01]  /*0c50*/  LDS R5, [R8+0x18] ;  /* 0x0000180008057984 */ /* 0x000e220000000800 */
[----:B------:R-:W-:-:S03]  /*0c60*/  FSETP.GEU.FTZ.AND P0, PT, R15, R6, PT ;  /* 0x000000060f00720b */ /* 0x000fc60003f1e000 */
[----:B------:R-:W0:Y:S01]  /*0c70*/  LDS R14, [R8+0x1c] ;  /* 0x00001c00080e7984 */ /* 0x000e220000000800 */
[----:B------:R-:W-:-:S03]  /*0c80*/  FSEL R28, R6, R15, !P0 ;  /* 0x0000000f061c7208 */ /* 0x000fc60004000000 */
[----:B------:R-:W0:Y:S01]  /*0c90*/  LDS R6, [R8+0x20] ;  /* 0x0000200008067984 */ /* 0x000e220000000800 */
[----:B------:R-:W-:Y:S01]  /*0ca0*/  FSETP.GEU.FTZ.AND P0, PT, R28, R7, PT ;  /* 0x000000071c00720b */ /* 0x000fe20003f1e000 */
[----:B-1----:R-:W-:-:S04]  /*0cb0*/  FADD.FTZ R9, RZ, R9 ;  /* 0x00000009ff097221 */ /* 0x002fc80000010000 */
[----:B---3--:R-:W-:Y:S02]  /*0cc0*/  FADD.FTZ R15, R9, R10 ;  /* 0x0000000a090f7221 */ /* 0x008fe40000010000 */
[----:B------:R-:W1:Y:S02]  /*0cd0*/  LDS R9, [R8+0x24] ;  /* 0x0000240008097984 */ /* 0x000e640000000800 */
[----:B----4-:R-:W-:Y:S02]  /*0ce0*/  FADD.FTZ R12, R15, R12 ;  /* 0x0000000c0f0c7221 */ /* 0x010fe40000010000 */
[----:B------:R-:W3:Y:S02]  /*0cf0*/  LDS R10, [R8+0x28] ;  /* 0x00002800080a7984 */ /* 0x000ee40000000800 */
[----:B--2---:R-:W-:Y:S02]  /*0d00*/  FADD.FTZ R15, R12, R11 ;  /* 0x0000000b0c0f7221 */ /* 0x004fe40000010000 */
[----:B------:R-:W2:Y:S02]  /*0d10*/  LDS R11, [R8+0x2c] ;  /* 0x00002c00080b7984 */ /* 0x000ea40000000800 */
[----:B0-----:R-:W-:-:S02]  /*0d20*/  FADD.FTZ R4, R15, R4 ;  /* 0x000000040f047221 */ /* 0x001fc40000010000 */
[----:B------:R-:W0:Y:S02]  /*0d30*/  LDS R12, [R8+0x30] ;  /* 0x00003000080c7984 */ /* 0x000e240000000800 */
[----:B------:R-:W-:Y:S02]  /*0d40*/  FADD.FTZ R13, R4, R13 ;  /* 0x0000000d040d7221 */ /* 0x000fe40000010000 */
[----:B------:R-:W4:Y:S02]  /*0d50*/  LDS R4, [R8+0x34] ;  /* 0x0000340008047984 */ /* 0x000f240000000800 */
[----:B------:R-:W-:Y:S02]  /*0d60*/  FADD.FTZ R13, R13, R5 ;  /* 0x000000050d0d7221 */ /* 0x000fe40000010000 */
[----:B------:R-:W4:Y:S02]  /*0d70*/  LDS R5, [R8+0x38] ;  /* 0x0000380008057984 */ /* 0x000f240000000800 */
[----:B------:R-:W-:-:S02]  /*0d80*/  FADD.FTZ R15, R13, R14 ;  /* 0x0000000e0d0f7221 */ /* 0x000fc40000010000 */
[----:B------:R-:W4:Y:S02]  /*0d90*/  LDS R13, [R8+0x3c] ;  /* 0x00003c00080d7984 */ /* 0x000f240000000800 */
[----:B------:R-:W-:Y:S02]  /*0da0*/  FADD.FTZ R14, R15, R6 ;  /* 0x000000060f0e7221 */ /* 0x000fe40000010000 */
[----:B------:R-:W4:Y:S04]  /*0db0*/  LDS R6, [R8+0x40] ;  /* 0x0000400008067984 */ /* 0x000f280000000800 */
[----:B------:R-:W-:Y:S01]  /*0dc0*/  LDS R15, [R8+0x48] ;  /* 0x00004800080f7984 */ /* 0x000fe20000000800 */
[----:B-1----:R-:W-:-:S03]  /*0dd0*/  FADD.FTZ R9, R14, R9 ;  /* 0x000000090e097221 */ /* 0x002fc60000010000 */
[----:B------:R-:W1:Y:S01]  /*0de0*/  LDS R14, [R8+0x44] ;  /* 0x00004400080e7984 */ /* 0x000e620000000800 */
[----:B---3--:R-:W-:-:S03]  /*0df0*/  FADD.FTZ R10, R9, R10 ;  /* 0x0000000a090a7221 */ /* 0x008fc60000010000 */
[----:B------:R-:W3:Y:S01]  /*0e00*/  LDS R9, [R8+0x50] ;  /* 0x0000500008097984 */ /* 0x000ee20000000800 */
[----:B--2---:R-:W-:-:S03]  /*0e10*/  FADD.FTZ R11, R10, R11 ;  /* 0x0000000b0a0b7221 */ /* 0x004fc60000010000 */
[----:B------:R-:W2:Y:S01]  /*0e20*/  LDS R10, [R8+0x54] ;  /* 0x00005400080a7984 */ /* 0x000ea20000000800 */
[----:B0-----:R-:W-:-:S03]  /*0e30*/  FADD.FTZ R11, R11, R12 ;  /* 0x0000000c0b0b7221 */ /* 0x001fc60000010000 */
[----:B------:R-:W-:Y:S01]  /*0e40*/  LDS R12, [R8+0x5c] ;  /* 0x00005c00080c7984 */ /* 0x000fe20000000800 */
[----:B----4-:R-:W-:-:S03]  /*0e50*/  FADD.FTZ R4, R11, R4 ;  /* 0x000000040b047221 */ /* 0x010fc60000010000 */
[----:B------:R-:W0:Y:S01]  /*0e60*/  LDS R11, [R8+0x58] ;  /* 0x00005800080b7984 */ /* 0x000e220000000800 */
[----:B------:R-:W-:-:S04]  /*0e70*/  FADD.FTZ R4, R4, R5 ;  /* 0x0000000504047221 */ /* 0x000fc80000010000 */
[----:B------:R-:W-:-:S04]  /*0e80*/  FADD.FTZ R13, R4, R13 ;  /* 0x0000000d040d7221 */ /* 0x000fc80000010000 */
[----:B------:R-:W-:Y:S02]  /*0e90*/  FADD.FTZ R5, R13, R6 ;  /* 0x000000060d057221 */ /* 0x000fe40000010000 */
[----:B------:R-:W4:Y:S02]  /*0ea0*/  LDS R13, [R8+0x60] ;  /* 0x00006000080d7984 */ /* 0x000f240000000800 */
[----:B-1----:R-:W-:-:S04]  /*0eb0*/  FADD.FTZ R14, R5, R14 ;  /* 0x0000000e050e7221 */ /* 0x002fc80000010000 */
[----:B------:R-:W-:Y:S01]  /*0ec0*/  FADD.FTZ R14, R14, R15 ;  /* 0x0000000f0e0e7221 */ /* 0x000fe20000010000 */
[----:B------:R-:W-:Y:S02]  /*0ed0*/  FSEL R15, R7, R28, !P0 ;  /* 0x0000001c070f7208 */ /* 0x000fe40004000000 */
[----:B------:R-:W1:Y:S01]  /*0ee0*/  LDS.128 R4, [R20+0x70] ;  /* 0x0000700014047984 */ /* 0x000e620000000c00 */
[----:B------:R-:W-:-:S03]  /*0ef0*/  FADD.FTZ R28, R14, R21 ;  /* 0x000000150e1c7221 */ /* 0x000fc60000010000 */
[----:B------:R-:W1:Y:S01]  /*0f00*/  LDS R14, [R8+0x64] ;  /* 0x00006400080e7984 */ /* 0x000e620000000800 */
[----:B---3--:R-:W-:-:S03]  /*0f10*/  FADD.FTZ R21, R28, R9 ;  /* 0x000000091c157221 */ /* 0x008fc60000010000 */
[----:B------:R-:W3:Y:S01]  /*0f20*/  LDS R9, [R8+0x68] ;  /* 0x0000680008097984 */ /* 0x000ee20000000800 */
[----:B--2---:R-:W-:-:S03]  /*0f30*/  FADD.FTZ R28, R21, R10 ;  /* 0x0000000a151c7221 */ /* 0x004fc60000010000 */
[----:B------:R-:W2:Y:S01]  /*0f40*/  LDS R10, [R8+0x6c] ;  /* 0x00006c00080a7984 */ /* 0x000ea20000000800 */
[----:B0-----:R-:W-:-:S03]  /*0f50*/  FADD.FTZ R21, R28, R11 ;  /* 0x0000000b1c157221 */ /* 0x001fc60000010000 */
[----:B------:R-:W0:Y:S01]  /*0f60*/  LDS R11, [R8+0x70] ;  /* 0x00007000080b7984 */ /* 0x000e220000000800 */
[----:B------:R-:W-:-:S03]  /*0f70*/  FADD.FTZ R28, R21, R12 ;  /* 0x0000000c151c7221 */ /* 0x000fc60000010000 */
[----:B------:R-:W0:Y:S01]  /*0f80*/  LDS R12, [R8+0x74] ;  /* 0x00007400080c7984 */ /* 0x000e220000000800 */
[----:B----4-:R-:W-:-:S03]  /*0f90*/  FADD.FTZ R21, R28, R13 ;  /* 0x0000000d1c157221 */ /* 0x010fc60000010000 */
[----:B------:R-:W4:Y:S04]  /*0fa0*/  LDS R13, [R8+0x78] ;  /* 0x00007800080d7984 */ /* 0x000f280000000800 */
[----:B------:R-:W4:Y:S01]  /*0fb0*/  LDS R20, [R8+0x7c] ;  /* 0x00007c0008147984 */ /* 0x000f220000000800 */
[----:B-1----:R-:W-:Y:S01]  /*0fc0*/  FSETP.GEU.FTZ.AND P0, PT, R15, R4, PT ;  /* 0x000000040f00720b */ /* 0x002fe20003f1e000 */
[----:B------:R-:W-:-:S03]  /*0fd0*/  FADD.FTZ R14, R21, R14 ;  /* 0x0000000e150e7221 */ /* 0x000fc60000010000 */
[----:B------:R-:W-:Y:S01]  /*0fe0*/  FSEL R4, R4, R15, !P0 ;  /* 0x0000000f04047208 */ /* 0x000fe20004000000 */
[----:B---3--:R-:W-:-:S03]  /*0ff0*/  FADD.FTZ R9, R14, R9 ;  /* 0x000000090e097221 */ /* 0x008fc60000010000 */
[----:B------:R-:W-:Y:S01]  /*1000*/  FSETP.GEU.FTZ.AND P0, PT, R4, R5, PT ;  /* 0x000000050400720b */ /* 0x000fe20003f1e000 */
[----:B--2---:R-:W-:-:S03]  /*1010*/  FADD.FTZ R10, R9, R10 ;  /* 0x0000000a090a7221 */ /* 0x004fc60000010000 */
[----:B------:R-:W-:Y:S01]  /*1020*/  FSEL R5, R5, R4, !P0 ;  /* 0x0000000405057208 */ /* 0x000fe20004000000 */
[----:B0-----:R-:W-:-:S03]  /*1030*/  FADD.FTZ R11, R10, R11 ;  /* 0x0000000b0a0b7221 */ /* 0x001fc60000010000 */
[----:B------:R-:W-:Y:S01]  /*1040*/  FSETP.GEU.FTZ.AND P0, PT, R5, R6, PT ;  /* 0x000000060500720b */ /* 0x000fe20003f1e000 */
[----:B------:R-:W-:-:S03]  /*1050*/  FADD.FTZ R12, R11, R12 ;  /* 0x0000000c0b0c7221 */ /* 0x000fc60000010000 */
[----:B------:R-:W-:Y:S01]  /*1060*/  FSEL R6, R6, R5, !P0 ;  /* 0x0000000506067208 */ /* 0x000fe20004000000 */
[----:B----4-:R-:W-:-:S03]  /*1070*/  FADD.FTZ R13, R12, R13 ;  /* 0x0000000d0c0d7221 */ /* 0x010fc60000010000 */
[----:B------:R-:W-:Y:S01]  /*1080*/  FSETP.GEU.FTZ.AND P0, PT, R6, R7, PT ;  /* 0x000000070600720b */ /* 0x000fe20003f1e000 */
[----:B------:R-:W-:-:S03]  /*1090*/  FADD.FTZ R20, R13, R20 ;  /* 0x000000140d147221 */ /* 0x000fc60000010000 */
[----:B------:R-:W-:Y:S01]  /*10a0*/  FSEL R6, R7, R6, !P0 ;  /* 0x0000000607067208 */ /* 0x000fe20004000000 */
[----:B------:R-:W-:Y:S05]  /*10b0*/  BRA.CONV UR5, `(.L_x_79) ;  /* 0x0000003305007947 */ /* 0x000fea000b800000 */
[----:B------:R-:W-:Y:S01]  /*10c0*/  IMAD.MOV.U32 R4, RZ, RZ, R3 ;  /* 0x000000ffff047224 */ /* 0x000fe200078e0003 */
[----:B------:R-:W-:Y:S02]  /*10d0*/  MOV R7, 0x10f0 ;  /* 0x000010f000077802 */ /* 0x000fe40000000f00 */
[----:B-----5:R-:W-:Y:S05]  /*10e0*/  CALL.REL.NOINC `($__internal_0_$__cuda_sm70_warpsync) ;  /* 0x00001e7000007944 */ /* 0x020fea0003c00000 */
.L_x_79:
[----:B------:R-:W-:-:S06]  /*10f0*/  NOP ;  /* 0x0000000000007918 */ /* 0x000fcc0000000000 */
[----:B------:R0:W-:Y:S04]  /*1100*/  STS [R19], R6 ;  /* 0x0000000613007388 */ /* 0x0001e80000000800 */
[----:B------:R0:W-:Y:S02]  /*1110*/  STS [R17.X4+UR4], R20 ;  /* 0x0000001411007988 */ /* 0x0001e40008004804 */
.L_x_78:
[----:B0-----:R-:W0:Y:S01]  /*1120*/  S2R R21, SR_TID.X ;  /* 0x0000000000157919 */ /* 0x001e220000002100 */
[----:B------:R-:W-:Y:S01]  /*1130*/  WARPSYNC 0xffffffff ;  /* 0xffffffff00007948 */ /* 0x000fe20003800000 */
[----:B------:R-:W-:Y:S02]  /*1140*/  BSSY B0, `(.L_x_80) ;  /* 0x00000b5000007945 */ /* 0x000fe40003800000 */
[----:B------:R-:W-:Y:S01]  /*1150*/  BAR.SYNC.DEFER_BLOCKING 0x0 ;  /* 0x0000000000007b1d */ /* 0x000fe20000010000 */
[----:B0-----:R-:W-:-:S13]  /*1160*/  ISETP.NE.AND P0, PT, R21, RZ, PT ;  /* 0x000000ff1500720c */ /* 0x001fda0003f05270 */
[----:B------:R-:W-:Y:S05]  /*1170*/  @P0 BRA `(.L_x_81) ;  /* 0x00000b1000000947 */ /* 0x000fea0003800000 */
[----:B------:R-:W-:Y:S02]  /*1180*/  IMAD.MOV.U32 R4, RZ, RZ, c[0x0][0x0] ;  /* 0x00000000ff047624 */ /* 0x000fe400078e00ff */
[----:B------:R-:W-:Y:S02]  /*1190*/  IMAD.MOV.U32 R14, RZ, RZ, RZ ;  /* 0x000000ffff0e7224 */ /* 0x000fe400078e00ff */
[----:B------:R-:W-:Y:S01]  /*11a0*/  IMAD.MOV.U32 R15, RZ, RZ, -0x800001 ;  /* 0xff7fffffff0f7424 */ /* 0x000fe200078e00ff */
[----:B------:R-:W-:-:S04]  /*11b0*/  SHF.R.U32.HI R13, RZ, 0x5, R4 ;  /* 0x00000005ff0d7819 */ /* 0x000fc80000011604 */
[----:B------:R-:W-:-:S13]  /*11c0*/  ISETP.NE.AND P0, PT, R13, RZ, PT ;  /* 0x000000ff0d00720c */ /* 0x000fda0003f05270 */
[----:B------:R-:W-:Y:S05]  /*11d0*/  @!P0 BRA `(.L_x_82) ;  /* 0x00000a8000008947 */ /* 0x000fea0003800000 */
[C---:B------:R-:W-:Y:S01]  /*11e0*/  IADD3 R3, R13.reuse, -0x1, RZ ;  /* 0xffffffff0d037810 */ /* 0x040fe20007ffe0ff */
[----:B------:R-:W-:Y:S01]  /*11f0*/  IMAD.MOV.U32 R15, RZ, RZ, -0x800001 ;  /* 0xff7fffffff0f7424 */ /* 0x000fe200078e00ff */
[----:B------:R-:W-:Y:S01]  /*1200*/  LOP3.LUT R13, R13, 0x3, RZ, 0xc0, !PT ;  /* 0x000000030d0d7812 */ /* 0x000fe200078ec0ff */
[----:B------:R-:W-:Y:S01]  /*1210*/  IMAD.MOV.U32 R14, RZ, RZ, RZ ;  /* 0x000000ffff0e7224 */ /* 0x000fe200078e00ff */
[----:B------:R-:W-:Y:S01]  /*1220*/  ISETP.GE.U32.AND P0, PT, R3, 0x3, PT ;  /* 0x000000030300780c */ /* 0x000fe20003f06070 */
[----:B------:R-:W-:-:S12]  /*1230*/  IMAD.MOV.U32 R12, RZ, RZ, RZ ;  /* 0x000000ffff0c7224 */ /* 0x000fd800078e00ff */
[----:B------:R-:W-:Y:S05]  /*1240*/  @!P0 BRA `(.L_x_83) ;  /* 0x0000093000008947 */ /* 0x000fea0003800000 */
[----:B------:R-:W-:Y:S01]  /*1250*/  LEA.HI R3, R4, -R13, RZ, 0x1b ;  /* 0x8000000d04037211 */ /* 0x000fe200078fd8ff */
[----:B------:R-:W-:Y:S02]  /*1260*/  IMAD.MOV.U32 R15, RZ, RZ, -0x800001 ;  /* 0xff7fffffff0f7424 */ /* 0x000fe400078e00ff */
[----:B------:R-:W-:Y:S01]  /*1270*/  IMAD.MOV.U32 R14, RZ, RZ, RZ ;  /* 0x000000ffff0e7224 */ /* 0x000fe200078e00ff */
[----:B------:R-:W-:Y:S01]  /*1280*/  ISETP.GT.AND P0, PT, R3, RZ, PT ;  /* 0x000000ff0300720c */ /* 0x000fe20003f04270 */
[----:B------:R-:W-:-:S12]  /*1290*/  IMAD.MOV.U32 R12, RZ, RZ, RZ ;  /* 0x000000ffff0c7224 */ /* 0x000fd800078e00ff */
[----:B------:R-:W-:Y:S05]  /*12a0*/  @!P0 BRA `(.L_x_84) ;  /* 0x0000077000008947 */ /* 0x000fea0003800000 */
[----:B------:R-:W-:Y:S02]  /*12b0*/  ISETP.GT.AND P1, PT, R3, 0xc, PT ;  /* 0x0000000c0300780c */ /* 0x000fe40003f24270 */
[----:B------:R-:W-:-:S11]  /*12c0*/  PLOP3.LUT P0, PT, PT, PT, PT, 0x80, 0x0 ;  /* 0x000000000000781c */ /* 0x000fd60003f0f070 */
[----:B------:R-:W-:Y:S05]  /*12d0*/  @!P1 BRA `(.L_x_85) ;  /* 0x000004a000009947 */ /* 0x000fea0003800000 */
[----:B------:R-:W-:Y:S02]  /*12e0*/  PLOP3.LUT P0, PT, PT, PT, PT, 0x8, 0x0 ;  /* 0x000000000000781c */ /* 0x000fe40003f0e170 */
.L_x_86:
[----:B------:R-:W0:Y:S01]  /*12f0*/  LDS.128 R8, [R12.X4] ;  /* 0x000000000c087984 */ /* 0x000e220000004c00 */
[----:B------:R-:W-:-:S03]  /*1300*/  IADD3 R3, R3, -0x10, RZ ;  /* 0xfffffff003037810 */ /* 0x000fc60007ffe0ff */
[----:B------:R-:W1:Y:S01]  /*1310*/  LDS.128 R4, [R12.X4+0x10] ;  /* 0x000010000c047984 */ /* 0x000e620000004c00 */
[----:B------:R-:W-:Y:S02]  /*1320*/  ISETP.GT.AND P2, PT, R3, 0xc, PT ;  /* 0x0000000c0300780c */ /* 0x000fe40003f44270 */
[----:B0-----:R-:W-:-:S04]  /*1330*/  FSETP.GEU.FTZ.AND P1, PT, R15, R8, PT ;  /* 0x000000080f00720b */ /* 0x001fc80003f3e000 */
[----:B------:R-:W-:Y:S01]  /*1340*/  FSEL R8, R8, R15, !P1 ;  /* 0x0000000f08087208 */ /* 0x000fe20004800000 */
[----:B------:R-:W-:-:S03]  /*1350*/  IMAD.SHL.U32 R15, R12, 0x4, RZ ;  /* 0x000000040c0f7824 */ /* 0x000fc600078e00ff */
[----:B------:R-:W-:Y:S02]  /*1360*/  FSETP.GEU.FTZ.AND P1, PT, R8, R9, PT ;  /* 0x000000090800720b */ /* 0x000fe40003f3e000 */
[----:B------:R-:W0:Y:S02]  /*1370*/  LDS R17, [R15+UR4] ;  /* 0x000000040f117984 */ /* 0x000e240008000800 */
[----:B------:R-:W-:Y:S02]  /*1380*/  FSEL R9, R9, R8, !P1 ;  /* 0x0000000809097208 */ /* 0x000fe40004800000 */
[----:B------:R-:W2:Y:S02]  /*1390*/  LDS R19, [R15+UR4+0x4] ;  /* 0x000004040f137984 */ /* 0x000ea40008000800 */
[----:B------:R-:W-:Y:S02]  /*13a0*/  FSETP.GEU.FTZ.AND P1, PT, R9, R10, PT ;  /* 0x0000000a0900720b */ /* 0x000fe40003f3e000 */
[----:B------:R-:W-:Y:S02]  /*13b0*/  LDS R29, [R15+UR4+0x10] ;  /* 0x000010040f1d7984 */ /* 0x000fe40008000800 */
[----:B------:R-:W-:-:S02]  /*13c0*/  FSEL R10, R10, R9, !P1 ;  /* 0x000000090a0a7208 */ /* 0x000fc40004800000 */
[----:B------:R-:W-:Y:S02]  /*13d0*/  LDS R20, [R15+UR4+0x24] ;  /* 0x000024040f147984 */ /* 0x000fe40008000800 */
[----:B------:R-:W-:-:S04]  /*13e0*/  FSETP.GEU.FTZ.AND P1, PT, R10, R11, PT ;  /* 0x0000000b0a00720b */ /* 0x000fc80003f3e000 */
[----:B------:R-:W-:-:S04]  /*13f0*/  FSEL R11, R11, R10, !P1 ;  /* 0x0000000a0b0b7208 */ /* 0x000fc80004800000 */
[----:B-1----:R-:W-:-:S04]  /*1400*/  FSETP.GEU.FTZ.AND P1, PT, R11, R4, PT ;  /* 0x000000040b00720b */ /* 0x002fc80003f3e000 */
[----:B------:R-:W-:Y:S02]  /*1410*/  FSEL R4, R4, R11, !P1 ;  /* 0x0000000b04047208 */ /* 0x000fe40004800000 */
[----:B------:R-:W1:Y:S02]  /*1420*/  LDS.128 R8, [R12.X4+0x20] ;  /* 0x000020000c087984 */ /* 0x000e640000004c00 */
[----:B------:R-:W-:-:S04]  /*1430*/  FSETP.GEU.FTZ.AND P1, PT, R4, R5, PT ;  /* 0x000000050400720b */ /* 0x000fc80003f3e000 */
[----:B------:R-:W-:-:S04]  /*1440*/  FSEL R5, R5, R4, !P1 ;  /* 0x0000000405057208 */ /* 0x000fc80004800000 */
[----:B------:R-:W-:Y:S01]  /*1450*/  FSETP.GEU.FTZ.AND P1, PT, R5, R6, PT ;  /* 0x000000060500720b */ /* 0x000fe20003f3e000 */
[----:B0-----:R-:W-:-:S03]  /*1460*/  FADD.FTZ R14, R17, R14 ;  /* 0x0000000e110e7221 */ /* 0x001fc60000010000 */
[----:B------:R-:W-:Y:S01]  /*1470*/  FSEL R4, R6, R5, !P1 ;  /* 0x0000000506047208 */ /* 0x000fe20004800000 */
[----:B------:R-:W-:Y:S01]  /*1480*/  LDS R17, [R15+UR4+0x1c] ;  /* 0x00001c040f117984 */ /* 0x000fe20008000800 */
[----:B--2---:R-:W-:Y:S02]  /*1490*/  FADD.FTZ R19, R14, R19 ;  /* 0x000000130e137221 */ /* 0x004fe40000010000 */
[----:B------:R-:W-:Y:S01]  /*14a0*/  FSETP.GEU.FTZ.AND P1, PT, R4, R7, PT ;  /* 0x000000070400720b */ /* 0x000fe20003f3e000 */
[----:B------:R-:W0:Y:S03]  /*14b0*/  LDS R6, [R15+UR4+0x8] ;  /* 0x000008040f067984 */ /* 0x000e260008000800 */
[----:B------:R-:W-:Y:S01]  /*14c0*/  FSEL R7, R7, R4, !P1 ;  /* 0x0000000407077208 */ /* 0x000fe20004800000 */
[----:B------:R-:W2:Y:S04]  /*14d0*/  LDS R5, [R15+UR4+0xc] ;  /* 0x00000c040f057984 */ /* 0x000ea80008000800 */
[----:B------:R-:W-:Y:S01]  /*14e0*/  LDS R14, [R15+UR4+0x18] ;  /* 0x000018040f0e7984 */ /* 0x000fe20008000800 */
[----:B-1----:R-:W-:-:S04]  /*14f0*/  FSETP.GEU.FTZ.AND P1, PT, R7, R8, PT ;  /* 0x000000080700720b */ /* 0x002fc80003f3e000 */
[----:B------:R-:W-:Y:S02]  /*1500*/  FSEL R4, R8, R7, !P1 ;  /* 0x0000000708047208 */ /* 0x000fe40004800000 */
[----:B------:R-:W1:Y:S02]  /*1510*/  LDS R8, [R15+UR4+0x14] ;  /* 0x000014040f087984 */ /* 0x000e640008000800 */
[----:B------:R-:W-:-:S04]  /*1520*/  FSETP.GEU.FTZ.AND P1, PT, R4, R9, PT ;  /* 0x000000090400720b */ /* 0x000fc80003f3e000 */
[----:B------:R-:W-:-:S04]  /*1530*/  FSEL R9, R9, R4, !P1 ;  /* 0x0000000409097208 */ /* 0x000fc80004800000 */
[----:B------:R-:W-:Y:S01]  /*1540*/  FSETP.GEU.FTZ.AND P1, PT, R9, R10, PT ;  /* 0x0000000a0900720b */ /* 0x000fe20003f3e000 */
[----:B0-----:R-:W-:-:S03]  /*1550*/  FADD.FTZ R6, R19, R6 ;  /* 0x0000000613067221 */ /* 0x001fc60000010000 */
[----:B------:R-:W-:Y:S01]  /*1560*/  FSEL R10, R10, R9, !P1 ;  /* 0x000000090a0a7208 */ /* 0x000fe20004800000 */
[----:B------:R-:W0:Y:S01]  /*1570*/  LDS R19, [R15+UR4+0x20] ;  /* 0x000020040f137984 */ /* 0x000e220008000800 */
[----:B--2---:R-:W-:Y:S02]  /*1580*/  FADD.FTZ R6, R6, R5 ;  /* 0x0000000506067221 */ /* 0x004fe40000010000 */
[----:B------:R-:W-:Y:S01]  /*1590*/  FSETP.GEU.FTZ.AND P1, PT, R10, R11, PT ;  /* 0x0000000b0a00720b */ /* 0x000fe20003f3e000 */
[----:B------:R-:W-:Y:S01]  /*15a0*/  LDS R9, [R15+UR4+0x2c] ;  /* 0x00002c040f097984 */ /* 0x000fe20008000800 */
[----:B------:R-:W-:Y:S02]  /*15b0*/  FADD.FTZ R29, R6, R29 ;  /* 0x0000001d061d7221 */ /* 0x000fe40000010000 */
[----:B------:R-:W-:Y:S01]  /*15c0*/  FSEL R11, R11, R10, !P1 ;  /* 0x0000000a0b0b7208 */ /* 0x000fe20004800000 */
[----:B------:R2:W3:Y:S04]  /*15d0*/  LDS.128 R4, [R12.X4+0x30] ;  /* 0x000030000c047984 */ /* 0x0004e80000004c00 */
[----:B------:R-:W-:Y:S01]  /*15e0*/  LDS R10, [R15+UR4+0x30] ;  /* 0x000030040f0a7984 */ /* 0x000fe20008000800 */
[----:B--2---:R-:W-:Y:S01]  /*15f0*/  IADD3 R12, R12, 0x10, RZ ;  /* 0x000000100c0c7810 */ /* 0x004fe20007ffe0ff */
[----:B-1----:R-:W-:-:S02]  /*1600*/  FADD.FTZ R29, R29, R8 ;  /* 0x000000081d1d7221 */ /* 0x002fc40000010000 */
[----:B------:R-:W1:Y:S02]  /*1610*/  LDS R8, [R15+UR4+0x28] ;  /* 0x000028040f087984 */ /* 0x000e640008000800 */
[----:B------:R-:W-:-:S04]  /*1620*/  FADD.FTZ R14, R29, R14 ;  /* 0x0000000e1d0e7221 */ /* 0x000fc80000010000 */
[----:B------:R-:W-:Y:S02]  /*1630*/  FADD.FTZ R14, R14, R17 ;  /* 0x000000110e0e7221 */ /* 0x000fe40000010000 */
[----:B------:R-:W-:Y:S02]  /*1640*/  LDS R17, [R15+UR4+0x38] ;  /* 0x000038040f117984 */ /* 0x000fe40008000800 */
[----:B0-----:R-:W-:Y:S02]  /*1650*/  FADD.FTZ R19, R14, R19 ;  /* 0x000000130e137221 */ /* 0x001fe40000010000 */
[----:B------:R-:W0:Y:S02]  /*1660*/  LDS R14, [R15+UR4+0x34] ;  /* 0x000034040f0e7984 */ /* 0x000e240008000800 */
[----:B------:R-:W-:Y:S02]  /*1670*/  FADD.FTZ R29, R19, R20 ;  /* 0x00000014131d7221 */ /* 0x000fe40000010000 */
[----:B------:R2:W4:Y:S01]  /*1680*/  LDS R19, [R15+UR4+0x3c] ;  /* 0x00003c040f137984 */ /* 0x0005220008000800 */
[----:B---3--:R-:W-:-:S04]  /*1690*/  FSETP.GEU.FTZ.AND P1, PT, R11, R4, PT ;  /* 0x000000040b00720b */ /* 0x008fc80003f3e000 */
[----:B------:R-:W-:-:S04]  /*16a0*/  FSEL R4, R4, R11, !P1 ;  /* 0x0000000b04047208 */ /* 0x000fc80004800000 */
[----:B------:R-:W-:-:S04]  /*16b0*/  FSETP.GEU.FTZ.AND P1, PT, R4, R5, PT ;  /* 0x000000050400720b */ /* 0x000fc80003f3e000 */
[----:B------:R-:W-:-:S04]  /*16c0*/  FSEL R5, R5, R4, !P1 ;  /* 0x0000000405057208 */ /* 0x000fc80004800000 */
[----:B------:R-:W-:Y:S01]  /*16d0*/  FSETP.GEU.FTZ.AND P1, PT, R5, R6, PT ;  /* 0x000000060500720b */ /* 0x000fe20003f3e000 */
[----:B-1----:R-:W-:-:S03]  /*16e0*/  FADD.FTZ R8, R29, R8 ;  /* 0x000000081d087221 */ /* 0x002fc60000010000 */
[----:B------:R-:W-:Y:S01]  /*16f0*/  FSEL R6, R6, R5, !P1 ;  /* 0x0000000506067208 */ /* 0x000fe20004800000 */
[----:B------:R-:W-:-:S03]  /*1700*/  FADD.FTZ R9, R8, R9 ;  /* 0x0000000908097221 */ /* 0x000fc60000010000 */
[----:B------:R-:W-:Y:S01]  /*1710*/  FSETP.GEU.FTZ.AND P1, PT, R6, R7, PT ;  /* 0x000000070600720b */ /* 0x000fe20003f3e000 */
[----:B------:R-:W-:-:S03]  /*1720*/  FADD.FTZ R9, R9, R10 ;  /* 0x0000000a09097221 */ /* 0x000fc60000010000 */
[----:B--2---:R-:W-:Y:S01]  /*1730*/  FSEL R15, R7, R6, !P1 ;  /* 0x00000006070f7208 */ /* 0x004fe20004800000 */
[----:B0-----:R-:W-:-:S04]  /*1740*/  FADD.FTZ R14, R9, R14 ;  /* 0x0000000e090e7221 */ /* 0x001fc80000010000 */
[----:B------:R-:W-:-:S04]  /*1750*/  FADD.FTZ R14, R14, R17 ;  /* 0x000000110e0e7221 */ /* 0x000fc80000010000 */
[----:B----4-:R-:W-:Y:S01]  /*1760*/  FADD.FTZ R14, R14, R19 ;  /* 0x000000130e0e7221 */ /* 0x010fe20000010000 */
[----:B------:R-:W-:Y:S05]  /*1770*/  @P2 BRA `(.L_x_86) ;  /* 0xfffffb7000002947 */ /* 0x000fea000383ffff */
.L_x_85:
[----:B------:R-:W-:-:S13]  /*1780*/  ISETP.GT.AND P1, PT, R3, 0x4, PT ;  /* 0x000000040300780c */ /* 0x000fda0003f24270 */
[----:B------:R-:W-:Y:S05]  /*1790*/  @!P1 BRA `(.L_x_87) ;  /* 0x0000026000009947 */ /* 0x000fea0003800000 */
[----:B------:R-:W0:Y:S01]  /*17a0*/  LDS.128 R4, [R12.X4] ;  /* 0x000000000c047984 */ /* 0x000e220000004c00 */
[C---:B------:R-:W-:Y:S01]  /*17b0*/  IMAD.SHL.U32 R17, R12.reuse, 0x4, RZ ;  /* 0x000000040c117824 */ /* 0x040fe200078e00ff */
[----:B------:R-:W-:Y:S02]  /*17c0*/  IADD3 R3, R3, -0x8, RZ ;  /* 0xfffffff803037810 */ /* 0x000fe40007ffe0ff */
[----:B------:R1:W-:Y:S04]  /*17d0*/  LDS.128 R8, [R12.X4+0x10] ;  /* 0x000010000c087984 */ /* 0x0003e80000004c00 */
[----:B------:R-:W2:Y:S04]  /*17e0*/  LDS R29, [R17+UR4] ;  /* 0x00000004111d7984 */ /* 0x000ea80008000800 */
[----:B------:R-:W3:Y:S01]  /*17f0*/  LDS R19, [R17+UR4+0x4] ;  /* 0x0000040411137984 */ /* 0x000ee20008000800 */
[----:B-1----:R-:W-:-:S02]  /*1800*/  IADD3 R12, R12, 0x8, RZ ;  /* 0x000000080c0c7810 */ /* 0x002fc40007ffe0ff */
[----:B0-----:R-:W-:-:S04]  /*1810*/  FSETP.GEU.FTZ.AND P0, PT, R15, R4, PT ;  /* 0x000000040f00720b */ /* 0x001fc80003f1e000 */
[----:B------:R-:W-:Y:S02]  /*1820*/  FSEL R4, R4, R15, !P0 ;  /* 0x0000000f04047208 */ /* 0x000fe40004000000 */
[----:B------:R-:W-:Y:S02]  /*1830*/  LDS R15, [R17+UR4+0x18] ;  /* 0x00001804110f7984 */ /* 0x000fe40008000800 */
[----:B------:R-:W-:Y:S01]  /*1840*/  FSETP.GEU.FTZ.AND P0, PT, R4, R5, PT ;  /* 0x000000050400720b */ /* 0x000fe20003f1e000 */
[----:B--2---:R-:W-:Y:S02]  /*1850*/  FADD.FTZ R20, R14, R29 ;  /* 0x0000001d0e147221 */ /* 0x004fe40000010000 */
[----:B------:R-:W-:Y:S01]  /*1860*/  LDS R14, [R17+UR4+0x14] ;  /* 0x00001404110e7984 */ /* 0x000fe20008000800 */
[----:B------:R-:W-:Y:S01]  /*1870*/  FSEL R5, R5, R4, !P0 ;  /* 0x0000000405057208 */ /* 0x000fe20004000000 */
[----:B---3--:R-:W-:Y:S02]  /*1880*/  FADD.FTZ R29, R20, R19 ;  /* 0x00000013141d7221 */ /* 0x008fe40000010000 */
[----:B------:R-:W0:Y:S01]  /*1890*/  LDS R4, [R17+UR4+0x8] ;  /* 0x0000080411047984 */ /* 0x000e220008000800 */
[----:B------:R-:W-:-:S03]  /*18a0*/  FSETP.GEU.FTZ.AND P0, PT, R5, R6, PT ;  /* 0x000000060500720b */ /* 0x000fc60003f1e000 */
[----:B------:R-:W-:Y:S01]  /*18b0*/  LDS R19, [R17+UR4+0x1c] ;  /* 0x00001c0411137984 */ /* 0x000fe20008000800 */
[----:B------:R-:W-:-:S03]  /*18c0*/  FSEL R6, R6, R5, !P0 ;  /* 0x0000000506067208 */ /* 0x000fc60004000000 */
[----:B------:R-:W-:Y:S01]  /*18d0*/  LDS R5, [R17+UR4+0x10] ;  /* 0x0000100411057984 */ /* 0x000fe20008000800 */
[----:B------:R-:W-:-:S04]  /*18e0*/  FSETP.GEU.FTZ.AND P0, PT, R6, R7, PT ;  /* 0x000000070600720b */ /* 0x000fc80003f1e000 */
[----:B------:R-:W-:Y:S02]  /*18f0*/  FSEL R7, R7, R6, !P0 ;  /* 0x0000000607077208 */ /* 0x000fe40004000000 */
[----:B------:R-:W1:Y:S02]  /*1900*/  LDS R6, [R17+UR4+0xc] ;  /* 0x00000c0411067984 */ /* 0x000e640008000800 */
[----:B------:R-:W-:-:S04]  /*1910*/  FSETP.GEU.FTZ.AND P0, PT, R7, R8, PT ;  /* 0x000000080700720b */ /* 0x000fc80003f1e000 */
[----:B------:R-:W-:-:S04]  /*1920*/  FSEL R8, R8, R7, !P0 ;  /* 0x0000000708087208 */ /* 0x000fc80004000000 */
[----:B------:R-:W-:-:S04]  /*1930*/  FSETP.GEU.FTZ.AND P0, PT, R8, R9, PT ;  /* 0x000000090800720b */ /* 0x000fc80003f1e000 */
[----:B------:R-:W-:-:S04]  /*1940*/  FSEL R9, R9, R8, !P0 ;  /* 0x0000000809097208 */ /* 0x000fc80004000000 */
[----:B------:R-:W-:-:S04]  /*1950*/  FSETP.GEU.FTZ.AND P0, PT, R9, R10, PT ;  /* 0x0000000a0900720b */ /* 0x000fc80003f1e000 */
[----:B------:R-:W-:Y:S02]  /*1960*/  FSEL R10, R10, R9, !P0 ;  /* 0x000000090a0a7208 */ /* 0x000fe40004000000 */
[----:B------:R-:W-:Y:S01]  /*1970*/  PLOP3.LUT P0, PT, PT, PT, PT, 0x8, 0x0 ;  /* 0x000000000000781c */ /* 0x000fe20003f0e170 */
[----:B0-----:R-:W-:Y:S01]  /*1980*/  FADD.FTZ R29, R29, R4 ;  /* 0x000000041d1d7221 */ /* 0x001fe20000010000 */
[----:B------:R-:W-:-:S03]  /*1990*/  FSETP.GEU.FTZ.AND P1, PT, R10, R11, PT ;  /* 0x0000000b0a00720b */ /* 0x000fc60003f3e000 */
[----:B-1----:R-:W-:-:S04]  /*19a0*/  FADD.FTZ R6, R29, R6 ;  /* 0x000000061d067221 */ /* 0x002fc80000010000 */
[----:B------:R-:W-:-:S04]  /*19b0*/  FADD.FTZ R5, R6, R5 ;  /* 0x0000000506057221 */ /* 0x000fc80000010000 */
[----:B------:R-:W-:-:S04]  /*19c0*/  FADD.FTZ R14, R5, R14 ;  /* 0x0000000e050e7221 */ /* 0x000fc80000010000 */
[----:B------:R-:W-:Y:S01]  /*19d0*/  FADD.FTZ R14, R14, R15 ;  /* 0x0000000f0e0e7221 */ /* 0x000fe20000010000 */
[----:B------:R-:W-:-:S03]  /*19e0*/  FSEL R15, R11, R10, !P1 ;  /* 0x0000000a0b0f7208 */ /* 0x000fc60004800000 */
[----:B------:R-:W-:Y:S02]  /*19f0*/  FADD.FTZ R14, R14, R19 ;  /* 0x000000130e0e7221 */ /* 0x000fe40000010000 */
.L_x_87:
[----:B------:R-:W-:-:S13]  /*1a00*/  ISETP.NE.OR P0, PT, R3, RZ, P0 ;  /* 0x000000ff0300720c */ /* 0x000fda0000705670 */
[----:B------:R-:W-:Y:S05]  /*1a10*/  @!P0 BRA `(.L_x_83) ;  /* 0x0000016000008947 */ /* 0x000fea0003800000 */
.L_x_84:
[----:B------:R0:W1:Y:S01]  /*1a20*/  LDS.128 R4, [R12.X4] ;  /* 0x000000000c047984 */ /* 0x0000620000004c00 */
[----:B------:R-:W-:Y:S01]  /*1a30*/  IMAD.SHL.U32 R17, R12, 0x4, RZ ;  /* 0x000000040c117824 */ /* 0x000fe200078e00ff */
[----:B------:R-:W-:-:S04]  /*1a40*/  IADD3 R3, R3, -0x4, RZ ;  /* 0xfffffffc03037810 */ /* 0x000fc80007ffe0ff */
[----:B------:R-:W2:Y:S01]  /*1a50*/  LDS R11, [R17+UR4] ;  /* 0x00000004110b7984 */ /* 0x000ea20008000800 */
[----:B------:R-:W-:Y:S02]  /*1a60*/  ISETP.NE.AND P1, PT, R3, RZ, PT ;  /* 0x000000ff0300720c */ /* 0x000fe40003f25270 */
[----:B0-----:R-:W-:Y:S01]  /*1a70*/  IADD3 R12, R12, 0x4, RZ ;  /* 0x000000040c0c7810 */ /* 0x001fe20007ffe0ff */
[----:B------:R-:W0:Y:S04]  /*1a80*/  LDS R10, [R17+UR4+0x4] ;  /* 0x00000404110a7984 */ /* 0x000e280008000800 */
[----:B------:R-:W3:Y:S04]  /*1a90*/  LDS R9, [R17+UR4+0x8] ;  /* 0x0000080411097984 */ /* 0x000ee80008000800 */
[----:B------:R-:W4:Y:S01]  /*1aa0*/  LDS R8, [R17+UR4+0xc] ;  /* 0x00000c0411087984 */ /* 0x000f220008000800 */
[----:B-1----:R-:W-:-:S04]  /*1ab0*/  FSETP.GEU.FTZ.AND P0, PT, R15, R4, PT ;  /* 0x000000040f00720b */ /* 0x002fc80003f1e000 */
[----:B------:R-:W-:Y:S01]  /*1ac0*/  FSEL R4, R4, R15, !P0 ;  /* 0x0000000f04047208 */ /* 0x000fe20004000000 */
[----:B--2---:R-:W-:-:S03]  /*1ad0*/  FADD.FTZ R11, R11, R14 ;  /* 0x0000000e0b0b7221 */ /* 0x004fc60000010000 */
[----:B------:R-:W-:Y:S01]  /*1ae0*/  FSETP.GEU.FTZ.AND P0, PT, R4, R5, PT ;  /* 0x000000050400720b */ /* 0x000fe20003f1e000 */
[----:B0-----:R-:W-:-:S03]  /*1af0*/  FADD.FTZ R10, R11, R10 ;  /* 0x0000000a0b0a7221 */ /* 0x001fc60000010000 */
[----:B------:R-:W-:Y:S01]  /*1b00*/  FSEL R5, R5, R4, !P0 ;  /* 0x0000000405057208 */ /* 0x000fe20004000000 */
[----:B---3--:R-:W-:-:S03]  /*1b10*/  FADD.FTZ R9, R10, R9 ;  /* 0x000000090a097221 */ /* 0x008fc60000010000 */
[----:B------:R-:W-:Y:S01]  /*1b20*/  FSETP.GEU.FTZ.AND P0, PT, R5, R6, PT ;  /* 0x000000060500720b */ /* 0x000fe20003f1e000 */
[----:B----4-:R-:W-:-:S03]  /*1b30*/  FADD.FTZ R14, R9, R8 ;  /* 0x00000008090e7221 */ /* 0x010fc60000010000 */
[----:B------:R-:W-:-:S04]  /*1b40*/  FSEL R6, R6, R5, !P0 ;  /* 0x0000000506067208 */ /* 0x000fc80004000000 */
[----:B------:R-:W-:-:S04]  /*1b50*/  FSETP.GEU.FTZ.AND P0, PT, R6, R7, PT ;  /* 0x000000070600720b */ /* 0x000fc80003f1e000 */
[----:B------:R-:W-:Y:S01]  /*1b60*/  FSEL R15, R7, R6, !P0 ;  /* 0x00000006070f7208 */ /* 0x000fe20004000000 */
[----:B-----5:R-:W-:Y:S05]  /*1b70*/  @P1 BRA `(.L_x_84) ;  /* 0xfffffea000001947 */ /* 0x020fea000383ffff */
.L_x_83:
[----:B------:R-:W-:-:S13]  /*1b80*/  ISETP.NE.AND P0, PT, R13, RZ, PT ;  /* 0x000000ff0d00720c */ /* 0x000fda0003f05270 */
[----:B------:R-:W-:Y:S05]  /*1b90*/  @!P0 BRA `(.L_x_82) ;  /* 0x000000c000008947 */ /* 0x000fea0003800000 */
[----:B------:R-:W-:-:S05]  /*1ba0*/  IMAD.SHL.U32 R12, R12, 0x4, RZ ;  /* 0x000000040c0c7824 */ /* 0x000fca00078e00ff */
[----:B------:R-:W-:Y:S02]  /*1bb0*/  IADD3 R3, R12, UR4, RZ ;  /* 0x000000040c037c10 */ /* 0x000fe4000fffe0ff */
.L_x_88:
[----:B------:R0:W1:Y:S01]  /*1bc0*/  LDS R4, [R12] ;  /* 0x000000000c047984 */ /* 0x0000620000000800 */
[----:B------:R-:W-:-:S03]  /*1bd0*/  IADD3 R13, R13, -0x1, RZ ;  /* 0xffffffff0d0d7810 */ /* 0x000fc60007ffe0ff */
[----:B------:R2:W3:Y:S01]  /*1be0*/  LDS R5, [R3] ;  /* 0x0000000003057984 */ /* 0x0004e20000000800 */
[----:B------:R-:W-:Y:S02]  /*1bf0*/  ISETP.NE.AND P1, PT, R13, RZ, PT ;  /* 0x000000ff0d00720c */ /* 0x000fe40003f25270 */
[----:B0-----:R-:W-:Y:S02]  /*1c00*/  IADD3 R12, R12, 0x4, RZ ;  /* 0x000000040c0c7810 */ /* 0x001fe40007ffe0ff */
[----:B--2---:R-:W-:Y:S02]  /*1c10*/  IADD3 R3, R3, 0x4, RZ ;  /* 0x0000000403037810 */ /* 0x004fe40007ffe0ff */
[----:B-1----:R-:W-:Y:S01]  /*1c20*/  FSETP.GEU.FTZ.AND P0, PT, R15, R4, PT ;  /* 0x000000040f00720b */ /* 0x002fe20003f1e000 */
[----:B---3--:R-:W-:-:S03]  /*1c30*/  FADD.FTZ R14, R5, R14 ;  /* 0x0000000e050e7221 */ /* 0x008fc60000010000 */
[----:B------:R-:W-:-:S03]  /*1c40*/  FSEL R15, R4, R15, !P0 ;  /* 0x0000000f040f7208 */ /* 0x000fc60004000000 */
[----:B------:R-:W-:Y:S05]  /*1c50*/  @P1 BRA `(.L_x_88) ;  /* 0xffffff6000001947 */ /* 0x000fea000383ffff */
.L_x_82:
[----:B------:R-:W-:Y:S01]  /*1c60*/  IMAD.MOV.U32 R3, RZ, RZ, c[0x0][0x0] ;  /* 0x00000000ff037624 */ /* 0x000fe200078e00ff */
[----:B------:R0:W-:Y:S04]  /*1c70*/  STS [RZ], R15 ;  /* 0x0000000fff007388 */ /* 0x0001e80000000800 */
[----:B------:R0:W-:Y:S02]  /*1c80*/  STS [R3.X4], R14 ;  /* 0x0000000e03007388 */ /* 0x0001e40000004800 */
.L_x_81:
[----:B------:R-:W-:Y:S05]  /*1c90*/  BSYNC B0 ;  /* 0x0000000000007941 */ /* 0x000fea0003800000 */
.L_x_80:
[----:B------:R-:W-:Y:S01]  /*1ca0*/  BAR.SYNC.DEFER_BLOCKING 0x0 ;  /* 0x0000000000007b1d */ /* 0x000fe20000010000 */
[----:B------:R-:W-:Y:S01]  /*1cb0*/  ISETP.NE.AND P0, PT, R18, RZ, PT ;  /* 0x000000ff1200720c */ /* 0x000fe20003f05270 */
[----:B0-----:R-:W-:Y:S02]  /*1cc0*/  IMAD.MOV.U32 R3, RZ, RZ, c[0x0][0x0] ;  /* 0x00000000ff037624 */ /* 0x001fe400078e00ff */
[----:B------:R-:W-:Y:S02]  /*1cd0*/  IMAD.MOV.U32 R10, RZ, RZ, c[0x0][0x180] ;  /* 0x00006000ff0a7624 */ /* 0x000fe400078e00ff */
[----:B------:R-:W-:Y:S01]  /*1ce0*/  ULDC UR4, c[0x0][0x0] ;  /* 0x0000000000047ab9 */ /* 0x000fe20000000800 */
[----:B------:R-:W-:-:S02]  /*1cf0*/  IMAD.MOV.U32 R12, RZ, RZ, RZ ;  /* 0x000000ffff0c7224 */ /* 0x000fc400078e00ff */
[----:B------:R-:W-:Y:S02]  /*1d00*/  IMAD.MOV.U32 R8, RZ, RZ, R0 ;  /* 0x000000ffff087224 */ /* 0x000fe400078e0000 */
[----:B------:R-:W-:Y:S01]  /*1d10*/  IMAD.MOV.U32 R9, RZ, RZ, R2 ;  /* 0x000000ffff097224 */ /* 0x000fe200078e0002 */
[----:B------:R-:W0:Y:S04]  /*1d20*/  LDS R3, [R3.X4] ;  /* 0x0000000003037984 */ /* 0x000e280000004800 */
[----:B------:R-:W1:Y:S04]  /*1d30*/  LDS R20, [RZ] ;  /* 0x00000000ff147984 */ /* 0x000e680000000800 */
[----:B------:R-:W-:Y:S06]  /*1d40*/  BAR.SYNC.DEFER_BLOCKING 0x0 ;  /* 0x0000000000007b1d */ /* 0x000fec0000010000 */
[----:B------:R-:W-:Y:S05]  /*1d50*/  @!P0 BRA `(.L_x_89) ;  /* 0x000000e000008947 */ /* 0x000fea0003800000 */
[----:B------:R-:W-:-:S13]  /*1d60*/  ISETP.GE.U32.AND P0, PT, R21, R18, PT ;  /* 0x000000121500720c */ /* 0x000fda0003f06070 */
[----:B------:R-:W2:Y:S01]  /*1d70*/  @P0 LDG.E.U16 R26, [R26.64] ;  /* 0x0000000a1a1a0981 */ /* 0x000ea2000c1e1500 */
[----:B------:R-:W-:Y:S01]  /*1d80*/  IADD3 R9, P1, P2, -R18, c[0x0][0x0], R24 ;  /* 0x0000000012097a10 */ /* 0x000fe20007a3e118 */
[----:B------:R-:W-:Y:S02]  /*1d90*/  IMAD.MOV.U32 R7, RZ, RZ, c[0x0][0x0] ;  /* 0x00000000ff077624 */ /* 0x000fe400078e00ff */
[----:B------:R-:W-:Y:S01]  /*1da0*/  IMAD.MOV.U32 R12, RZ, RZ, RZ ;  /* 0x000000ffff0c7224 */ /* 0x000fe200078e00ff */
[C---:B------:R-:W-:Y:S02]  /*1db0*/  LEA R8, P3, R9.reuse, c[0x0][0x170], 0x1 ;  /* 0x00005c0009087a11 */ /* 0x040fe400078608ff */
[----:B------:R-:W-:Y:S02]  /*1dc0*/  IADD3.X R16, R16, -0x1, RZ, P1, P2 ;  /* 0xffffffff10107810 */ /* 0x000fe40000fe44ff */
[----:B------:R-:W-:Y:S02]  /*1dd0*/  IADD3 R10, R18, c[0x0][0x180], -R7 ;  /* 0x00006000120a7a10 */ /* 0x000fe40007ffe807 */
[----:B------:R-:W-:-:S02]  /*1de0*/  LEA.HI.X R9, R9, c[0x0][0x174], R16, 0x1, P3 ;  /* 0x00005d0009097a11 */ /* 0x000fc400018f0c10 */
[----:B--2---:R-:W-:-:S05]  /*1df0*/  @P0 PRMT R5, RZ, 0x5410, R26 ;  /* 0x00005410ff050816 */ /* 0x004fca000000001a */
[----:B-1----:R-:W-:-:S04]  /*1e00*/  @P0 FADD.FTZ R5, -R20, R5 ;  /* 0x0000000514050221 */ /* 0x002fc80000010100 */
[----:B------:R-:W-:-:S06]  /*1e10*/  @P0 FMUL.FTZ R5, R5, 1.4426950216293334961 ;  /* 0x3fb8aa3b05050820 */ /* 0x000fcc0000410000 */
[----:B------:R-:W1:Y:S02]  /*1e20*/  @P0 MUFU.EX2 R5, R5 ;  /* 0x0000000500050308 */ /* 0x000e640000000800 */
[----:B-1----:R-:W-:-:S06]  /*1e30*/  @P0 FADD.FTZ R12, RZ, R5 ;  /* 0x00000005ff0c0221 */ /* 0x002fcc0000010000 */
.L_x_89:
[----:B------:R-:W-:Y:S01]  /*1e40*/  USHF.L.U32 UR5, UR4, 0x3, URZ ;  /* 0x0000000304057899 */ /* 0x000fe2000800063f */
[----:B------:R-:W-:Y:S01]  /*1e50*/  IMAD.MOV.U32 R4, RZ, RZ, RZ ;  /* 0x000000ffff047224 */ /* 0x000fe200078e00ff */
[----:B------:R-:W-:Y:S04]  /*1e60*/  BSSY B0, `(.L_x_90) ;  /* 0x0000049000007945 */ /* 0x000fe80003800000 */
[----:B------:R-:W-:Y:S01]  /*1e70*/  IMAD R11, RZ, RZ, -UR5 ;  /* 0x80000005ff0b7e24 */ /* 0x000fe2000f8e02ff */
[----:B------:R-:W-:Y:S02]  /*1e80*/  ISETP.NE.U32.AND P1, PT, RZ, UR5, PT ;  /* 0x00000005ff007c0c */ /* 0x000fe4000bf25070 */
[----:B------:R-:W2:Y:S08]  /*1e90*/  I2F.U32.RP R6, UR5 ;  /* 0x0000000500067d06 */ /* 0x000eb00008209000 */
[----:B--2---:R-:W2:Y:S02]  /*1ea0*/  MUFU.RCP R6, R6 ;  /* 0x0000000600067308 */ /* 0x004ea40000001000 */
[----:B--2---:R-:W-:-:S06]  /*1eb0*/  IADD3 R7, R6, 0xffffffe, RZ ;  /* 0x0ffffffe06077810 */ /* 0x004fcc0007ffe0ff */
[----:B------:R2:W3:Y:S02]  /*1ec0*/  F2I.FTZ.U32.TRUNC.NTZ R5, R7 ;  /* 0x0000000700057305 */ /* 0x0004e4000021f000 */
[----:B--2---:R-:W-:Y:S02]  /*1ed0*/  IMAD.SHL.U32 R7, R21, 0x8, RZ ;  /* 0x0000000815077824 */ /* 0x004fe400078e00ff */
[----:B---3--:R-:W-:-:S04]  /*1ee0*/  IMAD R11, R11, R5, RZ ;  /* 0x000000050b0b7224 */ /* 0x008fc800078e02ff */
[----:B------:R-:W-:-:S06]  /*1ef0*/  IMAD.HI.U32 R11, R5, R11, R4 ;  /* 0x0000000b050b7227 */ /* 0x000fcc00078e0004 */
        /* <DEDUP_REMOVED lines=8> */
[----:B------:R-:W-:-:S04]  /*1f80*/  IMAD.IADD R14, R10, 0x1, -R5 ;  /* 0x000000010a0e7824 */ /* 0x000fc800078e0a05 */
[----:B------:R-:W-:Y:S01]  /*1f90*/  IMAD.IADD R11, R14, 0x1, R21 ;  /* 0x000000010e0b7824 */ /* 0x000fe200078e0215 */
[----:B------:R-:W-:-:S13]  /*1fa0*/  ISETP.GE.AND P0, PT, R7, R14, PT ;  /* 0x0000000e0700720c */ /* 0x000fda0003f06270 */
[----:B------:R-:W-:Y:S05]  /*1fb0*/  @P0 BRA `(.L_x_91) ;  /* 0x0000033000000947 */ /* 0x000fea0003800000 */
[----:B------:R-:W-:-:S04]  /*1fc0*/  IMAD.MOV.U32 R13, RZ, RZ, R21 ;  /* 0x000000ffff0d7224 */ /* 0x000fc800078e0015 */
.L_x_92:
[----:B------:R-:W-:-:S06]  /*1fd0*/  IMAD.WIDE R4, R13, 0x10, R8 ;  /* 0x000000100d047825 */ /* 0x000fcc00078e0208 */
[----:B------:R-:W2:Y:S01]  /*1fe0*/  LDG.E.128 R4, [R4.64] ;  /* 0x0000000a04047981 */ /* 0x000ea2000c1e1d00 */
[----:B------:R-:W-:Y:S02]  /*1ff0*/  IADD3 R13, R13, c[0x0][0x0], RZ ;  /* 0x000000000d0d7a10 */ /* 0x000fe40007ffe0ff */
[----:B--2---:R-:W-:Y:S02]  /*2000*/  PRMT R15, RZ, 0x5410, R4 ;  /* 0x00005410ff0f7816 */ /* 0x004fe40000000004 */
[--C-:B------:R-:W-:Y:S02]  /*2010*/  PRMT R17, RZ, 0x5410, R5.reuse ;  /* 0x00005410ff117816 */ /* 0x100fe40000000005 */
[----:B------:R-:W-:Y:S01]  /*2020*/  SHF.R.U64 R16, R4, 0x10, R5 ;  /* 0x0000001004107819 */ /* 0x000fe20000001205 */
[C---:B-1----:R-:W-:Y:S01]  /*2030*/  FADD.FTZ R15, -R20.reuse, R15 ;  /* 0x0000000f140f7221 */ /* 0x042fe20000010100 */
[----:B------:R-:W-:Y:S01]  /*2040*/  SHF.R.U32.HI R18, RZ, 0x10, R5 ;  /* 0x00000010ff127819 */ /* 0x000fe20000011605 */
[----:B------:R-:W-:Y:S01]  /*2050*/  FADD.FTZ R17, -R20, R17 ;  /* 0x0000001114117221 */ /* 0x000fe20000010100 */
[----:B------:R-:W-:Y:S01]  /*2060*/  PRMT R5, RZ, 0x5410, R16 ;  /* 0x00005410ff057816 */ /* 0x000fe20000000010 */
[----:B------:R-:W-:Y:S01]  /*2070*/  FMUL.FTZ R15, R15, 1.4426950216293334961 ;  /* 0x3fb8aa3b0f0f7820 */ /* 0x000fe20000410000 */
[----:B------:R-:W-:Y:S01]  /*2080*/  PRMT R19, RZ, 0x5410, R6 ;  /* 0x00005410ff137816 */ /* 0x000fe20000000006 */
[----:B------:R-:W-:Y:S01]  /*2090*/  FMUL.FTZ R17, R17, 1.4426950216293334961 ;  /* 0x3fb8aa3b11117820 */ /* 0x000fe20000410000 */
[----:B------:R-:W-:Y:S01]  /*20a0*/  SHF.R.U64 R25, R6, 0x10, R7 ;  /* 0x0000001006197819 */ /* 0x000fe20000001207 */
[----:B------:R-:W-:-:S02]  /*20b0*/  FADD.FTZ R16, -R20, R5 ;  /* 0x0000000514107221 */ /* 0x000fc40000010100 */
[----:B------:R-:W-:Y:S01]  /*20c0*/  FADD.FTZ R19, -R20, R19 ;  /* 0x0000001314137221 */ /* 0x000fe20000010100 */
[----:B------:R1:W-:Y:S01]  /*20d0*/  MUFU.EX2 R4, R17 ;  /* 0x0000001100047308 */ /* 0x0003e20000000800 */
[----:B------:R-:W-:Y:S02]  /*20e0*/  FMUL.FTZ R16, R16, 1.4426950216293334961 ;  /* 0x3fb8aa3b10107820 */ /* 0x000fe40000410000 */
[----:B------:R-:W-:-:S05]  /*20f0*/  FMUL.FTZ R19, R19, 1.4426950216293334961 ;  /* 0x3fb8aa3b13137820 */ /* 0x000fca0000410000 */
[----:B------:R-:W2:Y:S01]  /*2100*/  MUFU.EX2 R15, R15 ;  /* 0x0000000f000f7308 */ /* 0x000ea20000000800 */
[----:B-1----:R-:W-:-:S05]  /*2110*/  PRMT R17, RZ, 0x5410, R18 ;  /* 0x00005410ff117816 */ /* 0x002fca0000000012 */
[----:B------:R-:W-:Y:S01]  /*2120*/  FADD.FTZ R18, -R20, R17 ;  /* 0x0000001114127221 */ /* 0x000fe20000010100 */
[----:B------:R-:W-:Y:S01]  /*2130*/  PRMT R17, RZ, 0x5410, R7 ;  /* 0x00005410ff117816 */ /* 0x000fe20000000007 */
[----:B------:R1:W-:Y:S02]  /*2140*/  MUFU.EX2 R5, R19 ;  /* 0x0000001300057308 */ /* 0x0003e40000000800 */
[----:B------:R-:W-:Y:S02]  /*2150*/  FMUL.FTZ R18, R18, 1.4426950216293334961 ;  /* 0x3fb8aa3b12127820 */ /* 0x000fe40000410000 */
[----:B------:R-:W-:-:S04]  /*2160*/  FADD.FTZ R24, -R20, R17 ;  /* 0x0000001114187221 */ /* 0x000fc80000010100 */
[----:B------:R-:W3:Y:S01]  /*2170*/  MUFU.EX2 R16, R16 ;  /* 0x0000001000107308 */ /* 0x000ee20000000800 */
[----:B-1----:R-:W-:Y:S01]  /*2180*/  SHF.R.U32.HI R19, RZ, 0x10, R7 ;  /* 0x00000010ff137819 */ /* 0x002fe20000011607 */
[----:B--2---:R-:W-:Y:S01]  /*2190*/  FADD.FTZ R15, R15, R12 ;  /* 0x0000000c0f0f7221 */ /* 0x004fe20000010000 */
[----:B------:R-:W-:Y:S01]  /*21a0*/  PRMT R7, RZ, 0x5410, R25 ;  /* 0x00005410ff077816 */ /* 0x000fe20000000019 */
[----:B------:R-:W-:Y:S01]  /*21b0*/  FMUL.FTZ R6, R24, 1.4426950216293334961 ;  /* 0x3fb8aa3b18067820 */ /* 0x000fe20000410000 */
[----:B------:R-:W-:-:S03]  /*21c0*/  PRMT R19, RZ, 0x5410, R19 ;  /* 0x00005410ff137816 */ /* 0x000fc60000000013 */
[C---:B------:R-:W-:Y:S01]  /*21d0*/  FADD.FTZ R7, -R20.reuse, R7 ;  /* 0x0000000714077221 */ /* 0x040fe20000010100 */
[----:B------:R-:W1:Y:S01]  /*21e0*/  MUFU.EX2 R17, R18 ;  /* 0x0000001200117308 */ /* 0x000e620000000800 */
[----:B------:R-:W-:Y:S02]  /*21f0*/  FADD.FTZ R19, -R20, R19 ;  /* 0x0000001314137221 */ /* 0x000fe40000010100 */
[----:B------:R-:W-:Y:S02]  /*2200*/  FMUL.FTZ R7, R7, 1.4426950216293334961 ;  /* 0x3fb8aa3b07077820 */ /* 0x000fe40000410000 */
[----:B------:R-:W-:Y:S02]  /*2210*/  FMUL.FTZ R19, R19, 1.4426950216293334961 ;  /* 0x3fb8aa3b13137820 */ /* 0x000fe40000410000 */
[----:B---3--:R-:W-:Y:S01]  /*2220*/  FADD.FTZ R15, R15, R16 ;  /* 0x000000100f0f7221 */ /* 0x008fe20000010000 */
[----:B------:R-:W-:Y:S03]  /*2230*/  MUFU.EX2 R6, R6 ;  /* 0x0000000600067308 */ /* 0x000fe60000000800 */
[----:B------:R-:W-:-:S02]  /*2240*/  FADD.FTZ R4, R15, R4 ;  /* 0x000000040f047221 */ /* 0x000fc40000010000 */
[----:B------:R-:W-:-:S03]  /*2250*/  IMAD.SHL.U32 R15, R13, 0x8, RZ ;  /* 0x000000080d0f7824 */ /* 0x000fc600078e00ff */
[----:B------:R-:W2:Y:S01]  /*2260*/  MUFU.EX2 R7, R7 ;  /* 0x0000000700077308 */ /* 0x000ea20000000800 */
[----:B-1----:R-:W-:Y:S01]  /*2270*/  FADD.FTZ R4, R4, R17 ;  /* 0x0000001104047221 */ /* 0x002fe20000010000 */
[----:B------:R-:W-:-:S03]  /*2280*/  ISETP.GE.AND P0, PT, R15, R14, PT ;  /* 0x0000000e0f00720c */ /* 0x000fc60003f06270 */
[----:B------:R-:W-:-:S03]  /*2290*/  FADD.FTZ R4, R4, R5 ;  /* 0x0000000504047221 */ /* 0x000fc60000010000 */
[----:B------:R-:W1:Y:S01]  /*22a0*/  MUFU.EX2 R12, R19 ;  /* 0x00000013000c7308 */ /* 0x000e620000000800 */
[----:B--2---:R-:W-:-:S04]  /*22b0*/  FADD.FTZ R5, R4, R7 ;  /* 0x0000000704057221 */ /* 0x004fc80000010000 */
[----:B------:R-:W-:-:S04]  /*22c0*/  FADD.FTZ R5, R5, R6 ;  /* 0x0000000605057221 */ /* 0x000fc80000010000 */
[----:B-1----:R-:W-:Y:S01]  /*22d0*/  FADD.FTZ R12, R5, R12 ;  /* 0x0000000c050c7221 */ /* 0x002fe20000010000 */
[----:B------:R-:W-:Y:S05]  /*22e0*/  @!P0 BRA `(.L_x_92) ;  /* 0xfffffce000008947 */ /* 0x000fea000383ffff */
.L_x_91:
[----:B------:R-:W-:Y:S05]  /*22f0*/  BSYNC B0 ;  /* 0x0000000000007941 */ /* 0x000fea0003800000 */
.L_x_90:
[----:B------:R-:W-:Y:S01]  /*2300*/  ISETP.GE.AND P0, PT, R11, R10, PT ;  /* 0x0000000a0b00720c */ /* 0x000fe20003f06270 */
[----:B------:R-:W-:-:S12]  /*2310*/  BSSY B0, `(.L_x_93) ;  /* 0x000000c000007945 */ /* 0x000fd80003800000 */
[----:B------:R-:W-:Y:S05]  /*2320*/  @P0 BRA `(.L_x_94) ;  /* 0x000000a000000947 */ /* 0x000fea0003800000 */
.L_x_95:
[----:B------:R-:W-:-:S06]  /*2330*/  IMAD.WIDE R4, R11, 0x2, R8 ;  /* 0x000000020b047825 */ /* 0x000fcc00078e0208 */
[----:B------:R-:W2:Y:S01]  /*2340*/  LDG.E.U16 R4, [R4.64] ;  /* 0x0000000a04047981 */ /* 0x000ea2000c1e1500 */
[----:B------:R-:W-:-:S04]  /*2350*/  IADD3 R11, R11, c[0x0][0x0], RZ ;  /* 0x000000000b0b7a10 */ /* 0x000fc80007ffe0ff */
[----:B------:R-:W-:Y:S02]  /*2360*/  ISETP.GE.AND P0, PT, R11, R10, PT ;  /* 0x0000000a0b00720c */ /* 0x000fe40003f06270 */
[----:B--2---:R-:W-:-:S05]  /*2370*/  PRMT R5, RZ, 0x5410, R4 ;  /* 0x00005410ff057816 */ /* 0x004fca0000000004 */
[----:B-1----:R-:W-:-:S04]  /*2380*/  FADD.FTZ R6, -R20, R5 ;  /* 0x0000000514067221 */ /* 0x002fc80000010100 */
[----:B------:R-:W-:-:S04]  /*2390*/  FMUL.FTZ R6, R6, 1.4426950216293334961 ;  /* 0x3fb8aa3b06067820 */ /* 0x000fc80000410000 */
[----:B------:R-:W1:Y:S02]  /*23a0*/  MUFU.EX2 R7, R6 ;  /* 0x0000000600077308 */ /* 0x000e640000000800 */
[----:B-1----:R-:W-:Y:S01]  /*23b0*/  FADD.FTZ R12, R7, R12 ;  /* 0x0000000c070c7221 */ /* 0x002fe20000010000 */
[----:B------:R-:W-:Y:S05]  /*23c0*/  @!P0 BRA `(.L_x_95) ;  /* 0xffffff6000008947 */ /* 0x000fea000383ffff */
.L_x_94:
[----:B------:R-:W-:Y:S05]  /*23d0*/  BSYNC B0 ;  /* 0x0000000000007941 */ /* 0x000fea0003800000 */
.L_x_93:
[----:B------:R-:W-:Y:S01]  /*23e0*/  BAR.SYNC.DEFER_BLOCKING 0x0 ;  /* 0x0000000000007b1d */ /* 0x000fe20000010000 */
[----:B------:R-:W-:Y:S01]  /*23f0*/  USHF.R.U32.HI UR4, URZ, 0x5, UR4 ;  /* 0x000000053f047899 */ /* 0x000fe20008011604 */
[----:B------:R-:W-:-:S05]  /*2400*/  LOP3.LUT R4, R21, 0x1f, RZ, 0xc0, !PT ;  /* 0x0000001f15047812 */ /* 0x000fca00078ec0ff */
[----:B------:R-:W-:-:S04]  /*2410*/  ISETP.GE.U32.AND P0, PT, R4, UR4, PT ;  /* 0x0000000404007c0c */ /* 0x000fc8000bf06070 */
[----:B------:R-:W-:Y:S01]  /*2420*/  ISETP.GT.U32.OR P0, PT, R21, 0x1f, P0 ;  /* 0x0000001f1500780c */ /* 0x000fe20000704470 */
[----:B------:R2:W-:Y:S04]  /*2430*/  STS [R21.X4], R12 ;  /* 0x0000000c15007388 */ /* 0x0005e80000004800 */
[----:B------:R-:W-:Y:S08]  /*2440*/  BAR.SYNC.DEFER_BLOCKING 0x0 ;  /* 0x0000000000007b1d */ /* 0x000ff00000010000 */
[----:B------:R-:W-:Y:S05]  /*2450*/  @P0 BRA `(.L_x_96) ;  /* 0x0000036000000947 */ /* 0x000fea0003800000 */
[C---:B--2---:R-:W-:Y:S01]  /*2460*/  IMAD.SHL.U32 R24, R21.reuse, 0x80, RZ ;  /* 0x0000008015187824 */ /* 0x044fe200078e00ff */
[----:B------:R-:W-:Y:S01]  /*2470*/  UMOV UR5, 0xffffffff ;  /* 0xffffffff00057882 */ /* 0x000fe20000000000 */
[----:B------:R-:W-:Y:S01]  /*2480*/  IMAD.SHL.U32 R21, R21, 0x4, RZ ;  /* 0x0000000415157824 */ /* 0x000fe200078e00ff */
[----:B------:R-:W-:-:S02]  /*2490*/  USHF.L.U32 UR5, UR5, UR4, URZ ;  /* 0x0000000405057299 */ /* 0x000fc4000800063f */
[----:B------:R-:W-:Y:S02]  /*24a0*/  LOP3.LUT R24, R24, 0xf80, RZ, 0xc0, !PT ;  /* 0x00000f8018187812 */ /* 0x000fe400078ec0ff */
[----:B------:R-:W-:-:S03]  /*24b0*/  LOP3.LUT R21, R21, 0x7c, RZ, 0xc0, !PT ;  /* 0x0000007c15157812 */ /* 0x000fc600078ec0ff */
[----:B------:R-:W2:Y:S04]  /*24c0*/  LDS.128 R4, [R24] ;  /* 0x0000000018047984 */ /* 0x000ea80000000c00 */
[----:B------:R-:W3:Y:S04]  /*24d0*/  LDS.128 R16, [R24+0x10] ;  /* 0x0000100018107984 */ /* 0x000ee80000000c00 */
[----:B------:R-:W4:Y:S04]  /*24e0*/  LDS.128 R8, [R24+0x20] ;  /* 0x0000200018087984 */ /* 0x000f280000000c00 */
[----:B------:R-:W1:Y:S01]  /*24f0*/  LDS.128 R12, [R24+0x30] ;  /* 0x00003000180c7984 */ /* 0x000e620000000c00 */
[----:B--2---:R-:W-:-:S04]  /*2500*/  FADD.FTZ R4, RZ, R4 ;  /* 0x00000004ff047221 */ /* 0x004fc80000010000 */
[----:B------:R-:W-:-:S04]  /*2510*/  FADD.FTZ R5, R5, R4 ;  /* 0x0000000405057221 */ /* 0x000fc80000010000 */
[----:B------:R-:W-:-:S04]  /*2520*/  FADD.FTZ R6, R6, R5 ;  /* 0x0000000506067221 */ /* 0x000fc80000010000 */
[----:B------:R-:W-:-:S04]  /*2530*/  FADD.FTZ R7, R7, R6 ;  /* 0x0000000607077221 */ /* 0x000fc80000010000 */
[----:B---3--:R-:W-:Y:S02]  /*2540*/  FADD.FTZ R16, R7, R16 ;  /* 0x0000001007107221 */ /* 0x008fe40000010000 */
[----:B------:R-:W2:Y:S02]  /*2550*/  LDS.128 R4, [R24+0x40] ;  /* 0x0000400018047984 */ /* 0x000ea40000000c00 */
[----:B------:R-:W-:-:S04]  /*2560*/  FADD.FTZ R17, R17, R16 ;  /* 0x0000001011117221 */ /* 0x000fc80000010000 */
[----:B------:R-:W-:-:S04]  /*2570*/  FADD.FTZ R18, R18, R17 ;  /* 0x0000001112127221 */ /* 0x000fc80000010000 */
[----:B------:R-:W-:-:S04]  /*2580*/  FADD.FTZ R19, R19, R18 ;  /* 0x0000001213137221 */ /* 0x000fc80000010000 */
[----:B----4-:R-:W-:Y:S02]  /*2590*/  FADD.FTZ R8, R19, R8 ;  /* 0x0000000813087221 */ /* 0x010fe40000010000 */
[----:B------:R-:W3:Y:S02]  /*25a0*/  LDS.128 R16, [R24+0x50] ;  /* 0x0000500018107984 */ /* 0x000ee40000000c00 */
[----:B------:R-:W-:-:S04]  /*25b0*/  FADD.FTZ R9, R9, R8 ;  /* 0x0000000809097221 */ /* 0x000fc80000010000 */
[----:B------:R-:W-:-:S04]  /*25c0*/  FADD.FTZ R10, R10, R9 ;  /* 0x000000090a0a7221 */ /* 0x000fc80000010000 */
[----:B------:R-:W-:-:S04]  /*25d0*/  FADD.FTZ R11, R11, R10 ;  /* 0x0000000a0b0b7221 */ /* 0x000fc80000010000 */
[----:B-1----:R-:W-:Y:S02]  /*25e0*/  FADD.FTZ R12, R11, R12 ;  /* 0x0000000c0b0c7221 */ /* 0x002fe40000010000 */
[----:B------:R-:W1:Y:S02]  /*25f0*/  LDS.128 R8, [R24+0x60] ;  /* 0x0000600018087984 */ /* 0x000e640000000c00 */
[----:B------:R-:W-:-:S04]  /*2600*/  FADD.FTZ R13, R13, R12 ;  /* 0x0000000c0d0d7221 */ /* 0x000fc80000010000 */
[----:B------:R-:W-:-:S04]  /*2610*/  FADD.FTZ R14, R14, R13 ;  /* 0x0000000d0e0e7221 */ /* 0x000fc80000010000 */
[----:B------:R-:W-:-:S04]  /*2620*/  FADD.FTZ R15, R15, R14 ;  /* 0x0000000e0f0f7221 */ /* 0x000fc80000010000 */
[----:B--2---:R-:W-:Y:S02]  /*2630*/  FADD.FTZ R4, R15, R4 ;  /* 0x000000040f047221 */ /* 0x004fe40000010000 */
[----:B------:R-:W2:Y:S02]  /*2640*/  LDS.128 R12, [R24+0x70] ;  /* 0x00007000180c7984 */ /* 0x000ea40000000c00 */
[----:B------:R-:W-:-:S04]  /*2650*/  FADD.FTZ R5, R5, R4 ;  /* 0x0000000405057221 */ /* 0x000fc80000010000 */
[----:B------:R-:W-:-:S04]  /*2660*/  FADD.FTZ R6, R6, R5 ;  /* 0x0000000506067221 */ /* 0x000fc80000010000 */
[----:B------:R-:W-:Y:S01]  /*2670*/  FADD.FTZ R7, R7, R6 ;  /* 0x0000000607077221 */ /* 0x000fe20000010000 */
[----:B------:R-:W-:-:S03]  /*2680*/  LOP3.LUT R6, RZ, UR5, RZ, 0x33, !PT ;  /* 0x00000005ff067c12 */ /* 0x000fc6000f8e33ff */
[----:B---3--:R-:W-:Y:S01]  /*2690*/  FADD.FTZ R16, R7, R16 ;  /* 0x0000001007107221 */ /* 0x008fe20000010000 */
[----:B------:R-:W3:Y:S03]  /*26a0*/  R2UR UR5, R6 ;  /* 0x00000000060573c2 */ /* 0x000ee600000e0000 */
[----:B------:R-:W-:-:S04]  /*26b0*/  FADD.FTZ R17, R17, R16 ;  /* 0x0000001011117221 */ /* 0x000fc80000010000 */
[----:B------:R-:W-:-:S04]  /*26c0*/  FADD.FTZ R18, R18, R17 ;  /* 0x0000001112127221 */ /* 0x000fc80000010000 */
[----:B------:R-:W-:-:S04]  /*26d0*/  FADD.FTZ R19, R19, R18 ;  /* 0x0000001213137221 */ /* 0x000fc80000010000 */
[----:B-1----:R-:W-:-:S04]  /*26e0*/  FADD.FTZ R8, R19, R8 ;  /* 0x0000000813087221 */ /* 0x002fc80000010000 */
[----:B------:R-:W-:-:S04]  /*26f0*/  FADD.FTZ R9, R9, R8 ;  /* 0x0000000809097221 */ /* 0x000fc80000010000 */
[----:B------:R-:W-:-:S04]  /*2700*/  FADD.FTZ R10, R10, R9 ;  /* 0x000000090a0a7221 */ /* 0x000fc80000010000 */
[----:B------:R-:W-:-:S04]  /*2710*/  FADD.FTZ R11, R11, R10 ;  /* 0x0000000a0b0b7221 */ /* 0x000fc80000010000 */
[----:B--2---:R-:W-:-:S04]  /*2720*/  FADD.FTZ R12, R11, R12 ;  /* 0x0000000c0b0c7221 */ /* 0x004fc80000010000 */
[----:B------:R-:W-:-:S04]  /*2730*/  FADD.FTZ R13, R13, R12 ;  /* 0x0000000c0d0d7221 */ /* 0x000fc80000010000 */
[----:B------:R-:W-:-:S04]  /*2740*/  FADD.FTZ R14, R14, R13 ;  /* 0x0000000d0e0e7221 */ /* 0x000fc80000010000 */
[----:B------:R-:W-:Y:S01]  /*2750*/  FADD.FTZ R14, R15, R14 ;  /* 0x0000000e0f0e7221 */ /* 0x000fe20000010000 */
[----:B---3--:R-:W-:Y:S05]  /*2760*/  BRA.CONV UR5, `(.L_x_97) ;  /* 0x0000003305007947 */ /* 0x008fea000b800000 */
[----:B------:R-:W-:Y:S01]  /*2770*/  IMAD.MOV.U32 R4, RZ, RZ, R6 ;  /* 0x000000ffff047224 */ /* 0x000fe200078e0006 */
[----:B------:R-:W-:Y:S02]  /*2780*/  MOV R7, 0x27a0 ;  /* 0x000027a000077802 */ /* 0x000fe40000000f00 */
[----:B0----5:R-:W-:Y:S05]  /*2790*/  CALL.REL.NOINC `($__internal_0_$__cuda_sm70_warpsync) ;  /* 0x000007c000007944 */ /* 0x021fea0003c00000 */
.L_x_97:
[----:B------:R-:W-:-:S06]  /*27a0*/  NOP ;  /* 0x0000000000007918 */ /* 0x000fcc0000000000 */
[----:B------:R1:W-:Y:S02]  /*27b0*/  STS [R21], R14 ;  /* 0x0000000e15007388 */ /* 0x0003e40000000800 */
.L_x_96:
[----:B--2---:R-:W2:Y:S01]  /*27c0*/  S2R R4, SR_TID.X ;  /* 0x0000000000047919 */ /* 0x004ea20000002100 */
[----:B------:R-:W-:Y:S01]  /*27d0*/  WARPSYNC 0xffffffff ;  /* 0xffffffff00007948 */ /* 0x000fe20003800000 */
[----:B------:R-:W-:Y:S02]  /*27e0*/  BSSY B0, `(.L_x_98) ;  /* 0x0000054000007945 */ /* 0x000fe40003800000 */
[----:B------:R-:W-:Y:S01]  /*27f0*/  BAR.SYNC.DEFER_BLOCKING 0x0 ;  /* 0x0000000000007b1d */ /* 0x000fe20000010000 */
[----:B--2---:R-:W-:-:S13]  /*2800*/  ISETP.NE.AND P1, PT, R4, RZ, PT ;  /* 0x000000ff0400720c */ /* 0x004fda0003f25270 */
[----:B------:R-:W-:Y:S05]  /*2810*/  @P1 BRA `(.L_x_99) ;  /* 0x0000050000001947 */ /* 0x000fea0003800000 */
[----:B------:R-:W-:Y:S02]  /*2820*/  IMAD.MOV.U32 R4, RZ, RZ, c[0x0][0x0] ;  /* 0x00000000ff047624 */ /* 0x000fe400078e00ff */
[----:B------:R-:W-:-:S03]  /*2830*/  IMAD.MOV.U32 R19, RZ, RZ, RZ ;  /* 0x000000ffff137224 */ /* 0x000fc600078e00ff */
[----:B------:R-:W-:-:S04]  /*2840*/  SHF.R.U32.HI R25, RZ, 0x5, R4 ;  /* 0x00000005ff197819 */ /* 0x000fc80000011604 */
[----:B------:R-:W-:-:S13]  /*2850*/  ISETP.NE.AND P0, PT, R25, RZ, PT ;  /* 0x000000ff1900720c */ /* 0x000fda0003f05270 */
[----:B------:R-:W-:Y:S05]  /*2860*/  @!P0 BRA `(.L_x_100) ;  /* 0x000004a000008947 */ /* 0x000fea0003800000 */
[C---:B------:R-:W-:Y:S01]  /*2870*/  IADD3 R5, R25.reuse, -0x1, RZ ;  /* 0xffffffff19057810 */ /* 0x040fe20007ffe0ff */
[----:B------:R-:W-:Y:S01]  /*2880*/  IMAD.MOV.U32 R19, RZ, RZ, RZ ;  /* 0x000000ffff137224 */ /* 0x000fe200078e00ff */
[----:B------:R-:W-:Y:S01]  /*2890*/  LOP3.LUT R25, R25, 0x3, RZ, 0xc0, !PT ;  /* 0x0000000319197812 */ /* 0x000fe200078ec0ff */
[----:B------:R-:W-:Y:S01]  /*28a0*/  IMAD.MOV.U32 R24, RZ, RZ, RZ ;  /* 0x000000ffff187224 */ /* 0x000fe200078e00ff */
[----:B------:R-:W-:-:S13]  /*28b0*/  ISETP.GE.U32.AND P0, PT, R5, 0x3, PT ;  /* 0x000000030500780c */ /* 0x000fda0003f06070 */
[----:B------:R-:W-:Y:S05]  /*28c0*/  @!P0 BRA `(.L_x_101) ;  /* 0x000003b000008947 */ /* 0x000fea0003800000 */
[----:B-1----:R-:W-:Y:S01]  /*28d0*/  LEA.HI R21, R4, -R25, RZ, 0x1b ;  /* 0x8000001904157211 */ /* 0x002fe200078fd8ff */
[----:B------:R-:W-:Y:S02]  /*28e0*/  IMAD.MOV.U32 R19, RZ, RZ, RZ ;  /* 0x000000ffff137224 */ /* 0x000fe400078e00ff */
[----:B------:R-:W-:Y:S01]  /*28f0*/  IMAD.MOV.U32 R24, RZ, RZ, RZ ;  /* 0x000000ffff187224 */ /* 0x000fe200078e00ff */
[----:B------:R-:W-:-:S13]  /*2900*/  ISETP.GT.AND P0, PT, R21, RZ, PT ;  /* 0x000000ff1500720c */ /* 0x000fda0003f04270 */
[----:B------:R-:W-:Y:S05]  /*2910*/  @!P0 BRA `(.L_x_102) ;  /* 0x000002d000008947 */ /* 0x000fea0003800000 */
[----:B------:R-:W-:Y:S02]  /*2920*/  ISETP.GT.AND P2, PT, R21, 0xc, PT ;  /* 0x0000000c1500780c */ /* 0x000fe40003f44270 */
[----:B------:R-:W-:-:S11]  /*2930*/  PLOP3.LUT P0, PT, PT, PT, PT, 0x80, 0x0 ;  /* 0x000000000000781c */ /* 0x000fd60003f0f070 */
[----:B------:R-:W-:Y:S05]  /*2940*/  @!P2 BRA `(.L_x_103) ;  /* 0x000001900000a947 */ /* 0x000fea0003800000 */
[----:B------:R-:W-:Y:S02]  /*2950*/  PLOP3.LUT P0, PT, PT, PT, PT, 0x8, 0x0 ;  /* 0x000000000000781c */ /* 0x000fe40003f0e170 */
.L_x_104:
[----:B------:R-:W1:Y:S01]  /*2960*/  LDS.128 R4, [R24.X4] ;  /* 0x0000000018047984 */ /* 0x000e620000004c00 */
[----:B------:R-:W-:-:S03]  /*2970*/  IADD3 R21, R21, -0x10, RZ ;  /* 0xfffffff015157810 */ /* 0x000fc60007ffe0ff */
[----:B------:R-:W2:Y:S01]  /*2980*/  LDS.128 R8, [R24.X4+0x10] ;  /* 0x0000100018087984 */ /* 0x000ea20000004c00 */
[----:B------:R-:W-:-:S03]  /*2990*/  ISETP.GT.AND P2, PT, R21, 0xc, PT ;  /* 0x0000000c1500780c */ /* 0x000fc60003f44270 */
[----:B------:R-:W3:Y:S01]  /*29a0*/  LDS.128 R12, [R24.X4+0x20] ;  /* 0x00002000180c7984 */ /* 0x000ee20000004c00 */
[----:B-1----:R-:W-:-:S03]  /*29b0*/  FADD.FTZ R4, R4, R19 ;  /* 0x0000001304047221 */ /* 0x002fc60000010000 */
[----:B------:R1:W4:Y:S01]  /*29c0*/  LDS.128 R16, [R24.X4+0x30] ;  /* 0x0000300018107984 */ /* 0x0003220000004c00 */
[----:B------:R-:W-:-:S04]  /*29d0*/  FADD.FTZ R5, R5, R4 ;  /* 0x0000000405057221 */ /* 0x000fc80000010000 */
[----:B------:R-:W-:Y:S01]  /*29e0*/  FADD.FTZ R6, R6, R5 ;  /* 0x0000000506067221 */ /* 0x000fe20000010000 */
[----:B-1----:R-:W-:-:S03]  /*29f0*/  IADD3 R24, R24, 0x10, RZ ;  /* 0x0000001018187810 */ /* 0x002fc60007ffe0ff */
[----:B------:R-:W-:-:S04]  /*2a00*/  FADD.FTZ R7, R7, R6 ;  /* 0x0000000607077221 */ /* 0x000fc80000010000 */
[----:B--2---:R-:W-:-:S04]  /*2a10*/  FADD.FTZ R8, R7, R8 ;  /* 0x0000000807087221 */ /* 0x004fc80000010000 */
[----:B------:R-:W-:-:S04]  /*2a20*/  FADD.FTZ R9, R9, R8 ;  /* 0x0000000809097221 */ /* 0x000fc80000010000 */
[----:B------:R-:W-:-:S04]  /*2a30*/  FADD.FTZ R10, R10, R9 ;  /* 0x000000090a0a7221 */ /* 0x000fc80000010000 */
[----:B------:R-:W-:-:S04]  /*2a40*/  FADD.FTZ R11, R11, R10 ;  /* 0x0000000a0b0b7221 */ /* 0x000fc80000010000 */
[----:B---3--:R-:W-:-:S04]  /*2a50*/  FADD.FTZ R12, R11, R12 ;  /* 0x0000000c0b0c7221 */ /* 0x008fc80000010000 */
[----:B------:R-:W-:-:S04]  /*2a60*/  FADD.FTZ R13, R13, R12 ;  /* 0x0000000c0d0d7221 */ /* 0x000fc80000010000 */
[----:B------:R-:W-:-:S04]  /*2a70*/  FADD.FTZ R14, R14, R13 ;  /* 0x0000000d0e0e7221 */ /* 0x000fc80000010000 */
[----:B------:R-:W-:-:S04]  /*2a80*/  FADD.FTZ R15, R15, R14 ;  /* 0x0000000e0f0f7221 */ /* 0x000fc80000010000 */
[----:B----4-:R-:W-:-:S04]  /*2a90*/  FADD.FTZ R16, R15, R16 ;  /* 0x000000100f107221 */ /* 0x010fc80000010000 */
[----:B------:R-:W-:-:S04]  /*2aa0*/  FADD.FTZ R17, R17, R16 ;  /* 0x0000001011117221 */ /* 0x000fc80000010000 */
[----:B------:R-:W-:-:S04]  /*2ab0*/  FADD.FTZ R18, R18, R17 ;  /* 0x0000001112127221 */ /* 0x000fc80000010000 */
[----:B------:R-:W-:Y:S01]  /*2ac0*/  FADD.FTZ R19, R19, R18 ;  /* 0x0000001213137221 */ /* 0x000fe20000010000 */
[----:B------:R-:W-:Y:S05]  /*2ad0*/  @P2 BRA `(.L_x_104) ;  /* 0xfffffe8000002947 */ /* 0x000fea000383ffff */
.L_x_103:
[----:B------:R-:W-:-:S13]  /*2ae0*/  ISETP.GT.AND P2, PT, R21, 0x4, PT ;  /* 0x000000041500780c */ /* 0x000fda0003f44270 */
[----:B------:R-:W-:Y:S05]  /*2af0*/  @!P2 BRA `(.L_x_105) ;  /* 0x000000d00000a947 */ /* 0x000fea0003800000 */
[----:B------:R-:W1:Y:S01]  /*2b00*/  LDS.128 R4, [R24.X4] ;  /* 0x0000000018047984 */ /* 0x000e620000004c00 */
[----:B------:R-:W-:Y:S02]  /*2b10*/  PLOP3.LUT P0, PT, PT, PT, PT, 0x8, 0x0 ;  /* 0x000000000000781c */ /* 0x000fe40003f0e170 */
[----:B------:R-:W-:Y:S01]  /*2b20*/  IADD3 R21, R21, -0x8, RZ ;  /* 0xfffffff815157810 */ /* 0x000fe20007ffe0ff */
[----:B------:R2:W3:Y:S02]  /*2b30*/  LDS.128 R8, [R24.X4+0x10] ;  /* 0x0000100018087984 */ /* 0x0004e40000004c00 */
[----:B--2---:R-:W-:Y:S01]  /*2b40*/  IADD3 R24, R24, 0x8, RZ ;  /* 0x0000000818187810 */ /* 0x004fe20007ffe0ff */
[----:B-1----:R-:W-:-:S04]  /*2b50*/  FADD.FTZ R4, R19, R4 ;  /* 0x0000000413047221 */ /* 0x002fc80000010000 */
[----:B------:R-:W-:-:S04]  /*2b60*/  FADD.FTZ R5, R5, R4 ;  /* 0x0000000405057221 */ /* 0x000fc80000010000 */
[----:B------:R-:W-:-:S04]  /*2b70*/  FADD.FTZ R6, R6, R5 ;  /* 0x0000000506067221 */ /* 0x000fc80000010000 */
[----:B------:R-:W-:-:S04]  /*2b80*/  FADD.FTZ R7, R7, R6 ;  /* 0x0000000607077221 */ /* 0x000fc80000010000 */
[----:B---3--:R-:W-:-:S04]  /*2b90*/  FADD.FTZ R8, R7, R8 ;  /* 0x0000000807087221 */ /* 0x008fc80000010000 */
[----:B------:R-:W-:-:S04]  /*2ba0*/  FADD.FTZ R9, R9, R8 ;  /* 0x0000000809097221 */ /* 0x000fc80000010000 */
[----:B------:R-:W-:-:S04]  /*2bb0*/  FADD.FTZ R10, R10, R9 ;  /* 0x000000090a0a7221 */ /* 0x000fc80000010000 */
[----:B------:R-:W-:Y:S02]  /*2bc0*/  FADD.FTZ R19, R11, R10 ;  /* 0x0000000a0b137221 */ /* 0x000fe40000010000 */
.L_x_105:
[----:B------:R-:W-:-:S13]  /*2bd0*/  ISETP.NE.OR P0, PT, R21, RZ, P0 ;  /* 0x000000ff1500720c */ /* 0x000fda0000705670 */
[----:B------:R-:W-:Y:S05]  /*2be0*/  @!P0 BRA `(.L_x_101) ;  /* 0x0000009000008947 */ /* 0x000fea0003800000 */
.L_x_102:
[----:B------:R1:W2:Y:S01]  /*2bf0*/  LDS.128 R4, [R24.X4] ;  /* 0x0000000018047984 */ /* 0x0002a20000004c00 */
[----:B------:R-:W-:-:S04]  /*2c00*/  IADD3 R21, R21, -0x4, RZ ;  /* 0xfffffffc15157810 */ /* 0x000fc80007ffe0ff */
[----:B------:R-:W-:Y:S02]  /*2c10*/  ISETP.NE.AND P0, PT, R21, RZ, PT ;  /* 0x000000ff1500720c */ /* 0x000fe40003f05270 */
[----:B-1----:R-:W-:Y:S01]  /*2c20*/  IADD3 R24, R24, 0x4, RZ ;  /* 0x0000000418187810 */ /* 0x002fe20007ffe0ff */
[----:B--2---:R-:W-:-:S04]  /*2c30*/  FADD.FTZ R4, R4, R19 ;  /* 0x0000001304047221 */ /* 0x004fc80000010000 */
[----:B------:R-:W-:-:S04]  /*2c40*/  FADD.FTZ R5, R5, R4 ;  /* 0x0000000405057221 */ /* 0x000fc80000010000 */
[----:B------:R-:W-:-:S04]  /*2c50*/  FADD.FTZ R6, R6, R5 ;  /* 0x0000000506067221 */ /* 0x000fc80000010000 */
[----:B------:R-:W-:Y:S01]  /*2c60*/  FADD.FTZ R19, R7, R6 ;  /* 0x0000000607137221 */ /* 0x000fe20000010000 */
[----:B0----5:R-:W-:Y:S05]  /*2c70*/  @P0 BRA `(.L_x_102) ;  /* 0xffffff7000000947 */ /* 0x021fea000383ffff */
.L_x_101:
[----:B------:R-:W-:-:S13]  /*2c80*/  ISETP.NE.AND P0, PT, R25, RZ, PT ;  /* 0x000000ff1900720c */ /* 0x000fda0003f05270 */
[----:B------:R-:W-:Y:S05]  /*2c90*/  @!P0 BRA `(.L_x_100) ;  /* 0x0000007000008947 */ /* 0x000fea0003800000 */
[----:B------:R-:W-:-:S05]  /*2ca0*/  IMAD.SHL.U32 R24, R24, 0x4, RZ ;  /* 0x0000000418187824 */ /* 0x000fca00078e00ff */
.L_x_106:
[----:B------:R2:W3:Y:S01]  /*2cb0*/  LDS R4, [R24] ;  /* 0x0000000018047984 */ /* 0x0004e20000000800 */
[----:B------:R-:W-:-:S04]  /*2cc0*/  IADD3 R25, R25, -0x1, RZ ;  /* 0xffffffff19197810 */ /* 0x000fc80007ffe0ff */
[----:B------:R-:W-:Y:S02]  /*2cd0*/  ISETP.NE.AND P0, PT, R25, RZ, PT ;  /* 0x000000ff1900720c */ /* 0x000fe40003f05270 */
[----:B--2---:R-:W-:Y:S01]  /*2ce0*/  IADD3 R24, R24, 0x4, RZ ;  /* 0x0000000418187810 */ /* 0x004fe20007ffe0ff */
[----:B---3--:R-:W-:-:S10]  /*2cf0*/  FADD.FTZ R19, R4, R19 ;  /* 0x0000001304137221 */ /* 0x008fd40000010000 */
[----:B------:R-:W-:Y:S05]  /*2d00*/  @P0 BRA `(.L_x_106) ;  /* 0xffffffa000000947 */ /* 0x000fea000383ffff */
.L_x_100:
[----:B------:R2:W-:Y:S02]  /*2d10*/  STS [RZ], R19 ;  /* 0x00000013ff007388 */ /* 0x0005e40000000800 */
.L_x_99:
[----:B------:R-:W-:Y:S05]  /*2d20*/  BSYNC B0 ;  /* 0x0000000000007941 */ /* 0x000fea0003800000 */
.L_x_98:
[----:B------:R-:W-:Y:S06]  /*2d30*/  BAR.SYNC.DEFER_BLOCKING 0x0 ;  /* 0x0000000000007b1d */ /* 0x000fec0000010000 */
[----:B------:R-:W-:Y:S05]  /*2d40*/  @P1 EXIT ;  /* 0x000000000000194d */ /* 0x000fea0003800000 */
[C---:B-----5:R-:W-:Y:S01]  /*2d50*/  LEA R4, P0, R22.reuse, R0, 0x1 ;  /* 0x0000000016047211 */ /* 0x060fe200078008ff */
[----:B------:R-:W3:Y:S01]  /*2d60*/  S2UR UR5, SR_CTAID.X ;  /* 0x00000000000579c3 */ /* 0x000ee20000002500 */
[----:B------:R-:W3:Y:S01]  /*2d70*/  LDS R0, [RZ] ;  /* 0x00000000ff007984 */ /* 0x000ee20000000800 */
[----:B------:R-:W-:Y:S01]  /*2d80*/  ULDC.64 UR6, c[0x0][0x160] ;  /* 0x0000580000067ab9 */ /* 0x000fe20000000a00 */
[----:B------:R-:W-:Y:S01]  /*2d90*/  LEA.HI.X R5, R22, R2, R23, 0x1, P0 ;  /* 0x0000000216057211 */ /* 0x000fe200000f0c17 */
[----:B------:R-:W-:-:S04]  /*2da0*/  ULDC.64 UR8, c[0x0][0x168] ;  /* 0x00005a0000087ab9 */ /* 0x000fc80000000a00 */
[----:B------:R2:W4:Y:S01]  /*2db0*/  LDG.E.U16 R4, [R4.64] ;  /* 0x0000000a04047981 */ /* 0x000522000c1e1500 */
[----:B------:R-:W1:Y:S01]  /*2dc0*/  I2F.S64 R2, c[0x0][0x180] ;  /* 0x0000600000027b12 */ /* 0x000e620000301400 */
[----:B--2---:R-:W-:-:S04]  /*2dd0*/  IMAD.MOV.U32 R5, RZ, RZ, c[0x0][0x188] ;  /* 0x00006200ff057624 */ /* 0x004fc800078e00ff */
[----:B------:R-:W-:Y:S01]  /*2de0*/  FADD.FTZ R5, -R5, 1 ;  /* 0x3f80000005057421 */ /* 0x000fe20000010100 */
[----:B---3--:R-:W-:Y:S02]  /*2df0*/  USHF.L.U32 UR4, UR5, 0x2, URZ ;  /* 0x0000000205047899 */ /* 0x008fe4000800063f */
[----:B-1----:R-:W-:Y:S01]  /*2e00*/  MUFU.RCP R2, R2 ;  /* 0x0000000200027308 */ /* 0x002fe20000001000 */
[----:B------:R-:W-:Y:S02]  /*2e10*/  USHF.R.U32.HI UR5, URZ, 0x1e, UR5 ;  /* 0x0000001e3f057899 */ /* 0x000fe40008011605 */
[----:B------:R-:W-:-:S04]  /*2e20*/  UIADD3 UR6, UP0, UR4, UR6, URZ ;  /* 0x0000000604067290 */ /* 0x000fc8000ff1e03f */
[----:B------:R-:W-:Y:S02]  /*2e30*/  UIADD3.X UR7, UR5, UR7, URZ, UP0, !UPT ;  /* 0x0000000705077290 */ /* 0x000fe400087fe43f */
[----:B------:R-:W-:-:S04]  /*2e40*/  UIADD3 UR4, UP0, UR4, UR8, URZ ;  /* 0x0000000804047290 */ /* 0x000fc8000ff1e03f */
[----:B------:R-:W-:Y:S01]  /*2e50*/  UIADD3.X UR5, UR5, UR9, URZ, UP0, !UPT ;  /* 0x0000000905057290 */ /* 0x000fe200087fe43f */
[----:B------:R-:W1:Y:S02]  /*2e60*/  MUFU.LG2 R7, R0 ;  /* 0x0000000000077308 */ /* 0x000e640000000c00 */
[----:B-1----:R-:W-:-:S04]  /*2e70*/  FFMA.FTZ R7, R7, 0.69314718246459960938, R20 ;  /* 0x3f31721807077823 */ /* 0x002fc80000010014 */
[----:B0-----:R-:W-:Y:S02]  /*2e80*/  FFMA.FTZ R0, -R3, R2, R7 ;  /* 0x0000000203007223 */ /* 0x001fe40000010107 */
[----:B------:R-:W-:Y:S02]  /*2e90*/  IMAD.U32 R2, RZ, RZ, UR6 ;  /* 0x00000006ff027e24 */ /* 0x000fe4000f8e00ff */
[----:B------:R-:W-:Y:S01]  /*2ea0*/  IMAD.U32 R3, RZ, RZ, UR7 ;  /* 0x00000007ff037e24 */ /* 0x000fe2000f8e00ff */
[----:B----4-:R-:W-:-:S04]  /*2eb0*/  PRMT R4, RZ, 0x5410, R4 ;  /* 0x00005410ff047816 */ /* 0x010fc80000000004 */
[----:B------:R-:W-:-:S04]  /*2ec0*/  F2FP.BF16.PACK_AB R4, RZ, R4 ;  /* 0x00000004ff04723e */ /* 0x000fc800000010ff */
[----:B------:R-:W-:-:S05]  /*2ed0*/  PRMT R4, RZ, 0x5410, R4 ;  /* 0x00005410ff047816 */ /* 0x000fca0000000004 */
[----:B------:R-:W-:-:S04]  /*2ee0*/  FADD.FTZ R4, -R7, R4 ;  /* 0x0000000407047221 */ /* 0x000fc80000010100 */
[----:B------:R-:W-:Y:S02]  /*2ef0*/  FMUL.FTZ R9, R4, R5 ;  /* 0x0000000504097220 */ /* 0x000fe40000410000 */
[----:B------:R-:W-:Y:S02]  /*2f00*/  IMAD.U32 R4, RZ, RZ, UR4 ;  /* 0x00000004ff047e24 */ /* 0x000fe4000f8e00ff */
[----:B------:R-:W-:Y:S02]  /*2f10*/  FFMA.FTZ R9, R0, c[0x0][0x188], -R9 ;  /* 0x0000620000097a23 */ /* 0x000fe40000010809 */
[----:B------:R-:W-:-:S03]  /*2f20*/  IMAD.U32 R5, RZ, RZ, UR5 ;  /* 0x00000005ff057e24 */ /* 0x000fc6000f8e00ff */
[----:B------:R-:W-:Y:S04]  /*2f30*/  STG.E [R2.64], R9 ;  /* 0x0000000902007986 */ /* 0x000fe8000c10190a */
[----:B------:R-:W-:Y:S01]  /*2f40*/  STG.E [R4.64], R7 ;  /* 0x0000000704007986 */ /* 0x000fe2000c10190a */
[----:B------:R-:W-:Y:S05]  /*2f50*/  EXIT ;  /* 0x000000000000794d */ /* 0x000fea0003800000 */
        .weak           $__internal_0_$__cuda_sm70_warpsync
        .type           $__internal_0_$__cuda_sm70_warpsync,@function
        .size           $__internal_0_$__cuda_sm70_warpsync,(.L_x_260 - $__internal_0_$__cuda_sm70_warpsync)
$__internal_0_$__cuda_sm70_warpsync:
[----:B------:R-:W-:Y:S04]  /*2f60*/  WARPSYNC R4 ;  /* 0x0000000400007348 */ /* 0x000fe80003800000 */
[----:B------:R-:W-:Y:S02]  /*2f70*/  IMAD.MOV.U32 R5, RZ, RZ, 0x0 ;  /* 0x00000000ff057424 */ /* 0x000fe400078e00ff */
[----:B------:R-:W-:-:S04]  /*2f80*/  IMAD.MOV.U32 R4, RZ, RZ, R7 ;  /* 0x000000ffff047224 */ /* 0x000fc800078e0007 */
[----:B------:R-:W-:Y:S05]  /*2f90*/  RET.REL.NODEC R4 `(_Z27cunn_SoftMaxXEntropyForwardILi8EN3c108BFloat16Eff25LogSoftMaxForwardEpilogueEvPT1_PT2_PT0_Pllf) ;  /* 0xffffd06004007950 */ /* 0x000fea0003c3ffff */
.L_x_107:
        /* <DEDUP_REMOVED lines=14> */
.L_x_260:


//--------------------- .text._Z27cunn_SoftMaxXEntropyForwardILi8EN3c108BFloat16EfS1_25LogSoftMaxForwardEpilogueEvPT1_PT2_PT0_Pllf --------------------------
	.section	.text._Z27cunn_SoftMaxXEntropyForwardILi8EN3c108BFloat16EfS1_25LogSoftMaxForwardEpilogueEvPT1_PT2_PT0_Pllf,"ax",@progbits
	.sectioninfo	@"SHI_REGISTERS=32"
	.align	128
        .global         _Z27cunn_SoftMaxXEntropyForwardILi8EN3c108BFloat16EfS1_25LogSoftMaxForwardEpilogueEvPT1_PT2_PT0_Pllf
        .type           _Z27cunn_SoftMaxXEntropyForwardILi8EN3c108BFloat16EfS1_25LogSoftMaxForwardEpilogueEvPT1_PT2_PT0_Pllf,@function
        .size           _Z27cunn_SoftMaxXEntropyForwardILi8EN3c108BFloat16EfS1_25LogSoftMaxForwardEpilogueEvPT1_PT2_PT0_Pllf,(.L_x_261 - _Z27cunn_SoftMaxXEntropyForwardILi8EN3c108BFloat16EfS1_25LogSoftMaxForwardEpilogueEvPT1_PT2_PT0_Pllf)
        .other          _Z27cunn_SoftMaxXEntropyForwardILi8EN3c108BFloat16EfS1_25LogSoftMaxForwardEpilogueEvPT1_PT2_PT0_Pllf,@"STO_CUDA_ENTRY STV_DEFAULT"
_Z27cunn_SoftMaxXEntropyForwardILi8EN3c108BFloat16EfS1_25LogSoftMaxForwardEpilogueEvPT1_PT2_PT0_Pllf:
.text._Z27cunn_SoftMaxXEntropyForwardILi8EN3c108BFloat16EfS1_25LogSoftMaxForwardEpilogueEvPT1_PT2_PT0_Pllf:
        /* <DEDUP_REMOVED lines=35> */
.L_x_108:
[----:B------:R-:W-:Y:S02]  /*0230*/  IMAD.MOV.U32 R12, RZ, RZ, RZ ;  /* 0x000000ffff0c7224 */ /* 0x000fe400078e00ff */
[----:B------:R-:W-:Y:S02]  /*0240*/  IMAD.MOV.U32 R10, RZ, RZ, -0x800001 ;  /* 0xff7fffffff0a7424 */ /* 0x000fe400078e00ff */
[----:B------:R-:W-:Y:S02]  /*0250*/  IMAD.MOV.U32 R8, RZ, RZ, R0 ;  /* 0x000000ffff087224 */ /* 0x000fe400078e0000 */
[----:B------:R-:W-:Y:S02]  /*0260*/  IMAD.MOV.U32 R9, RZ, RZ, R2 ;  /* 0x000000ffff097224 */ /* 0x000fe400078e0002 */
.L_x_109:
        /* <DEDUP_REMOVED lines=28> */
.L_x_112:
        /* <DEDUP_REMOVED lines=34> */
.L_x_111:
[----:B------:R-:W-:Y:S05]  /*0650*/  BSYNC B0 ;  /* 0x0000000000007941 */ /* 0x000fea0003800000 */
.L_x_110:
[----:B------:R-:W-:Y:S01]  /*0660*/  BSSY B0, `(.L_x_113) ;  /* 0x000000b000007945 */ /* 0x000fe20003800000 */
[----:B------:R-:W-:Y:S01]  /*0670*/  IMAD.SHL.U32 R19, R11, 0x4, RZ ;  /* 0x000000040b137824 */ /* 0x000fe200078e00ff */
[----:B------:R-:W-:Y:S05]  /*0680*/  @P1 BRA `(.L_x_114) ;  /* 0x0000008000001947 */ /* 0x000fea0003800000 */
.L_x_115:
        /* <DEDUP_REMOVED lines=8> */
.L_x_114:
[----:B------:R-:W-:Y:S05]  /*0710*/  BSYNC B0 ;  /* 0x0000000000007941 */ /* 0x000fea0003800000 */
.L_x_113:
        /* <DEDUP_REMOVED lines=156> */
[----:B-----5:R-:W-:Y:S05]  /*10e0*/  CALL.REL.NOINC `($__internal_1_$__cuda_sm70_warpsync) ;  /* 0x00001e8000007944 */ /* 0x020fea0003c00000 */
.L_x_117:
[----:B------:R-:W-:-:S06]  /*10f0*/  NOP ;  /* 0x0000000000007918 */ /* 0x000fcc0000000000 */
[----:B------:R0:W-:Y:S04]  /*1100*/  STS [R19], R6 ;  /* 0x0000000613007388 */ /* 0x0001e80000000800 */
[----:B------:R0:W-:Y:S02]  /*1110*/  STS [R17.X4+UR4], R20 ;  /* 0x0000001411007988 */ /* 0x0001e40008004804 */
.L_x_116:
        /* <DEDUP_REMOVED lines=29> */
.L_x_124:
        /* <DEDUP_REMOVED lines=73> */
.L_x_123:
        /* <DEDUP_REMOVED lines=40> */
.L_x_125:
[----:B------:R-:W-:-:S13]  /*1a00*/  ISETP.NE.OR P0, PT, R3, RZ, P0 ;  /* 0x000000ff0300720c */ /* 0x000fda0000705670 */
[----:B------:R-:W-:Y:S05]  /*1a10*/  @!P0 BRA `(.L_x_121) ;  /* 0x0000016000008947 */ /* 0x000fea0003800000 */
.L_x_122:
        /* <DEDUP_REMOVED lines=22> */
.L_x_121:
[----:B------:R-:W-:-:S13]  /*1b80*/  ISETP.NE.AND P0, PT, R13, RZ, PT ;  /* 0x000000ff0d00720c */ /* 0x000fda0003f05270 */
[----:B------:R-:W-:Y:S05]  /*1b90*/  @!P0 BRA `(.L_x_120) ;  /* 0x000000c000008947 */ /* 0x000fea0003800000 */
[----:B------:R-:W-:-:S05]  /*1ba0*/  IMAD.SHL.U32 R12, R12, 0x4, RZ ;  /* 0x000000040c0c7824 */ /* 0x000fca00078e00ff */
[----:B------:R-:W-:Y:S02]  /*1bb0*/  IADD3 R3, R12, UR4, RZ ;  /* 0x000000040c037c10 */ /* 0x000fe4000fffe0ff */
.L_x_126:
        /* <DEDUP_REMOVED lines=10> */
.L_x_120:
[----:B------:R-:W-:Y:S01]  /*1c60*/  IMAD.MOV.U32 R3, RZ, RZ, c[0x0][0x0] ;  /* 0x00000000ff037624 */ /* 0x000fe200078e00ff */
[----:B------:R0:W-:Y:S04]  /*1c70*/  STS [RZ], R15 ;  /* 0x0000000fff007388 */ /* 0x0001e80000000800 */
[----:B------:R0:W-:Y:S02]  /*1c80*/  STS [R3.X4], R14 ;  /* 0x0000000e03007388 */ /* 0x0001e40000004800 */
.L_x_119:
[----:B------:R-:W-:Y:S05]  /*1c90*/  BSYNC B0 ;  /* 0x0000000000007941 */ /* 0x000fea0003800000 */
.L_x_118:
        /* <DEDUP_REMOVED lines=26> */
.L_x_127:
        /* <DEDUP_REMOVED lines=25> */
.L_x_130:
        /* <DEDUP_REMOVED lines=50> */
.L_x_129:
[----:B------:R-:W-:Y:S05]  /*22f0*/  BSYNC B0 ;  /* 0x0000000000007941 */ /* 0x000fea0003800000 */
.L_x_128:
[----:B------:R-:W-:Y:S01]  /*2300*/  ISETP.GE.AND P0, PT, R11, R10, PT ;  /* 0x0000000a0b00720c */ /* 0x000fe20003f06270 */
[----:B------:R-:W-:-:S12]  /*2310*/  BSSY B0, `(.L_x_131) ;  /* 0x000000c000007945 */ /* 0x000fd80003800000 */
[----:B------:R-:W-:Y:S05]  /*2320*/  @P0 BRA `(.L_x_132) ;  /* 0x000000a000000947 */ /* 0x000fea0003800000 */
.L_x_133:
        /* <DEDUP_REMOVED lines=10> */
.L_x_132:
[----:B------:R-:W-:Y:S05]  /*23d0*/  BSYNC B0 ;  /* 0x0000000000007941 */ /* 0x000fea0003800000 */
.L_x_131:
        /* <DEDUP_REMOVED lines=59> */
[----:B0----5:R-:W-:Y:S05]  /*2790*/  CALL.REL.NOINC `($__internal_1_$__cuda_sm70_warpsync) ;  /* 0x000007d000007944 */ /* 0x021fea0003c00000 */
.L_x_135:
[----:B------:R-:W-:-:S06]  /*27a0*/  NOP ;  /* 0x0000000000007918 */ /* 0x000fcc0000000000 */
[----:B------:R1:W-:Y:S02]  /*27b0*/  STS [R21], R14 ;  /* 0x0000000e15007388 */ /* 0x0003e40000000800 */
.L_x_134:
        /* <DEDUP_REMOVED lines=26> */
.L_x_142:
        /* <DEDUP_REMOVED lines=24> */
.L_x_141:
        /* <DEDUP_REMOVED lines=15> */
.L_x_143:
[----:B------:R-:W-:-:S13]  /*2bd0*/  ISETP.NE.OR P0, PT, R21, RZ, P0 ;  /* 0x000000ff1500720c */ /* 0x000fda0000705670 */
[----:B------:R-:W-:Y:S05]  /*2be0*/  @!P0 BRA `(.L_x_139) ;  /* 0x0000009000008947 */ /* 0x000fea0003800000 */
.L_x_140:
        /* <DEDUP_REMOVED lines=9> */
.L_x_139:
[----:B------:R-:W-:-:S13]  /*2c80*/  ISETP.NE.AND P0, PT, R25, RZ, PT ;  /* 0x000000ff1900720c */ /* 0x000fda0003f05270 */
[----:B------:R-:W-:Y:S05]  /*2c90*/  @!P0 BRA `(.L_x_138) ;  /* 0x0000007000008947 */ /* 0x000fea0003800000 */
[----:B------:R-:W-:-:S05]  /*2ca0*/  IMAD.SHL.U32 R24, R24, 0x4, RZ ;  /* 0x0000000418187824 */ /* 0x000fca00078e00ff */
.L_x_144:
[----:B------:R2:W3:Y:S01]  /*2cb0*/  LDS R4, [R24] ;  /* 0x0000000018047984 */ /* 0x0004e20000000800 */
[----:B------:R-:W-:-:S04]  /*2cc0*/  IADD3 R25, R25, -0x1, RZ ;  /* 0xffffffff19197810 */ /* 0x000fc80007ffe0ff */
[----:B------:R-:W-:Y:S02]  /*2cd0*/  ISETP.NE.AND P0, PT, R25, RZ, PT ;  /* 0x000000ff1900720c */ /* 0x000fe40003f05270 */
[----:B--2---:R-:W-:Y:S01]  /*2ce0*/  IADD3 R24, R24, 0x4, RZ ;  /* 0x0000000418187810 */ /* 0x004fe20007ffe0ff */
[----:B---3--:R-:W-:-:S10]  /*2cf0*/  FADD.FTZ R19, R4, R19 ;  /* 0x0000001304137221 */ /* 0x008fd40000010000 */
[----:B------:R-:W-:Y:S05]  /*2d00*/  @P0 BRA `(.L_x_144) ;  /* 0xffffffa000000947 */ /* 0x000fea000383ffff */
.L_x_138:
[----:B------:R2:W-:Y:S02]  /*2d10*/  STS [RZ], R19 ;  /* 0x00000013ff007388 */ /* 0x0005e40000000800 */
.L_x_137:
[----:B------:R-:W-:Y:S05]  /*2d20*/  BSYNC B0 ;  /* 0x0000000000007941 */ /* 0x000fea0003800000 */
.L_x_136:
[----:B------:R-:W-:Y:S06]  /*2d30*/  BAR.SYNC.DEFER_BLOCKING 0x0 ;  /* 0x0000000000007b1d */ /* 0x000fec0000010000 */
[----:B------:R-:W-:Y:S05]  /*2d40*/  @P1 EXIT ;  /* 0x000000000000194d */ /* 0x000fea0003800000 */
[C---:B-----5:R-:W-:Y:S01]  /*2d50*/  LEA R4, P0, R22.reuse, R0, 0x1 ;  /* 0x0000000016047211 */ /* 0x060fe200078008ff */
[----:B------:R-:W3:Y:S01]  /*2d60*/  S2UR UR5, SR_CTAID.X ;  /* 0x00000000000579c3 */ /* 0x000ee20000002500 */
[----:B------:R-:W4:Y:S01]  /*2d70*/  LDS R0, [RZ] ;  /* 0x00000000ff007984 */ /* 0x000f220000000800 */
[----:B------:R-:W-:Y:S01]  /*2d80*/  ULDC.64 UR6, c[0x0][0x160] ;  /* 0x0000580000067ab9 */ /* 0x000fe20000000a00 */
[----:B------:R-:W-:Y:S01]  /*2d90*/  LEA.HI.X R5, R22, R2, R23, 0x1, P0 ;  /* 0x0000000216057211 */ /* 0x000fe200000f0c17 */
[----:B------:R-:W-:-:S04]  /*2da0*/  ULDC.64 UR8, c[0x0][0x168] ;  /* 0x00005a0000087ab9 */ /* 0x000fc80000000a00 */
[----:B--2---:R-:W2:Y:S01]  /*2db0*/  LDG.E.U16 R4, [R4.64] ;  /* 0x0000000a04047981 */ /* 0x004ea2000c1e1500 */
[----:B------:R-:W1:Y:S01]  /*2dc0*/  I2F.S64 R2, c[0x0][0x180] ;  /* 0x0000600000027b12 */ /* 0x000e620000301400 */
[----:B---3--:R-:W-:-:S07]  /*2dd0*/  ULEA UR6, UP0, UR5, UR6, 0x2 ;  /* 0x0000000605067291 */ /* 0x008fce000f80103f */
[----:B-1----:R-:W-:Y:S01]  /*2de0*/  MUFU.RCP R2, R2 ;  /* 0x0000000200027308 */ /* 0x002fe20000001000 */
[----:B------:R-:W-:Y:S02]  /*2df0*/  ULEA UR4, UP1, UR5, UR8, 0x1 ;  /* 0x0000000805047291 */ /* 0x000fe4000f82083f */
[----:B------:R-:W-:Y:S02]  /*2e00*/  ULEA.HI.X UR7, UR5, UR7, URZ, 0x2, UP0 ;  /* 0x0000000705077291 */ /* 0x000fe400080f143f */
[----:B------:R-:W-:-:S03]  /*2e10*/  ULEA.HI.X UR5, UR5, UR9, URZ, 0x1, UP1 ;  /* 0x0000000905057291 */ /* 0x000fc600088f0c3f */
[----:B----4-:R1:W3:Y:S02]  /*2e20*/  MUFU.LG2 R7, R0 ;  /* 0x0000000000077308 */ /* 0x0102e40000000c00 */
[----:B-1----:R-:W-:-:S04]  /*2e30*/  IMAD.MOV.U32 R0, RZ, RZ, c[0x0][0x188] ;  /* 0x00006200ff007624 */ /* 0x002fc800078e00ff */
[----:B------:R-:W-:Y:S02]  /*2e40*/  FADD.FTZ R0, -R0, 1 ;  /* 0x3f80000000007421 */ /* 0x000fe40000010100 */
[----:B---3--:R-:W-:Y:S01]  /*2e50*/  FFMA.FTZ R20, R7, 0.69314718246459960938, R20 ;  /* 0x3f31721807147823 */ /* 0x008fe20000010014 */
[----:B--2---:R-:W-:Y:S01]  /*2e60*/  PRMT R5, RZ, 0x5410, R4 ;  /* 0x00005410ff057816 */ /* 0x004fe20000000004 */
[----:B------:R-:W-:-:S03]  /*2e70*/  IMAD.U32 R4, RZ, RZ, UR4 ;  /* 0x00000004ff047e24 */ /* 0x000fc6000f8e00ff */
[----:B------:R-:W-:-:S04]  /*2e80*/  F2FP.BF16.PACK_AB R6, R20, R5 ;  /* 0x000000051406723e */ /* 0x000fc800000010ff */
[----:B------:R-:W-:-:S05]  /*2e90*/  PRMT R5, RZ, 0x5410, R6 ;  /* 0x00005410ff057816 */ /* 0x000fca0000000006 */
[----:B------:R-:W-:Y:S02]  /*2ea0*/  FADD.FTZ R5, -R20, R5 ;  /* 0x0000000514057221 */ /* 0x000fe40000010100 */
[----:B0-----:R-:W-:Y:S02]  /*2eb0*/  FFMA.FTZ R20, -R3, R2, R20 ;  /* 0x0000000203147223 */ /* 0x001fe40000010114 */
[----:B------:R-:W-:Y:S01]  /*2ec0*/  IMAD.U32 R2, RZ, RZ, UR6 ;  /* 0x00000006ff027e24 */ /* 0x000fe2000f8e00ff */
[----:B------:R-:W-:Y:S01]  /*2ed0*/  F2FP.BF16.PACK_AB R5, RZ, R5 ;  /* 0x00000005ff05723e */ /* 0x000fe200000010ff */
[----:B------:R-:W-:-:S03]  /*2ee0*/  IMAD.U32 R3, RZ, RZ, UR7 ;  /* 0x00000007ff037e24 */ /* 0x000fc6000f8e00ff */
[----:B------:R-:W-:-:S05]  /*2ef0*/  PRMT R5, RZ, 0x5410, R5 ;  /* 0x00005410ff057816 */ /* 0x000fca0000000005 */
[----:B------:R-:W-:Y:S01]  /*2f00*/  FMUL.FTZ R7, R5, R0 ;  /* 0x0000000005077220 */ /* 0x000fe20000410000 */
[----:B------:R-:W-:Y:S01]  /*2f10*/  PRMT R0, R6, 0x7632, R0 ;  /* 0x0000763206007816 */ /* 0x000fe20000000000 */
[----:B------:R-:W-:Y:S02]  /*2f20*/  IMAD.U32 R5, RZ, RZ, UR5 ;  /* 0x00000005ff057e24 */ /* 0x000fe4000f8e00ff */
[----:B------:R-:W-:-:S05]  /*2f30*/  FFMA.FTZ R7, R20, c[0x0][0x188], -R7 ;  /* 0x0000620014077a23 */ /* 0x000fca0000010807 */
[----:B------:R-:W-:Y:S04]  /*2f40*/  STG.E [R2.64], R7 ;  /* 0x0000000702007986 */ /* 0x000fe8000c10190a */
[----:B------:R-:W-:Y:S01]  /*2f50*/  STG.E.U16 [R4.64], R0 ;  /* 0x0000000004007986 */ /* 0x000fe2000c10150a */
[----:B------:R-:W-:Y:S05]  /*2f60*/  EXIT ;  /* 0x000000000000794d */ /* 0x000fea0003800000 */
        .weak           $__internal_1_$__cuda_sm70_warpsync
        .type           $__internal_1_$__cuda_sm70_warpsync,@function
        .size           $__internal_1_$__cuda_sm70_warpsync,(.L_x_261 - $__internal_1_$__cuda_sm70_warpsync)
$__internal_1_$__cuda_sm70_warpsync:
[----:B------:R-:W-:Y:S04]  /*2f70*/  WARPSYNC R4 ;  /* 0x0000000400007348 */ /* 0x000fe80003800000 */
[----:B------:R-:W-:Y:S02]  /*2f80*/  IMAD.MOV.U32 R5, RZ, RZ, 0x0 ;  /* 0x00000000ff057424 */ /* 0x000fe400078e00ff */
[----:B------:R-:W-:-:S04]  /*2f90*/  IMAD.MOV.U32 R4, RZ, RZ, R7 ;  /* 0x000000ffff047224 */ /* 0x000fc800078e0007 */
[----:B------:R-:W-:Y:S05]  /*2fa0*/  RET.REL.NODEC R4 `(_Z27cunn_SoftMaxXEntropyForwardILi8EN3c108BFloat16EfS1_25LogSoftMaxForwardEpilogueEvPT1_PT2_PT0_Pllf) ;  /* 0xffffd05004007950 */ /* 0x000fea0003c3ffff */
.L_x_145:
        /* <DEDUP_REMOVED lines=13> */
.L_x_261:


//--------------------- .text._Z27cunn_SoftMaxXEntropyForwardILi8EN3c104HalfEff25LogSoftMaxForwardEpilogueEvPT1_PT2_PT0_Pllf --------------------------
	.section	.text._Z27cunn_SoftMaxXEntropyForwardILi8EN3c104HalfEff25LogSoftMaxForwardEpilogueEvPT1_PT2_PT0_Pllf,"ax",@progbits
	.sectioninfo	@"SHI_REGISTERS=32"
	.align	128
        .global         _Z27cunn_SoftMaxXEntropyForwardILi8EN3c104HalfEff25LogSoftMaxForwardEpilogueEvPT1_PT2_PT0_Pllf
        .type           _Z27cunn_SoftMaxXEntropyForwardILi8EN3c104HalfEff25LogSoftMaxForwardEpilogueEvPT1_PT2_PT0_Pllf,@function
        .size           _Z27cunn_SoftMaxXEntropyForwardILi8EN3c104HalfEff25LogSoftMaxForwardEpilogueEvPT1_PT2_PT0_Pllf,(.L_x_262 - _Z27cunn_SoftMaxXEntropyForwardILi8EN3c104HalfEff25LogSoftMaxForwardEpilogueEvPT1_PT2_PT0_Pllf)
        .other          _Z27cunn_SoftMaxXEntropyForwardILi8EN3c104HalfEff25LogSoftMaxForwardEpilogueEvPT1_PT2_PT0_Pllf,@"STO_CUDA_ENTRY STV_DEFAULT"
_Z27cunn_SoftMaxXEntropyForwardILi8EN3c104HalfEff25LogSoftMaxForwardEpilogueEvPT1_PT2_PT0_Pllf:
.text._Z27cunn_SoftMaxXEntropyForwardILi8EN3c104HalfEff25LogSoftMaxForwardEpilogueEvPT1_PT2_PT0_Pllf:
        /* <DEDUP_REMOVED lines=30> */
[----:B------:R-:W-:Y:S01]  /*01e0*/  LEA.HI.X R9, R9, c[0x0][0x174], R6, 0x1, P1 ;  /* 0x00005d0009097a11 */ /* 0x000fe200008f0c06 */
[----:B--2---:R-:W-:-:S05]  /*01f0*/  @P0 HADD2.F32 R4, -RZ, R4.H0_H0 ;  /* 0x20000004ff040230 */ /* 0x004fca0000004100 */
[----:B------:R-:W-:Y:S01]  /*0200*/  @P0 FMNMX.FTZ R10, R4, -3.40282346638528859812e+38, !PT ;  /* 0xff7fffff040a0809 */ /* 0x000fe20007810000 */
[----:B------:R-:W-:Y:S01]  /*0210*/  @P0 FADD.FTZ R12, RZ, R4 ;  /* 0x00000004ff0c0221 */ /* 0x000fe20000010000 */
[----:B------:R-:W-:Y:S05]  /*0220*/  BRA `(.L_x_147) ;  /* 0x0000004000007947 */ /* 0x000fea0003800000 */
.L_x_146:
[----:B------:R-:W-:Y:S02]  /*0230*/  IMAD.MOV.U32 R12, RZ, RZ, RZ ;  /* 0x000000ffff0c7224 */ /* 0x000fe400078e00ff */
[----:B------:R-:W-:Y:S02]  /*0240*/  IMAD.MOV.U32 R10, RZ, RZ, -0x800001 ;  /* 0xff7fffffff0a7424 */ /* 0x000fe400078e00ff */
[----:B------:R-:W-:Y:S02]  /*0250*/  IMAD.MOV.U32 R8, RZ, RZ, R0 ;  /* 0x000000ffff087224 */ /* 0x000fe400078e0000 */
[----:B------:R-:W-:Y:S02]  /*0260*/  IMAD.MOV.U32 R9, RZ, RZ, R2 ;  /* 0x000000ffff097224 */ /* 0x000fe400078e0002 */
.L_x_147:
        /* <DEDUP_REMOVED lines=28> */
.L_x_150:
[----:B------:R-:W-:-:S06]  /*0430*/  IMAD.WIDE R4, R13, 0x10, R8 ;  /* 0x000000100d047825 */ /* 0x000fcc00078e0208 */
[----:B------:R-:W2:Y:S01]  /*0440*/  LDG.E.128 R4, [R4.64] ;  /* 0x0000000a04047981 */ /* 0x000ea2000c1e1d00 */
[----:B------:R-:W-:Y:S02]  /*0450*/  IADD3 R13, R13, c[0x0][0x0], RZ ;  /* 0x000000000d0d7a10 */ /* 0x000fe40007ffe0ff */
[--C-:B--2---:R-:W-:Y:S01]  /*0460*/  SHF.R.U64 R17, R4, 0x10, R5.reuse ;  /* 0x0000001004117819 */ /* 0x104fe20000001205 */
[----:B------:R-:W-:Y:S01]  /*0470*/  HADD2.F32 R15, -RZ, R4.H0_H0 ;  /* 0x20000004ff0f7230 */ /* 0x000fe20000004100 */
[----:B------:R-:W-:Y:S02]  /*0480*/  SHF.R.U32.HI R19, RZ, 0x10, R5 ;  /* 0x00000010ff137819 */ /* 0x000fe40000011605 */
[----:B------:R-:W-:Y:S01]  /*0490*/  SHF.R.U32.HI R4, RZ, 0x10, R7 ;  /* 0x00000010ff047819 */ /* 0x000fe20000011607 */
[----:B------:R-:W-:Y:S01]  /*04a0*/  HADD2.F32 R17, -RZ, R17.H0_H0 ;  /* 0x20000011ff117230 */ /* 0x000fe20000004100 */
[C---:B------:R-:W-:Y:S01]  /*04b0*/  FMNMX.FTZ R10, R15.reuse, R10, !PT ;  /* 0x0000000a0f0a7209 */ /* 0x040fe20007810000 */
[----:B------:R-:W-:Y:S01]  /*04c0*/  FADD.FTZ R12, R15, R12 ;  /* 0x0000000c0f0c7221 */ /* 0x000fe20000010000 */
[----:B------:R-:W-:-:S02]  /*04d0*/  HADD2.F32 R15, -RZ, R5.H0_H0 ;  /* 0x20000005ff0f7230 */ /* 0x000fc40000004100 */
[----:B------:R-:W-:Y:S01]  /*04e0*/  FMNMX.FTZ R10, R10, R17, !PT ;  /* 0x000000110a0a7209 */ /* 0x000fe20007810000 */
[----:B------:R-:W-:Y:S01]  /*04f0*/  FADD.FTZ R12, R12, R17 ;  /* 0x000000110c0c7221 */ /* 0x000fe20000010000 */
[----:B------:R-:W-:Y:S02]  /*0500*/  HADD2.F32 R17, -RZ, R19.H0_H0 ;  /* 0x20000013ff117230 */ /* 0x000fe40000004100 */
[----:B------:R-:W-:Y:S01]  /*0510*/  FMNMX.FTZ R10, R10, R15, !PT ;  /* 0x0000000f0a0a7209 */ /* 0x000fe20007810000 */
[----:B------:R-:W-:Y:S01]  /*0520*/  FADD.FTZ R12, R12, R15 ;  /* 0x0000000f0c0c7221 */ /* 0x000fe20000010000 */
[----:B------:R-:W-:Y:S01]  /*0530*/  HADD2.F32 R5, -RZ, R6.H0_H0 ;  /* 0x20000006ff057230 */ /* 0x000fe20000004100 */
[----:B------:R-:W-:Y:S01]  /*0540*/  SHF.R.U64 R15, R6, 0x10, R7 ;  /* 0x00000010060f7819 */ /* 0x000fe20000001207 */
[----:B------:R-:W-:Y:S01]  /*0550*/  HADD2.F32 R7, -RZ, R7.H0_H0 ;  /* 0x20000007ff077230 */ /* 0x000fe20000004100 */
[----:B------:R-:W-:Y:S01]  /*0560*/  FMNMX.FTZ R10, R10, R17, !PT ;  /* 0x000000110a0a7209 */ /* 0x000fe20007810000 */
[----:B------:R-:W-:-:S02]  /*0570*/  FADD.FTZ R12, R12, R17 ;  /* 0x000000110c0c7221 */ /* 0x000fc40000010000 */
[----:B------:R-:W-:Y:S01]  /*0580*/  HADD2.F32 R15, -RZ, R15.H0_H0 ;  /* 0x2000000fff0f7230 */ /* 0x000fe20000004100 */
[----:B------:R-:W-:Y:S01]  /*0590*/  FMNMX.FTZ R10, R10, R5, !PT ;  /* 0x000000050a0a7209 */ /* 0x000fe20007810000 */
[----:B------:R-:W-:Y:S02]  /*05a0*/  FADD.FTZ R12, R12, R5 ;  /* 0x000000050c0c7221 */ /* 0x000fe40000010000 */
[----:B------:R-:W-:Y:S01]  /*05b0*/  IMAD.SHL.U32 R5, R13, 0x8, RZ ;  /* 0x000000080d057824 */ /* 0x000fe200078e00ff */
[----:B------:R-:W-:Y:S01]  /*05c0*/  FMNMX.FTZ R10, R10, R15, !PT ;  /* 0x0000000f0a0a7209 */ /* 0x000fe20007810000 */
[----:B------:R-:W-:-:S03]  /*05d0*/  FADD.FTZ R12, R12, R15 ;  /* 0x0000000f0c0c7221 */ /* 0x000fc60000010000 */
[----:B------:R-:W-:Y:S01]  /*05e0*/  ISETP.GE.AND P0, PT, R5, R20, PT ;  /* 0x000000140500720c */ /* 0x000fe20003f06270 */
[----:B------:R-:W-:Y:S01]  /*05f0*/  HADD2.F32 R5, -RZ, R4.H0_H0 ;  /* 0x20000004ff057230 */ /* 0x000fe20000004100 */
[----:B------:R-:W-:Y:S01]  /*0600*/  FMNMX.FTZ R10, R10, R7, !PT ;  /* 0x000000070a0a7209 */ /* 0x000fe20007810000 */
[----:B------:R-:W-:-:S03]  /*0610*/  FADD.FTZ R12, R12, R7 ;  /* 0x000000070c0c7221 */ /* 0x000fc60000010000 */
[----:B------:R-:W-:Y:S01]  /*0620*/  FMNMX.FTZ R10, R10, R5, !PT ;  /* 0x000000050a0a7209 */ /* 0x000fe20007810000 */
[----:B------:R-:W-:-:S06]  /*0630*/  FADD.FTZ R12, R12, R5 ;  /* 0x000000050c0c7221 */ /* 0x000fcc0000010000 */
[----:B------:R-:W-:Y:S05]  /*0640*/  @!P0 BRA `(.L_x_150) ;  /* 0xfffffde000008947 */ /* 0x000fea000383ffff */
.L_x_149:
[----:B------:R-:W-:Y:S05]  /*0650*/  BSYNC B0 ;  /* 0x0000000000007941 */ /* 0x000fea0003800000 */
.L_x_148:
[----:B------:R-:W-:Y:S01]  /*0660*/  BSSY B0, `(.L_x_151) ;  /* 0x000000b000007945 */ /* 0x000fe20003800000 */
[----:B------:R-:W-:Y:S01]  /*0670*/  IMAD.SHL.U32 R19, R11, 0x4, RZ ;  /* 0x000000040b137824 */ /* 0x000fe200078e00ff */
[----:B------:R-:W-:Y:S05]  /*0680*/  @P1 BRA `(.L_x_152) ;  /* 0x0000008000001947 */ /* 0x000fea0003800000 */
.L_x_153:
[----:B------:R-:W-:-:S06]  /*0690*/  IMAD.WIDE R4, R14, 0x2, R8 ;  /* 0x000000020e047825 */ /* 0x000fcc00078e0208 */
[----:B------:R-:W2:Y:S01]  /*06a0*/  LDG.E.U16 R4, [R4.64] ;  /* 0x0000000a04047981 */ /* 0x000ea2000c1e1500 */
[----:B------:R-:W-:-:S04]  /*06b0*/  IADD3 R14, R14, c[0x0][0x0], RZ ;  /* 0x000000000e0e7a10 */ /* 0x000fc80007ffe0ff */
[----:B------:R-:W-:Y:S01]  /*06c0*/  ISETP.GE.AND P0, PT, R14, R3, PT ;  /* 0x000000030e00720c */ /* 0x000fe20003f06270 */
[----:B--2---:R-:W-:-:S05]  /*06d0*/  HADD2.F32 R7, -RZ, R4.H0_H0 ;  /* 0x20000004ff077230 */ /* 0x004fca0000004100 */
[C---:B------:R-:W-:Y:S01]  /*06e0*/  FMNMX.FTZ R10, R7.reuse, R10, !PT ;  /* 0x0000000a070a7209 */ /* 0x040fe20007810000 */
[----:B------:R-:W-:-:S06]  /*06f0*/  FADD.FTZ R12, R7, R12 ;  /* 0x0000000c070c7221 */ /* 0x000fcc0000010000 */
[----:B------:R-:W-:Y:S05]  /*0700*/  @!P0 BRA `(.L_x_153) ;  /* 0xffffff8000008947 */ /* 0x000fea000383ffff */
.L_x_152:
[----:B------:R-:W-:Y:S05]  /*0710*/  BSYNC B0 ;  /* 0x0000000000007941 */ /* 0x000fea0003800000 */
.L_x_151:
        /* <DEDUP_REMOVED lines=156> */
[----:B-----5:R-:W-:Y:S05]  /*10e0*/  CALL.REL.NOINC `($__internal_2_$__cuda_sm70_warpsync) ;  /* 0x00001e7000007944 */ /* 0x020fea0003c00000 */
.L_x_155:
[----:B------:R-:W-:-:S06]  /*10f0*/  NOP ;  /* 0x0000000000007918 */ /* 0x000fcc0000000000 */
[----:B------:R0:W-:Y:S04]  /*1100*/  STS [R19], R6 ;  /* 0x0000000613007388 */ /* 0x0001e80000000800 */
[----:B------:R0:W-:Y:S02]  /*1110*/  STS [R17.X4+UR4], R20 ;  /* 0x0000001411007988 */ /* 0x0001e40008004804 */
.L_x_154:
        /* <DEDUP_REMOVED lines=29> */
.L_x_162:
        /* <DEDUP_REMOVED lines=73> */
.L_x_161:
        /* <DEDUP_REMOVED lines=40> */
.L_x_163:
[----:B------:R-:W-:-:S13]  /*1a00*/  ISETP.NE.OR P0, PT, R3, RZ, P0 ;  /* 0x000000ff0300720c */ /* 0x000fda0000705670 */
[----:B------:R-:W-:Y:S05]  /*1a10*/  @!P0 BRA `(.L_x_159) ;  /* 0x0000016000008947 */ /* 0x000fea0003800000 */
.L_x_160:
        /* <DEDUP_REMOVED lines=22> */
.L_x_159:
[----:B------:R-:W-:-:S13]  /*1b80*/  ISETP.NE.AND P0, PT, R13, RZ, PT ;  /* 0x000000ff0d00720c */ /* 0x000fda0003f05270 */
[----:B------:R-:W-:Y:S05]  /*1b90*/  @!P0 BRA `(.L_x_158) ;  /* 0x000000c000008947 */ /* 0x000fea0003800000 */
[----:B------:R-:W-:-:S05]  /*1ba0*/  IMAD.SHL.U32 R12, R12, 0x4, RZ ;  /* 0x000000040c0c7824 */ /* 0x000fca00078e00ff */
[----:B------:R-:W-:Y:S02]  /*1bb0*/  IADD3 R3, R12, UR4, RZ ;  /* 0x000000040c037c10 */ /* 0x000fe4000fffe0ff */
.L_x_164:
        /* <DEDUP_REMOVED lines=10> */
.L_x_158:
[----:B------:R-:W-:Y:S01]  /*1c60*/  IMAD.MOV.U32 R3, RZ, RZ, c[0x0][0x0] ;  /* 0x00000000ff037624 */ /* 0x000fe200078e00ff */
[----:B------:R0:W-:Y:S04]  /*1c70*/  STS [RZ], R15 ;  /* 0x0000000fff007388 */ /* 0x0001e80000000800 */
[----:B------:R0:W-:Y:S02]  /*1c80*/  STS [R3.X4], R14 ;  /* 0x0000000e03007388 */ /* 0x0001e40000004800 */
.L_x_157:
[----:B------:R-:W-:Y:S05]  /*1c90*/  BSYNC B0 ;  /* 0x0000000000007941 */ /* 0x000fea0003800000 */
.L_x_156:
        /* <DEDUP_REMOVED lines=20> */
[----:B------:R-:W-:Y:S01]  /*1de0*/  LEA.HI.X R9, R9, c[0x0][0x174], R16, 0x1, P3 ;  /* 0x00005d0009097a11 */ /* 0x000fe200018f0c10 */
[----:B--2---:R-:W-:-:S05]  /*1df0*/  @P0 HADD2.F32 R5, -RZ, R26.H0_H0 ;  /* 0x2000001aff050230 */ /* 0x004fca0000004100 */
[----:B-1----:R-:W-:-:S04]  /*1e00*/  @P0 FADD.FTZ R5, -R20, R5 ;  /* 0x0000000514050221 */ /* 0x002fc80000010100 */
[----:B------:R-:W-:-:S06]  /*1e10*/  @P0 FMUL.FTZ R5, R5, 1.4426950216293334961 ;  /* 0x3fb8aa3b05050820 */ /* 0x000fcc0000410000 */
[----:B------:R-:W1:Y:S02]  /*1e20*/  @P0 MUFU.EX2 R5, R5 ;  /* 0x0000000500050308 */ /* 0x000e640000000800 */
[----:B-1----:R-:W-:-:S06]  /*1e30*/  @P0 FADD.FTZ R12, RZ, R5 ;  /* 0x00000005ff0c0221 */ /* 0x002fcc0000010000 */
.L_x_165:
        /* <DEDUP_REMOVED lines=25> */
.L_x_168:
[----:B------:R-:W-:-:S06]  /*1fd0*/  IMAD.WIDE R4, R13, 0x10, R8 ;  /* 0x000000100d047825 */ /* 0x000fcc00078e0208 */
[----:B------:R-:W2:Y:S01]  /*1fe0*/  LDG.E.128 R4, [R4.64] ;  /* 0x0000000a04047981 */ /* 0x000ea2000c1e1d00 */
[----:B------:R-:W-:Y:S01]  /*1ff0*/  IADD3 R13, R13, c[0x0][0x0], RZ ;  /* 0x000000000d0d7a10 */ /* 0x000fe20007ffe0ff */
[----:B--2---:R-:W-:Y:S01]  /*2000*/  HADD2.F32 R17, -RZ, R5.H0_H0 ;  /* 0x20000005ff117230 */ /* 0x004fe20000004100 */
[----:B------:R-:W-:Y:S01]  /*2010*/  SHF.R.U64 R16, R4, 0x10, R5 ;  /* 0x0000001004107819 */ /* 0x000fe20000001205 */
[----:B------:R-:W-:Y:S01]  /*2020*/  HADD2.F32 R15, -RZ, R4.H0_H0 ;  /* 0x20000004ff0f7230 */ /* 0x000fe20000004100 */
[----:B------:R-:W-:Y:S01]  /*2030*/  SHF.R.U64 R24, R6, 0x10, R7 ;  /* 0x0000001006187819 */ /* 0x000fe20000001207 */
[----:B------:R-:W-:Y:S01]  /*2040*/  HADD2.F32 R19, -RZ, R6.H0_H0 ;  /* 0x20000006ff137230 */ /* 0x000fe20000004100 */
[C---:B-1----:R-:W-:Y:S02]  /*2050*/  FADD.FTZ R17, -R20.reuse, R17 ;  /* 0x0000001114117221 */ /* 0x042fe40000010100 */
[C---:B------:R-:W-:Y:S02]  /*2060*/  FADD.FTZ R15, -R20.reuse, R15 ;  /* 0x0000000f140f7221 */ /* 0x040fe40000010100 */
[----:B------:R-:W-:Y:S01]  /*2070*/  FMUL.FTZ R18, R17, 1.4426950216293334961 ;  /* 0x3fb8aa3b11127820 */ /* 0x000fe20000410000 */
[----:B------:R-:W-:Y:S01]  /*2080*/  HADD2.F32 R17, -RZ, R16.H0_H0 ;  /* 0x20000010ff117230 */ /* 0x000fe20000004100 */
[C---:B------:R-:W-:Y:S01]  /*2090*/  FADD.FTZ R19, -R20.reuse, R19 ;  /* 0x0000001314137221 */ /* 0x040fe20000010100 */
[----:B------:R-:W-:Y:S01]  /*20a0*/  SHF.R.U32.HI R16, RZ, 0x10, R5 ;  /* 0x00000010ff107819 */ /* 0x000fe20000011605 */
[----:B------:R-:W-:Y:S01]  /*20b0*/  FMUL.FTZ R15, R15, 1.4426950216293334961 ;  /* 0x3fb8aa3b0f0f7820 */ /* 0x000fe20000410000 */
[----:B------:R1:W-:Y:S01]  /*20c0*/  MUFU.EX2 R4, R18 ;  /* 0x0000001200047308 */ /* 0x0003e20000000800 */
[----:B------:R-:W-:-:S02]  /*20d0*/  FADD.FTZ R17, -R20, R17 ;  /* 0x0000001114117221 */ /* 0x000fc40000010100 */
[----:B------:R-:W-:Y:S01]  /*20e0*/  FMUL.FTZ R5, R19, 1.4426950216293334961 ;  /* 0x3fb8aa3b13057820 */ /* 0x000fe20000410000 */
[----:B------:R-:W-:Y:S01]  /*20f0*/  HADD2.F32 R19, -RZ, R16.H0_H0 ;  /* 0x20000010ff137230 */ /* 0x000fe20000004100 */
[----:B------:R-:W-:Y:S01]  /*2100*/  FMUL.FTZ R16, R17, 1.4426950216293334961 ;  /* 0x3fb8aa3b11107820 */ /* 0x000fe20000410000 */
[----:B------:R-:W-:Y:S02]  /*2110*/  HADD2.F32 R17, -RZ, R7.H0_H0 ;  /* 0x20000007ff117230 */ /* 0x000fe40000004100 */
[----:B------:R-:W2:Y:S01]  /*2120*/  MUFU.EX2 R15, R15 ;  /* 0x0000000f000f7308 */ /* 0x000ea20000000800 */
[C---:B------:R-:W-:Y:S02]  /*2130*/  FADD.FTZ R19, -R20.reuse, R19 ;  /* 0x0000001314137221 */ /* 0x040fe40000010100 */
[----:B-1----:R-:W-:Y:S01]  /*2140*/  FADD.FTZ R18, -R20, R17 ;  /* 0x0000001114127221 */ /* 0x002fe20000010100 */
[----:B------:R-:W-:Y:S01]  /*2150*/  HADD2.F32 R17, -RZ, R24.H0_H0 ;  /* 0x20000018ff117230 */ /* 0x000fe20000004100 */
[----:B------:R-:W-:Y:S01]  /*2160*/  FMUL.FTZ R6, R19, 1.4426950216293334961 ;  /* 0x3fb8aa3b13067820 */ /* 0x000fe20000410000 */
[----:B------:R-:W-:Y:S01]  /*2170*/  SHF.R.U32.HI R19, RZ, 0x10, R7 ;  /* 0x00000010ff137819 */ /* 0x000fe20000011607 */
[----:B------:R-:W-:Y:S01]  /*2180*/  FMUL.FTZ R18, R18, 1.4426950216293334961 ;  /* 0x3fb8aa3b12127820 */ /* 0x000fe20000410000 */
[----:B------:R-:W1:Y:S01]  /*2190*/  MUFU.EX2 R16, R16 ;  /* 0x0000001000107308 */ /* 0x000e620000000800 */
[----:B------:R-:W-:-:S02]  /*21a0*/  FADD.FTZ R17, -R20, R17 ;  /* 0x0000001114117221 */ /* 0x000fc40000010100 */
[----:B------:R-:W-:Y:S02]  /*21b0*/  HADD2.F32 R19, -RZ, R19.H0_H0 ;  /* 0x20000013ff137230 */ /* 0x000fe40000004100 */
[----:B------:R-:W-:-:S03]  /*21c0*/  FMUL.FTZ R17, R17, 1.4426950216293334961 ;  /* 0x3fb8aa3b11117820 */ /* 0x000fc60000410000 */
[----:B------:R-:W3:Y:S01]  /*21d0*/  MUFU.EX2 R6, R6 ;  /* 0x0000000600067308 */ /* 0x000ee20000000800 */
[----:B--2---:R-:W-:Y:S02]  /*21e0*/  FADD.FTZ R15, R15, R12 ;  /* 0x0000000c0f0f7221 */ /* 0x004fe40000010000 */
[----:B------:R-:W-:-:S04]  /*21f0*/  FADD.FTZ R19, -R20, R19 ;  /* 0x0000001314137221 */ /* 0x000fc80000010100 */
[----:B------:R-:W-:Y:S01]  /*2200*/  FMUL.FTZ R19, R19, 1.4426950216293334961 ;  /* 0x3fb8aa3b13137820 */ /* 0x000fe20000410000 */
[----:B------:R-:W2:Y:S01]  /*2210*/  MUFU.EX2 R5, R5 ;  /* 0x0000000500057308 */ /* 0x000ea20000000800 */
[----:B-1----:R-:W-:-:S04]  /*2220*/  FADD.FTZ R15, R15, R16 ;  /* 0x000000100f0f7221 */ /* 0x002fc80000010000 */
[----:B------:R-:W-:-:S03]  /*2230*/  FADD.FTZ R15, R15, R4 ;  /* 0x000000040f0f7221 */ /* 0x000fc60000010000 */
[----:B------:R-:W1:Y:S01]  /*2240*/  MUFU.EX2 R12, R17 ;  /* 0x00000011000c7308 */ /* 0x000e620000000800 */
[----:B---3--:R-:W-:Y:S02]  /*2250*/  FADD.FTZ R6, R15, R6 ;  /* 0x000000060f067221 */ /* 0x008fe40000010000 */
[----:B------:R-:W-:-:S05]  /*2260*/  IMAD.SHL.U32 R15, R13, 0x8, RZ ;  /* 0x000000080d0f7824 */ /* 0x000fca00078e00ff */
[----:B------:R-:W3:Y:S01]  /*2270*/  MUFU.EX2 R7, R18 ;  /* 0x0000001200077308 */ /* 0x000ee20000000800 */
[----:B------:R-:W-:Y:S01]  /*2280*/  ISETP.GE.AND P0, PT, R15, R14, PT ;  /* 0x0000000e0f00720c */ /* 0x000fe20003f06270 */
[----:B--2---:R-:W-:-:S06]  /*2290*/  FADD.FTZ R5, R6, R5 ;  /* 0x0000000506057221 */ /* 0x004fcc0000010000 */
[----:B------:R-:W2:Y:S01]  /*22a0*/  MUFU.EX2 R19, R19 ;  /* 0x0000001300137308 */ /* 0x000ea20000000800 */
[----:B-1----:R-:W-:-:S04]  /*22b0*/  FADD.FTZ R12, R5, R12 ;  /* 0x0000000c050c7221 */ /* 0x002fc80000010000 */
[----:B---3--:R-:W-:-:S04]  /*22c0*/  FADD.FTZ R12, R12, R7 ;  /* 0x000000070c0c7221 */ /* 0x008fc80000010000 */
[----:B--2---:R-:W-:Y:S01]  /*22d0*/  FADD.FTZ R12, R12, R19 ;  /* 0x000000130c0c7221 */ /* 0x004fe20000010000 */
[----:B------:R-:W-:Y:S05]  /*22e0*/  @!P0 BRA `(.L_x_168) ;  /* 0xfffffce000008947 */ /* 0x000fea000383ffff */
.L_x_167:
[----:B------:R-:W-:Y:S05]  /*22f0*/  BSYNC B0 ;  /* 0x0000000000007941 */ /* 0x000fea0003800000 */
.L_x_166:
[----:B------:R-:W-:Y:S01]  /*2300*/  ISETP.GE.AND P0, PT, R11, R10, PT ;  /* 0x0000000a0b00720c */ /* 0x000fe20003f06270 */
[----:B------:R-:W-:-:S12]  /*2310*/  BSSY B0, `(.L_x_169) ;  /* 0x000000c000007945 */ /* 0x000fd80003800000 */
[----:B------:R-:W-:Y:S05]  /*2320*/  @P0 BRA `(.L_x_170) ;  /* 0x000000a000000947 */ /* 0x000fea0003800000 */
.L_x_171:
[----:B------:R-:W-:-:S06]  /*2330*/  IMAD.WIDE R4, R11, 0x2, R8 ;  /* 0x000000020b047825 */ /* 0x000fcc00078e0208 */
[----:B------:R-:W2:Y:S01]  /*2340*/  LDG.E.U16 R4, [R4.64] ;  /* 0x0000000a04047981 */ /* 0x000ea2000c1e1500 */
[----:B------:R-:W-:-:S04]  /*2350*/  IADD3 R11, R11, c[0x0][0x0], RZ ;  /* 0x000000000b0b7a10 */ /* 0x000fc80007ffe0ff */
[----:B------:R-:W-:Y:S01]  /*2360*/  ISETP.GE.AND P0, PT, R11, R10, PT ;  /* 0x0000000a0b00720c */ /* 0x000fe20003f06270 */
[----:B--2---:R-:W-:-:S05]  /*2370*/  HADD2.F32 R7, -RZ, R4.H0_H0 ;  /* 0x20000004ff077230 */ /* 0x004fca0000004100 */
[----:B-1----:R-:W-:-:S04]  /*2380*/  FADD.FTZ R7, -R20, R7 ;  /* 0x0000000714077221 */ /* 0x002fc80000010100 */
[----:B------:R-:W-:-:S06]  /*2390*/  FMUL.FTZ R7, R7, 1.4426950216293334961 ;  /* 0x3fb8aa3b07077820 */ /* 0x000fcc0000410000 */
[----:B------:R-:W1:Y:S02]  /*23a0*/  MUFU.EX2 R7, R7 ;  /* 0x0000000700077308 */ /* 0x000e640000000800 */
[----:B-1----:R-:W-:Y:S01]  /*23b0*/  FADD.FTZ R12, R7, R12 ;  /* 0x0000000c070c7221 */ /* 0x002fe20000010000 */
[----:B------:R-:W-:Y:S05]  /*23c0*/  @!P0 BRA `(.L_x_171) ;  /* 0xffffff6000008947 */ /* 0x000fea000383ffff */
.L_x_170:
[----:B------:R-:W-:Y:S05]  /*23d0*/  BSYNC B0 ;  /* 0x0000000000007941 */ /* 0x000fea0003800000 */
.L_x_169:
        /* <DEDUP_REMOVED lines=59> */
[----:B0----5:R-:W-:Y:S05]  /*2790*/  CALL.REL.NOINC `($__internal_2_$__cuda_sm70_warpsync) ;  /* 0x000007c000007944 */ /* 0x021fea0003c00000 */
.L_x_173:
[----:B------:R-:W-:-:S06]  /*27a0*/  NOP ;  /* 0x0000000000007918 */ /* 0x000fcc0000000000 */
[----:B------:R1:W-:Y:S02]  /*27b0*/  STS [R21], R14 ;  /* 0x0000000e15007388 */ /* 0x0003e40000000800 */
.L_x_172:
        /* <DEDUP_REMOVED lines=26> */
.L_x_180:
        /* <DEDUP_REMOVED lines=24> */
.L_x_179:
        /* <DEDUP_REMOVED lines=15> */
.L_x_181:
[----:B------:R-:W-:-:S13]  /*2bd0*/  ISETP.NE.OR P0, PT, R21, RZ, P0 ;  /* 0x000000ff1500720c */ /* 0x000fda0000705670 */
[----:B------:R-:W-:Y:S05]  /*2be0*/  @!P0 BRA `(.L_x_177) ;  /* 0x0000009000008947 */ /* 0x000fea0003800000 */
.L_x_178:
        /* <DEDUP_REMOVED lines=9> */
.L_x_177:
[----:B------:R-:W-:-:S13]  /*2c80*/  ISETP.NE.AND P0, PT, R25, RZ, PT ;  /* 0x000000ff1900720c */ /* 0x000fda0003f05270 */
[----:B------:R-:W-:Y:S05]  /*2c90*/  @!P0 BRA `(.L_x_176) ;  /* 0x0000007000008947 */ /* 0x000fea0003800000 */
[----:B------:R-:W-:-:S05]  /*2ca0*/  IMAD.SHL.U32 R24, R24, 0x4, RZ ;  /* 0x0000000418187824 */ /* 0x000fca00078e00ff */
.L_x_182:
[----:B------:R2:W3:Y:S01]  /*2cb0*/  LDS R4, [R24] ;  /* 0x0000000018047984 */ /* 0x0004e20000000800 */
[----:B------:R-:W-:-:S04]  /*2cc0*/  IADD3 R25, R25, -0x1, RZ ;  /* 0xffffffff19197810 */ /* 0x000fc80007ffe0ff */
[----:B------:R-:W-:Y:S02]  /*2cd0*/  ISETP.NE.AND P0, PT, R25, RZ, PT ;  /* 0x000000ff1900720c */ /* 0x000fe40003f05270 */
[----:B--2---:R-:W-:Y:S01]  /*2ce0*/  IADD3 R24, R24, 0x4, RZ ;  /* 0x0000000418187810 */ /* 0x004fe20007ffe0ff */
[----:B---3--:R-:W-:-:S10]  /*2cf0*/  FADD.FTZ R19, R4, R19 ;  /* 0x0000001304137221 */ /* 0x008fd40000010000 */
[----:B------:R-:W-:Y:S05]  /*2d00*/  @P0 BRA `(.L_x_182) ;  /* 0xffffffa000000947 */ /* 0x000fea000383ffff */
.L_x_176:
[----:B------:R2:W-:Y:S02]  /*2d10*/  STS [RZ], R19 ;  /* 0x00000013ff007388 */ /* 0x0005e40000000800 */
.L_x_175:
[----:B------:R-:W-:Y:S05]  /*2d20*/  BSYNC B0 ;  /* 0x0000000000007941 */ /* 0x000fea0003800000 */
.L_x_174:
[----:B------:R-:W-:Y:S06]  /*2d30*/  BAR.SYNC.DEFER_BLOCKING 0x0 ;  /* 0x0000000000007b1d */ /* 0x000fec0000010000 */
[----:B------:R-:W-:Y:S05]  /*2d40*/  @P1 EXIT ;  /* 0x000000000000194d */ /* 0x000fea0003800000 */
[C---:B-----5:R-:W-:Y:S01]  /*2d50*/  LEA R4, P0, R22.reuse, R0, 0x1 ;  /* 0x0000000016047211 */ /* 0x060fe200078008ff */
[----:B------:R-:W3:Y:S01]  /*2d60*/  S2UR UR5, SR_CTAID.X ;  /* 0x00000000000579c3 */ /* 0x000ee20000002500 */
[----:B------:R-:W3:Y:S01]  /*2d70*/  LDS R0, [RZ] ;  /* 0x00000000ff007984 */ /* 0x000ee20000000800 */
[----:B------:R-:W2:Y:S01]  /*2d80*/  I2F.S64 R6, c[0x0][0x180] ;  /* 0x0000600000067b12 */ /* 0x000ea20000301400 */
[----:B------:R-:W-:Y:S01]  /*2d90*/  LEA.HI.X R5, R22, R2, R23, 0x1, P0 ;  /* 0x0000000216057211 */ /* 0x000fe200000f0c17 */
[----:B------:R-:W-:-:S02]  /*2da0*/  ULDC.64 UR6, c[0x0][0x160] ;  /* 0x0000580000067ab9 */ /* 0x000fc40000000a00 */
[----:B------:R-:W-:Y:S02]  /*2db0*/  ULDC.64 UR8, c[0x0][0x168] ;  /* 0x00005a0000087ab9 */ /* 0x000fe40000000a00 */
[----:B------:R1:W4:Y:S02]  /*2dc0*/  LDG.E.U16 R4, [R4.64] ;  /* 0x0000000a04047981 */ /* 0x000324000c1e1500 */
[----:B--2---:R-:W-:Y:S01]  /*2dd0*/  MUFU.RCP R6, R6 ;  /* 0x0000000600067308 */ /* 0x004fe20000001000 */
[----:B-1----:R-:W-:-:S04]  /*2de0*/  IMAD.MOV.U32 R5, RZ, RZ, c[0x0][0x188] ;  /* 0x00006200ff057624 */ /* 0x002fc800078e00ff */
[----:B------:R-:W-:Y:S01]  /*2df0*/  FADD.FTZ R5, -R5, 1 ;  /* 0x3f80000005057421 */ /* 0x000fe20000010100 */
[----:B---3--:R-:W-:Y:S02]  /*2e00*/  USHF.L.U32 UR4, UR5, 0x2, URZ ;  /* 0x0000000205047899 */ /* 0x008fe4000800063f */
        /* <DEDUP_REMOVED lines=8> */
[----:B------:R-:W-:Y:S01]  /*2e90*/  IMAD.U32 R3, RZ, RZ, UR7 ;  /* 0x00000007ff037e24 */ /* 0x000fe2000f8e00ff */
[----:B----4-:R-:W-:Y:S01]  /*2ea0*/  HADD2.F32 R2, -RZ, R4.H0_H0 ;  /* 0x20000004ff027230 */ /* 0x010fe20000004100 */
[----:B------:R-:W-:-:S04]  /*2eb0*/  IMAD.U32 R4, RZ, RZ, UR4 ;  /* 0x00000004ff047e24 */ /* 0x000fc8000f8e00ff */
[----:B------:R-:W-:-:S05]  /*2ec0*/  F2FP.PACK_AB R2, RZ, R2 ;  /* 0x00000002ff02723e */ /* 0x000fca00000000ff */
[----:B------:R-:W-:-:S05]  /*2ed0*/  HADD2.F32 R2, -RZ, R2.H0_H0 ;  /* 0x20000002ff027230 */ /* 0x000fca0000004100 */
        /* <DEDUP_REMOVED lines=8> */
        .weak           $__internal_2_$__cuda_sm70_warpsync
        .type           $__internal_2_$__cuda_sm70_warpsync,@function
        .size           $__internal_2_$__cuda_sm70_warpsync,(.L_x_262 - $__internal_2_$__cuda_sm70_warpsync)
$__internal_2_$__cuda_sm70_warpsync:
[----:B------:R-:W-:Y:S04]  /*2f60*/  WARPSYNC R4 ;  /* 0x0000000400007348 */ /* 0x000fe80003800000 */
[----:B------:R-:W-:Y:S02]  /*2f70*/  IMAD.MOV.U32 R5, RZ, RZ, 0x0 ;  /* 0x00000000ff057424 */ /* 0x000fe400078e00ff */
[----:B------:R-:W-:-:S04]  /*2f80*/  IMAD.MOV.U32 R4, RZ, RZ, R7 ;  /* 0x000000ffff047224 */ /* 0x000fc800078e0007 */
[----:B------:R-:W-:Y:S05]  /*2f90*/  RET.REL.NODEC R4 `(_Z27cunn_SoftMaxXEntropyForwardILi8EN3c104HalfEff25LogSoftMaxForwardEpilogueEvPT1_PT2_PT0_Pllf) ;  /* 0xffffd06004007950 */ /* 0x000fea0003c3ffff */
.L_x_183:
        /* <DEDUP_REMOVED lines=14> */
.L_x_262:


//--------------------- .text._Z27cunn_SoftMaxXEntropyForwardILi8EN3c104HalfEfS1_25LogSoftMaxForwardEpilogueEvPT1_PT2_PT0_Pllf --------------------------
	.section	.text._Z27cunn_SoftMaxXEntropyForwardILi8EN3c104HalfEfS1_25LogSoftMaxForwardEpilogueEvPT1_PT2_PT0_Pllf,"ax",@progbits
	.sectioninfo	@"SHI_REGISTERS=32"
	.align	128
        .global         _Z27cunn_SoftMaxXEntropyForwardILi8EN3c104HalfEfS1_25LogSoftMaxForwardEpilogueEvPT1_PT2_PT0_Pllf
        .type           _Z27cunn_SoftMaxXEntropyForwardILi8EN3c104HalfEfS1_25LogSoftMaxForwardEpilogueEvPT1_PT2_PT0_Pllf,@function
        .size           _Z27cunn_SoftMaxXEntropyForwardILi8EN3c104HalfEfS1_25LogSoftMaxForwardEpilogueEvPT1_PT2_PT0_Pllf,(.L_x_263 - _Z27cunn_SoftMaxXEntropyForwardILi8EN3c104HalfEfS1_25LogSoftMaxForwardEpilogueEvPT1_PT2_PT0_Pllf)
        .other          _Z27cunn_SoftMaxXEntropyForwardILi8EN3c104HalfEfS1_25LogSoftMaxForwardEpilogueEvPT1_PT2_PT0_Pllf,@"STO_CUDA_ENTRY STV_DEFAULT"
_Z27cunn_SoftMaxXEntropyForwardILi8EN3c104HalfEfS1_25LogSoftMaxForwardEpilogueEvPT1_PT2_PT0_Pllf:
.text._Z27cunn_SoftMaxXEntropyForwardILi8EN3c104HalfEfS1_25LogSoftMaxForwardEpilogueEvPT1_PT2_PT0_Pllf:
        /* <DEDUP_REMOVED lines=35> */
.L_x_184:
[----:B------:R-:W-:Y:S02]  /*0230*/  IMAD.MOV.U32 R12, RZ, RZ, RZ ;  /* 0x000000ffff0c7224 */ /* 0x000fe400078e00ff */
[----:B------:R-:W-:Y:S02]  /*0240*/  IMAD.MOV.U32 R10, RZ, RZ, -0x800001 ;  /* 0xff7fffffff0a7424 */ /* 0x000fe400078e00ff */
[----:B------:R-:W-:Y:S02]  /*0250*/  IMAD.MOV.U32 R8, RZ, RZ, R0 ;  /* 0x000000ffff087224 */ /* 0x000fe400078e0000 */
[----:B------:R-:W-:Y:S02]  /*0260*/  IMAD.MOV.U32 R9, RZ, RZ, R2 ;  /* 0x000000ffff097224 */ /* 0x000fe400078e0002 */
.L_x_185:
        /* <DEDUP_REMOVED lines=28> */
.L_x_188:
        /* <DEDUP_REMOVED lines=34> */
.L_x_187:
[----:B------:R-:W-:Y:S05]  /*0650*/  BSYNC B0 ;  /* 0x0000000000007941 */ /* 0x000fea0003800000 */
.L_x_186:
[----:B------:R-:W-:Y:S01]  /*0660*/  BSSY B0, `(.L_x_189) ;  /* 0x000000b000007945 */ /* 0x000fe20003800000 */
[----:B------:R-:W-:Y:S01]  /*0670*/  IMAD.SHL.U32 R19, R11, 0x4, RZ ;  /* 0x000000040b137824 */ /* 0x000fe200078e00ff */
[----:B------:R-:W-:Y:S05]  /*0680*/  @P1 BRA `(.L_x_190) ;  /* 0x0000008000001947 */ /* 0x000fea0003800000 */
.L_x_191:
        /* <DEDUP_REMOVED lines=8> */
.L_x_190:
[----:B------:R-:W-:Y:S05]  /*0710*/  BSYNC B0 ;  /* 0x0000000000007941 */ /* 0x000fea0003800000 */
.L_x_189:
        /* <DEDUP_REMOVED lines=156> */
[----:B-----5:R-:W-:Y:S05]  /*10e0*/  CALL.REL.NOINC `($__internal_3_$__cuda_sm70_warpsync) ;  /* 0x00001e8000007944 */ /* 0x020fea0003c00000 */
.L_x_193:
[----:B------:R-:W-:-:S06]  /*10f0*/  NOP ;  /* 0x0000000000007918 */ /* 0x000fcc0000000000 */
[----:B------:R0:W-:Y:S04]  /*1100*/  STS [R19], R6 ;  /* 0x0000000613007388 */ /* 0x0001e80000000800 */
[----:B------:R0:W-:Y:S02]  /*1110*/  STS [R17.X4+UR4], R20 ;  /* 0x0000001411007988 */ /* 0x0001e40008004804 */
.L_x_192:
        /* <DEDUP_REMOVED lines=29> */
.L_x_200:
        /* <DEDUP_REMOVED lines=73> */
.L_x_199:
        /* <DEDUP_REMOVED lines=40> */
.L_x_201:
[----:B------:R-:W-:-:S13]  /*1a00*/  ISETP.NE.OR P0, PT, R3, RZ, P0 ;  /* 0x000000ff0300720c */ /* 0x000fda0000705670 */
[----:B------:R-:W-:Y:S05]  /*1a10*/  @!P0 BRA `(.L_x_197) ;  /* 0x0000016000008947 */ /* 0x000fea0003800000 */
.L_x_198:
        /* <DEDUP_REMOVED lines=22> */
.L_x_197:
[----:B------:R-:W-:-:S13]  /*1b80*/  ISETP.NE.AND P0, PT, R13, RZ, PT ;  /* 0x000000ff0d00720c */ /* 0x000fda0003f05270 */
[----:B------:R-:W-:Y:S05]  /*1b90*/  @!P0 BRA `(.L_x_196) ;  /* 0x000000c000008947 */ /* 0x000fea0003800000 */
[----:B------:R-:W-:-:S05]  /*1ba0*/  IMAD.SHL.U32 R12, R12, 0x4, RZ ;  /* 0x000000040c0c7824 */ /* 0x000fca00078e00ff */
[----:B------:R-:W-:Y:S02]  /*1bb0*/  IADD3 R3, R12, UR4, RZ ;  /* 0x000000040c037c10 */ /* 0x000fe4000fffe0ff */
.L_x_202:
        /* <DEDUP_REMOVED lines=10> */
.L_x_196:
[----:B------:R-:W-:Y:S01]  /*1c60*/  IMAD.MOV.U32 R3, RZ, RZ, c[0x0][0x0] ;  /* 0x00000000ff037624 */ /* 0x000fe200078e00ff */
[----:B------:R0:W-:Y:S04]  /*1c70*/  STS [RZ], R15 ;  /* 0x0000000fff007388 */ /* 0x0001e80000000800 */
[----:B------:R0:W-:Y:S02]  /*1c80*/  STS [R3.X4], R14 ;  /* 0x0000000e03007388 */ /* 0x0001e40000004800 */
.L_x_195:
[----:B------:R-:W-:Y:S05]  /*1c90*/  BSYNC B0 ;  /* 0x0000000000007941 */ /* 0x000fea0003800000 */
.L_x_194:
        /* <DEDUP_REMOVED lines=26> */
.L_x_203:
        /* <DEDUP_REMOVED lines=25> */
.L_x_206:
        /* <DEDUP_REMOVED lines=50> */
.L_x_205:
[----:B------:R-:W-:Y:S05]  /*22f0*/  BSYNC B0 ;  /* 0x0000000000007941 */ /* 0x000fea0003800000 */
.L_x_204:
[----:B------:R-:W-:Y:S01]  /*2300*/  ISETP.GE.AND P0, PT, R11, R10, PT ;  /* 0x0000000a0b00720c */ /* 0x000fe20003f06270 */
[----:B------:R-:W-:-:S12]  /*2310*/  BSSY B0, `(.L_x_207) ;  /* 0x000000c000007945 */ /* 0x000fd80003800000 */
[----:B------:R-:W-:Y:S05]  /*2320*/  @P0 BRA `(.L_x_208) ;  /* 0x000000a000000947 */ /* 0x000fea0003800000 */
.L_x_209:
        /* <DEDUP_REMOVED lines=10> */
.L_x_208:
[----:B------:R-:W-:Y:S05]  /*23d0*/  BSYNC B0 ;  /* 0x0000000000007941 */ /* 0x000fea0003800000 */
.L_x_207:
        /* <DEDUP_REMOVED lines=59> */
[----:B0----5:R-:W-:Y:S05]  /*2790*/  CALL.REL.NOINC `($__internal_3_$__cuda_sm70_warpsync) ;  /* 0x000007d000007944 */ /* 0x021fea0003c00000 */
.L_x_211:
[----:B------:R-:W-:-:S06]  /*27a0*/  NOP ;  /* 0x0000000000007918 */ /* 0x000fcc0000000000 */
[----:B------:R1:W-:Y:S02]  /*27b0*/  STS [R21], R14 ;  /* 0x0000000e15007388 */ /* 0x0003e40000000800 */
.L_x_210:
        /* <DEDUP_REMOVED lines=26> */
.L_x_218:
        /* <DEDUP_REMOVED lines=24> */
.L_x_217:
        /* <DEDUP_REMOVED lines=15> */
.L_x_219:
[----:B------:R-:W-:-:S13]  /*2bd0*/  ISETP.NE.OR P0, PT, R21, RZ, P0 ;  /* 0x000000ff1500720c */ /* 0x000fda0000705670 */
[----:B------:R-:W-:Y:S05]  /*2be0*/  @!P0 BRA `(.L_x_215) ;  /* 0x0000009000008947 */ /* 0x000fea0003800000 */
.L_x_216:
        /* <DEDUP_REMOVED lines=9> */
.L_x_215:
[----:B------:R-:W-:-:S13]  /*2c80*/  ISETP.NE.AND P0, PT, R25, RZ, PT ;  /* 0x000000ff1900720c */ /* 0x000fda0003f05270 */
[----:B------:R-:W-:Y:S05]  /*2c90*/  @!P0 BRA `(.L_x_214) ;  /* 0x0000007000008947 */ /* 0x000fea0003800000 */
[----:B------:R-:W-:-:S05]  /*2ca0*/  IMAD.SHL.U32 R24, R24, 0x4, RZ ;  /* 0x0000000418187824 */ /* 0x000fca00078e00ff */
.L_x_220:
[----:B------:R2:W3:Y:S01]  /*2cb0*/  LDS R4, [R24] ;  /* 0x0000000018047984 */ /* 0x0004e20000000800 */
[----:B------:R-:W-:-:S04]  /*2cc0*/  IADD3 R25, R25, -0x1, RZ ;  /* 0xffffffff19197810 */ /* 0x000fc80007ffe0ff */
[----:B------:R-:W-:Y:S02]  /*2cd0*/  ISETP.NE.AND P0, PT, R25, RZ, PT ;  /* 0x000000ff1900720c */ /* 0x000fe40003f05270 */
[----:B--2---:R-:W-:Y:S01]  /*2ce0*/  IADD3 R24, R24, 0x4, RZ ;  /* 0x0000000418187810 */ /* 0x004fe20007ffe0ff */
[----:B---3--:R-:W-:-:S10]  /*2cf0*/  FADD.FTZ R19, R4, R19 ;  /* 0x0000001304137221 */ /* 0x008fd40000010000 */
[----:B------:R-:W-:Y:S05]  /*2d00*/  @P0 BRA `(.L_x_220) ;  /* 0xffffffa000000947 */ /* 0x000fea000383ffff */
.L_x_214:
[----:B------:R2:W-:Y:S02]  /*2d10*/  STS [RZ], R19 ;  /* 0x00000013ff007388 */ /* 0x0005e40000000800 */
.L_x_213:
[----:B------:R-:W-:Y:S05]  /*2d20*/  BSYNC B0 ;  /* 0x0000000000007941 */ /* 0x000fea0003800000 */
.L_x_212:
[----:B------:R-:W-:Y:S06]  /*2d30*/  BAR.SYNC.DEFER_BLOCKING 0x0 ;  /* 0x0000000000007b1d */ /* 0x000fec0000010000 */
[----:B------:R-:W-:Y:S05]  /*2d40*/  @P1 EXIT ;  /* 0x000000000000194d */ /* 0x000fea0003800000 */
[C---:B-----5:R-:W-:Y:S01]  /*2d50*/  LEA R4, P0, R22.reuse, R0, 0x1 ;  /* 0x0000000016047211 */ /* 0x060fe200078008ff */
[----:B------:R-:W3:Y:S01]  /*2d60*/  S2UR UR5, SR_CTAID.X ;  /* 0x00000000000579c3 */ /* 0x000ee20000002500 */
[----:B------:R-:W2:Y:S01]  /*2d70*/  LDS R0, [RZ] ;  /* 0x00000000ff007984 */ /* 0x000ea20000000800 */
[----:B------:R-:W-:Y:S01]  /*2d80*/  ULDC.64 UR6, c[0x0][0x160] ;  /* 0x0000580000067ab9 */ /* 0x000fe20000000a00 */
[----:B------:R-:W-:Y:S01]  /*2d90*/  LEA.HI.X R5, R22, R2, R23, 0x1, P0 ;  /* 0x0000000216057211 */ /* 0x000fe200000f0c17 */
[----:B------:R-:W-:-:S04]  /*2da0*/  ULDC.64 UR8, c[0x0][0x168] ;  /* 0x00005a0000087ab9 */ /* 0x000fc80000000a00 */
[----:B------:R2:W4:Y:S01]  /*2db0*/  LDG.E.U16 R4, [R4.64] ;  /* 0x0000000a04047981 */ /* 0x000522000c1e1500 */
[----:B------:R-:W1:Y:S01]  /*2dc0*/  I2F.S64 R2, c[0x0][0x180] ;  /* 0x0000600000027b12 */ /* 0x000e620000301400 */
[----:B---3--:R-:W-:-:S07]  /*2dd0*/  ULEA UR6, UP0, UR5, UR6, 0x2 ;  /* 0x0000000605067291 */ /* 0x008fce000f80103f */
[----:B-1----:R-:W-:Y:S01]  /*2de0*/  MUFU.RCP R2, R2 ;  /* 0x0000000200027308 */ /* 0x002fe20000001000 */
[----:B------:R-:W-:Y:S02]  /*2df0*/  ULEA.HI.X UR7, UR5, UR7, URZ, 0x2, UP0 ;  /* 0x0000000705077291 */ /* 0x000fe400080f143f */
[----:B------:R-:W-:-:S04]  /*2e00*/  ULEA UR4, UP0, UR5, UR8, 0x1 ;  /* 0x0000000805047291 */ /* 0x000fc8000f80083f */
[----:B------:R-:W-:-:S06]  /*2e10*/  ULEA.HI.X UR5, UR5, UR9, URZ, 0x1, UP0 ;  /* 0x0000000905057291 */ /* 0x000fcc00080f0c3f */
[----:B--2---:R-:W-:Y:S01]  /*2e20*/  IMAD.U32 R5, RZ, RZ, UR5 ;  /* 0x00000005ff057e24 */ /* 0x004fe2000f8e00ff */
[----:B------:R1:W2:Y:S02]  /*2e30*/  MUFU.LG2 R7, R0 ;  /* 0x0000000000077308 */ /* 0x0002a40000000c00 */
[----:B-1----:R-:W-:-:S04]  /*2e40*/  IMAD.MOV.U32 R0, RZ, RZ, c[0x0][0x188] ;  /* 0x00006200ff007624 */ /* 0x002fc800078e00ff */
[----:B------:R-:W-:Y:S02]  /*2e50*/  FADD.FTZ R0, -R0, 1 ;  /* 0x3f80000000007421 */ /* 0x000fe40000010100 */
[----:B--2---:R-:W-:Y:S01]  /*2e60*/  FFMA.FTZ R20, R7, 0.69314718246459960938, R20 ;  /* 0x3f31721807147823 */ /* 0x004fe20000010014 */
[----:B----4-:R-:W-:Y:S01]  /*2e70*/  HADD2.F32 R7, -RZ, R4.H0_H0 ;  /* 0x20000004ff077230 */ /* 0x010fe20000004100 */
[----:B------:R-:W-:-:S04]  /*2e80*/  IMAD.U32 R4, RZ, RZ, UR4 ;  /* 0x00000004ff047e24 */ /* 0x000fc8000f8e00ff */
[----:B------:R-:W-:-:S05]  /*2e90*/  F2FP.PACK_AB R7, R20, R7 ;  /* 0x000000071407723e */ /* 0x000fca00000000ff */
[----:B------:R-:W-:-:S05]  /*2ea0*/  HADD2.F32 R9, -RZ, R7.H0_H0 ;  /* 0x20000007ff097230 */ /* 0x000fca0000004100 */
[----:B------:R-:W-:Y:S02]  /*2eb0*/  FADD.FTZ R9, -R20, R9 ;  /* 0x0000000914097221 */ /* 0x000fe40000010100 */
[----:B0-----:R-:W-:Y:S02]  /*2ec0*/  FFMA.FTZ R20, -R3, R2, R20 ;  /* 0x0000000203147223 */ /* 0x001fe40000010114 */
[----:B------:R-:W-:Y:S01]  /*2ed0*/  IMAD.U32 R2, RZ, RZ, UR6 ;  /* 0x00000006ff027e24 */ /* 0x000fe2000f8e00ff */
[----:B------:R-:W-:Y:S01]  /*2ee0*/  F2FP.PACK_AB R9, RZ, R9 ;  /* 0x00000009ff09723e */ /* 0x000fe200000000ff */
[----:B------:R-:W-:-:S04]  /*2ef0*/  IMAD.U32 R3, RZ, RZ, UR7 ;  /* 0x00000007ff037e24 */ /* 0x000fc8000f8e00ff */
[----:B------:R-:W-:-:S05]  /*2f00*/  HADD2.F32 R9, -RZ, R9.H0_H0 ;  /* 0x20000009ff097230 */ /* 0x000fca0000004100 */
[----:B------:R-:W-:Y:S01]  /*2f10*/  FMUL.FTZ R9, R9, R0 ;  /* 0x0000000009097220 */ /* 0x000fe20000410000 */
[----:B------:R-:W-:-:S03]  /*2f20*/  PRMT R0, R7, 0x7632, R0 ;  /* 0x0000763207007816 */ /* 0x000fc60000000000 */
[----:B------:R-:W-:-:S05]  /*2f30*/  FFMA.FTZ R9, R20, c[0x0][0x188], -R9 ;  /* 0x0000620014097a23 */ /* 0x000fca0000010809 */
[----:B------:R-:W-:Y:S04]  /*2f40*/  STG.E [R2.64], R9 ;  /* 0x0000000902007986 */ /* 0x000fe8000c10190a */
[----:B------:R-:W-:Y:S01]  /*2f50*/  STG.E.U16 [R4.64], R0 ;  /* 0x0000000004007986 */ /* 0x000fe2000c10150a */
[----:B------:R-:W-:Y:S05]  /*2f60*/  EXIT ;  /* 0x000000000000794d */ /* 0x000fea0003800000 */
        .weak           $__internal_3_$__cuda_sm70_warpsync
        .type           $__internal_3_$__cuda_sm70_warpsync,@function
        .size           $__internal_3_$__cuda_sm70_warpsync,(.L_x_263 - $__internal_3_$__cuda_sm70_warpsync)
$__internal_3_$__cuda_sm70_warpsync:
[----:B------:R-:W-:Y:S04]  /*2f70*/  WARPSYNC R4 ;  /* 0x0000000400007348 */ /* 0x000fe80003800000 */
[----:B------:R-:W-:Y:S02]  /*2f80*/  IMAD.MOV.U32 R5, RZ, RZ, 0x0 ;  /* 0x00000000ff057424 */ /* 0x000fe400078e00ff */
[----:B------:R-:W-:-:S04]  /*2f90*/  IMAD.MOV.U32 R4, RZ, RZ, R7 ;  /* 0x000000ffff047224 */ /* 0x000fc800078e0007 */
[----:B------:R-:W-:Y:S05]  /*2fa0*/  RET.REL.NODEC R4 `(_Z27cunn_SoftMaxXEntropyForwardILi8EN3c104HalfEfS1_25LogSoftMaxForwardEpilogueEvPT1_PT2_PT0_Pllf) ;  /* 0xffffd05004007950 */ /* 0x000fea0003c3ffff */
.L_x_221:
        /* <DEDUP_REMOVED lines=13> */
.L_x_263:


//--------------------- .text._Z27cunn_SoftMaxXEntropyForwardILi4Efff25LogSoftMaxForwardEpilogueEvPT1_PT2_PT0_Pllf --------------------------
	.section	.text._Z27cunn_SoftMaxXEntropyForwardILi4Efff25LogSoftMaxForwardEpilogueEvPT1_PT2_PT0_Pllf,"ax",@progbits
	.sectioninfo	@"SHI_REGISTERS=32"
	.align	128
        .global         _Z27cunn_SoftMaxXEntropyForwardILi4Efff25LogSoftMaxForwardEpilogueEvPT1_PT2_PT0_Pllf
        .type           _Z27cunn_SoftMaxXEntropyForwardILi4Efff25LogSoftMaxForwardEpilogueEvPT1_PT2_PT0_Pllf,@function
        .size           _Z27cunn_SoftMaxXEntropyForwardILi4Efff25LogSoftMaxForwardEpilogueEvPT1_PT2_PT0_Pllf,(.L_x_264 - _Z27cunn_SoftMaxXEntropyForwardILi4Efff25LogSoftMaxForwardEpilogueEvPT1_PT2_PT0_Pllf)
        .other          _Z27cunn_SoftMaxXEntropyForwardILi4Efff25LogSoftMaxForwardEpilogueEvPT1_PT2_PT0_Pllf,@"STO_CUDA_ENTRY STV_DEFAULT"
_Z27cunn_SoftMaxXEntropyForwardILi4Efff25LogSoftMaxForwardEpilogueEvPT1_PT2_PT0_Pllf:
.text._Z27cunn_SoftMaxXEntropyForwardILi4Efff25LogSoftMaxForwardEpilogueEvPT1_PT2_PT0_Pllf:
        /* <DEDUP_REMOVED lines=23> */
[----:B------:R-:W2:Y:S01]  /*0170*/  @P0 LDG.E R3, [R24.64] ;  /* 0x0000000a18030981 */ /* 0x000ea2000c1e1900 */
[C---:B------:R-:W-:Y:S01]  /*0180*/  IADD3 R9, P1, P2, -R17.reuse, c[0x0][0x0], R18 ;  /* 0x0000000011097a10 */ /* 0x040fe20007a3e112 */
[----:B------:R-:W-:Y:S01]  /*0190*/  IMAD.MOV.U32 R11, RZ, RZ, -0x800001 ;  /* 0xff7fffffff0b7424 */ /* 0x000fe200078e00ff */
[----:B------:R-:W-:Y:S01]  /*01a0*/  IADD3 R12, R17, -c[0x0][0x0], R12 ;  /* 0x80000000110c7a10 */ /* 0x000fe20007ffe00c */
[----:B------:R-:W-:Y:S01]  /*01b0*/  IMAD.MOV.U32 R13, RZ, RZ, RZ ;  /* 0x000000ffff0d7224 */ /* 0x000fe200078e00ff */
[----:B------:R-:W-:Y:S02]  /*01c0*/  IADD3.X R4, R16, -0x1, RZ, P1, P2 ;  /* 0xffffffff10047810 */ /* 0x000fe40000fe44ff */
[----:B------:R-:W-:-:S04]  /*01d0*/  LEA R8, P1, R9, c[0x0][0x170], 0x2 ;  /* 0x00005c0009087a11 */ /* 0x000fc800078210ff */
[----:B------:R-:W-:Y:S02]  /*01e0*/  LEA.HI.X R9, R9, c[0x0][0x174], R4, 0x2, P1 ;  /* 0x00005d0009097a11 */ /* 0x000fe400008f1404 */
[----:B--2---:R-:W-:Y:S01]  /*01f0*/  @P0 FMNMX.FTZ R11, R3, -3.40282346638528859812e+38, !PT ;  /* 0xff7fffff030b0809 */ /* 0x004fe20007810000 */
[----:B------:R-:W-:Y:S01]  /*0200*/  @P0 FADD.FTZ R13, RZ, R3 ;  /* 0x00000003ff0d0221 */ /* 0x000fe20000010000 */
[----:B------:R-:W-:Y:S05]  /*0210*/  BRA `(.L_x_223) ;  /* 0x0000004000007947 */ /* 0x000fea0003800000 */
.L_x_222:
[----:B------:R-:W-:Y:S02]  /*0220*/  IMAD.MOV.U32 R13, RZ, RZ, RZ ;  /* 0x000000ffff0d7224 */ /* 0x000fe400078e00ff */
[----:B------:R-:W-:Y:S02]  /*0230*/  IMAD.MOV.U32 R11, RZ, RZ, -0x800001 ;  /* 0xff7fffffff0b7424 */ /* 0x000fe400078e00ff */
[----:B------:R-:W-:Y:S02]  /*0240*/  IMAD.MOV.U32 R8, RZ, RZ, R0 ;  /* 0x000000ffff087224 */ /* 0x000fe400078e0000 */
[----:B------:R-:W-:-:S02]  /*0250*/  IMAD.MOV.U32 R9, RZ, RZ, R2 ;  /* 0x000000ffff097224 */ /* 0x000fc400078e0002 */
.L_x_223:
[----:B------:R-:W-:Y:S01]  /*0260*/  ULDC UR6, c[0x0][0x0] ;  /* 0x0000000000067ab9 */ /* 0x000fe20000000800 */
[----:B------:R-:W-:Y:S01]  /*0270*/  BSSY B0, `(.L_x_224) ;  /* 0x0000028000007945 */ /* 0x000fe20003800000 */
[----:B------:R-:W-:-:S06]  /*0280*/  USHF.L.U32 UR4, UR6, 0x2, URZ ;  /* 0x0000000206047899 */ /* 0x000fcc000800063f */
[----:B------:R-:W-:Y:S01]  /*0290*/  IMAD R7, RZ, RZ, -UR4 ;  /* 0x80000004ff077e24 */ /* 0x000fe2000f8e02ff */
[----:B------:R-:W-:Y:S02]  /*02a0*/  ISETP.NE.U32.AND P1, PT, RZ, UR4, PT ;  /* 0x00000004ff007c0c */ /* 0x000fe4000bf25070 */
[----:B------:R-:W0:Y:S08]  /*02b0*/  I2F.U32.RP R3, UR4 ;  /* 0x0000000400037d06 */ /* 0x000e300008209000 */
[----:B0-----:R-:W0:Y:S02]  /*02c0*/  MUFU.RCP R3, R3 ;  /* 0x0000000300037308 */ /* 0x001e240000001000 */
[----:B0-----:R-:W-:Y:S01]  /*02d0*/  IADD3 R4, R3, 0xffffffe, RZ ;  /* 0x0ffffffe03047810 */ /* 0x001fe20007ffe0ff */
[----:B------:R-:W-:-:S05]  /*02e0*/  IMAD.SHL.U32 R3, R10, 0x4, RZ ;  /* 0x000000040a037824 */ /* 0x000fca00078e00ff */
[----:B------:R0:W1:Y:S02]  /*02f0*/  F2I.FTZ.U32.TRUNC.NTZ R5, R4 ;  /* 0x0000000400057305 */ /* 0x000064000021f000 */
[----:B0-----:R-:W-:Y:S02]  /*0300*/  IMAD.MOV.U32 R4, RZ, RZ, RZ ;  /* 0x000000ffff047224 */ /* 0x001fe400078e00ff */
[----:B-1----:R-:W-:-:S04]  /*0310*/  IMAD R7, R7, R5, RZ ;  /* 0x0000000507077224 */ /* 0x002fc800078e02ff */
        /* <DEDUP_REMOVED lines=11> */
[----:B------:R-:W-:-:S04]  /*03d0*/  ISETP.GE.AND P0, PT, R3, R14, PT ;  /* 0x0000000e0300720c */ /* 0x000fc80003f06270 */
[----:B------:R-:W-:-:S09]  /*03e0*/  ISETP.GE.AND P1, PT, R15, R12, PT ;  /* 0x0000000c0f00720c */ /* 0x000fd20003f26270 */
[----:B------:R-:W-:Y:S05]  /*03f0*/  @P0 BRA `(.L_x_225) ;  /* 0x000000f000000947 */ /* 0x000fea0003800000 */
[----:B------:R-:W-:-:S04]  /*0400*/  IMAD.MOV.U32 R21, RZ, RZ, R10 ;  /* 0x000000ffff157224 */ /* 0x000fc800078e000a */
.L_x_226:
[----:B------:R-:W-:-:S06]  /*0410*/  IMAD.WIDE R4, R21, 0x10, R8 ;  /* 0x0000001015047825 */ /* 0x000fcc00078e0208 */
[----:B------:R-:W2:Y:S01]  /*0420*/  LDG.E.128 R4, [R4.64] ;  /* 0x0000000a04047981 */ /* 0x000ea2000c1e1d00 */
[----:B------:R-:W-:-:S05]  /*0430*/  IADD3 R21, R21, c[0x0][0x0], RZ ;  /* 0x0000000015157a10 */ /* 0x000fca0007ffe0ff */
[----:B------:R-:W-:-:S05]  /*0440*/  IMAD.SHL.U32 R27, R21, 0x4, RZ ;  /* 0x00000004151b7824 */ /* 0x000fca00078e00ff */
[----:B------:R-:W-:Y:S02]  /*0450*/  ISETP.GE.AND P0, PT, R27, R14, PT ;  /* 0x0000000e1b00720c */ /* 0x000fe40003f06270 */
[C---:B--2---:R-:W-:Y:S01]  /*0460*/  FMNMX.FTZ R11, R4.reuse, R11, !PT ;  /* 0x0000000b040b7209 */ /* 0x044fe20007810000 */
[----:B------:R-:W-:-:S03]  /*0470*/  FADD.FTZ R13, R4, R13 ;  /* 0x0000000d040d7221 */ /* 0x000fc60000010000 */
[C---:B------:R-:W-:Y:S01]  /*0480*/  FMNMX.FTZ R11, R5.reuse, R11, !PT ;  /* 0x0000000b050b7209 */ /* 0x040fe20007810000 */
[----:B------:R-:W-:-:S03]  /*0490*/  FADD.FTZ R13, R5, R13 ;  /* 0x0000000d050d7221 */ /* 0x000fc60000010000 */
[C---:B------:R-:W-:Y:S01]  /*04a0*/  FMNMX.FTZ R11, R6.reuse, R11, !PT ;  /* 0x0000000b060b7209 */ /* 0x040fe20007810000 */
[----:B------:R-:W-:-:S03]  /*04b0*/  FADD.FTZ R13, R6, R13 ;  /* 0x0000000d060d7221 */ /* 0x000fc60000010000 */
[C---:B------:R-:W-:Y:S01]  /*04c0*/  FMNMX.FTZ R11, R7.reuse, R11, !PT ;  /* 0x0000000b070b7209 */ /* 0x040fe20007810000 */
[----:B------:R-:W-:Y:S01]  /*04d0*/  FADD.FTZ R13, R7, R13 ;  /* 0x0000000d070d7221 */ /* 0x000fe20000010000 */
[----:B------:R-:W-:Y:S05]  /*04e0*/  @!P0 BRA `(.L_x_226) ;  /* 0xffffff2000008947 */ /* 0x000fea000383ffff */
.L_x_225:
[----:B------:R-:W-:Y:S05]  /*04f0*/  BSYNC B0 ;  /* 0x0000000000007941 */ /* 0x000fea0003800000 */
.L_x_224:
[----:B------:R-:W-:Y:S01]  /*0500*/  BSSY B0, `(.L_x_227) ;  /* 0x0000009000007945 */ /* 0x000fe20003800000 */
[----:B------:R-:W-:Y:S05]  /*0510*/  @P1 BRA `(.L_x_228) ;  /* 0x0000007000001947 */ /* 0x000fea0003800000 */
.L_x_229:
[----:B------:R-:W-:-:S06]  /*0520*/  IMAD.WIDE R4, R15, 0x4, R8 ;  /* 0x000000040f047825 */ /* 0x000fcc00078e0208 */
[----:B------:R-:W2:Y:S01]  /*0530*/  LDG.E R4, [R4.64] ;  /* 0x0000000a04047981 */ /* 0x000ea2000c1e1900 */
[----:B------:R-:W-:-:S04]  /*0540*/  IADD3 R15, R15, c[0x0][0x0], RZ ;  /* 0x000000000f0f7a10 */ /* 0x000fc80007ffe0ff */
[----:B------:R-:W-:Y:S02]  /*0550*/  ISETP.GE.AND P0, PT, R15, R12, PT ;  /* 0x0000000c0f00720c */ /* 0x000fe40003f06270 */
[C---:B--2---:R-:W-:Y:S01]  /*0560*/  FMNMX.FTZ R11, R4.reuse, R11, !PT ;  /* 0x0000000b040b7209 */ /* 0x044fe20007810000 */
[----:B------:R-:W-:-:S10]  /*0570*/  FADD.FTZ R13, R4, R13 ;  /* 0x0000000d040d7221 */ /* 0x000fd40000010000 */
[----:B------:R-:W-:Y:S05]  /*0580*/  @!P0 BRA `(.L_x_229) ;  /* 0xffffff9000008947 */ /* 0x000fea000383ffff */
.L_x_228:
[----:B------:R-:W-:Y:S05]  /*0590*/  BSYNC B0 ;  /* 0x0000000000007941 */ /* 0x000fea0003800000 */
.L_x_227:
        /* <DEDUP_REMOVED lines=156> */
[----:B-----5:R-:W-:Y:S05]  /*0f60*/  CALL.REL.NOINC `($__internal_4_$__cuda_sm70_warpsync) ;  /* 0x00001c4000007944 */ /* 0x020fea0003c00000 */
.L_x_231:
[----:B------:R-:W-:-:S06]  /*0f70*/  NOP ;  /* 0x0000000000007918 */ /* 0x000fcc0000000000 */
[----:B------:R0:W-:Y:S04]  /*0f80*/  STS [R3], R6 ;  /* 0x0000000603007388 */ /* 0x0001e80000000800 */
[----:B------:R0:W-:Y:S02]  /*0f90*/  STS [R21.X4+UR4], R26 ;  /* 0x0000001a15007988 */ /* 0x0001e40008004804 */
.L_x_230:
        /* <DEDUP_REMOVED lines=29> */
.L_x_238:
[----:B------:R-:W0:Y:S01]  /*1170*/  LDS.128 R8, [R13.X4] ;  /* 0x000000000d087984 */ /* 0x000e220000004c00 */
[----:B------:R-:W-:Y:S01]  /*1180*/  IMAD.SHL.U32 R20, R13, 0x4, RZ ;  /* 0x000000040d147824 */ /* 0x000fe200078e00ff */
[----:B------:R-:W-:Y:S02]  /*1190*/  IADD3 R3, R3, -0x10, RZ ;  /* 0xfffffff003037810 */ /* 0x000fe40007ffe0ff */
[----:B------:R-:W-:Y:S02]  /*11a0*/  LDS.128 R4, [R13.X4+0x10] ;  /* 0x000010000d047984 */ /* 0x000fe40000004c00 */
[----:B------:R-:W-:Y:S02]  /*11b0*/  ISETP.GT.AND P2, PT, R3, 0xc, PT ;  /* 0x0000000c0300780c */ /* 0x000fe40003f44270 */
[----:B------:R-:W1:Y:S04]  /*11c0*/  LDS R26, [R20+UR4] ;  /* 0x00000004141a7984 */ /* 0x000e680008000800 */
[----:B------:R-:W-:Y:S04]  /*11d0*/  LDS R29, [R20+UR4+0x10] ;  /* 0x00001004141d7984 */ /* 0x000fe80008000800 */
[----:B------:R-:W-:Y:S01]  /*11e0*/  LDS R27, [R20+UR4+0x24] ;  /* 0x00002404141b7984 */ /* 0x000fe20008000800 */
[----:B0-----:R-:W-:-:S04]  /*11f0*/  FSETP.GEU.FTZ.AND P1, PT, R21, R8, PT ;  /* 0x000000081500720b */ /* 0x001fc80003f3e000 */
[----:B------:R-:W-:Y:S02]  /*1200*/  FSEL R8, R8, R21, !P1 ;  /* 0x0000001508087208 */ /* 0x000fe40004800000 */
[----:B------:R-:W0:Y:S02]  /*1210*/  LDS R21, [R20+UR4+0x4] ;  /* 0x0000040414157984 */ /* 0x000e240008000800 */
[----:B------:R-:W-:Y:S01]  /*1220*/  FSETP.GEU.FTZ.AND P1, PT, R8, R9, PT ;  /* 0x000000090800720b */ /* 0x000fe20003f3e000 */
[----:B-1----:R-:W-:Y:S02]  /*1230*/  FADD.FTZ R26, R26, R15 ;  /* 0x0000000f1a1a7221 */ /* 0x002fe40000010000 */
[----:B------:R-:W-:Y:S01]  /*1240*/  LDS R15, [R20+UR4+0x18] ;  /* 0x00001804140f7984 */ /* 0x000fe20008000800 */
[----:B------:R-:W-:-:S04]  /*1250*/  FSEL R9, R9, R8, !P1 ;  /* 0x0000000809097208 */ /* 0x000fc80004800000 */
[----:B------:R-:W-:-:S04]  /*1260*/  FSETP.GEU.FTZ.AND P1, PT, R9, R10, PT ;  /* 0x0000000a0900720b */ /* 0x000fc80003f3e000 */
[----:B------:R-:W-:-:S04]  /*1270*/  FSEL R10, R10, R9, !P1 ;  /* 0x000000090a0a7208 */ /* 0x000fc80004800000 */
[----:B------:R-:W-:-:S04]  /*1280*/  FSETP.GEU.FTZ.AND P1, PT, R10, R11, PT ;  /* 0x0000000b0a00720b */ /* 0x000fc80003f3e000 */
[----:B------:R-:W-:-:S04]  /*1290*/  FSEL R11, R11, R10, !P1 ;  /* 0x0000000a0b0b7208 */ /* 0x000fc80004800000 */
[----:B------:R-:W-:-:S04]  /*12a0*/  FSETP.GEU.FTZ.AND P1, PT, R11, R4, PT ;  /* 0x000000040b00720b */ /* 0x000fc80003f3e000 */
[----:B------:R-:W-:Y:S02]  /*12b0*/  FSEL R4, R4, R11, !P1 ;  /* 0x0000000b04047208 */ /* 0x000fe40004800000 */
[----:B------:R-:W1:Y:S02]  /*12c0*/  LDS.128 R8, [R13.X4+0x20] ;  /* 0x000020000d087984 */ /* 0x000e640000004c00 */
[----:B------:R-:W-:-:S04]  /*12d0*/  FSETP.GEU.FTZ.AND P1, PT, R4, R5, PT ;  /* 0x000000050400720b */ /* 0x000fc80003f3e000 */
[----:B------:R-:W-:Y:S01]  /*12e0*/  FSEL R5, R5, R4, !P1 ;  /* 0x0000000405057208 */ /* 0x000fe20004800000 */
[----:B0-----:R-:W-:-:S03]  /*12f0*/  FADD.FTZ R21, R26, R21 ;  /* 0x000000151a157221 */ /* 0x001fc60000010000 */
[----:B------:R-:W-:Y:S01]  /*1300*/  FSETP.GEU.FTZ.AND P1, PT, R5, R6, PT ;  /* 0x000000060500720b */ /* 0x000fe20003f3e000 */
[----:B------:R-:W-:Y:S03]  /*1310*/  LDS R26, [R20+UR4+0x20] ;  /* 0x00002004141a7984 */ /* 0x000fe60008000800 */
[----:B------:R-:W-:Y:S02]  /*1320*/  FSEL R4, R6, R5, !P1 ;  /* 0x0000000506047208 */ /* 0x000fe40004800000 */
[----:B------:R-:W0:Y:S02]  /*1330*/  LDS R6, [R20+UR4+0x8] ;  /* 0x0000080414067984 */ /* 0x000e240008000800 */
[----:B------:R-:W-:Y:S02]  /*1340*/  FSETP.GEU.FTZ.AND P1, PT, R4, R7, PT ;  /* 0x000000070400720b */ /* 0x000fe40003f3e000 */
[----:B------:R-:W2:Y:S02]  /*1350*/  LDS R5, [R20+UR4+0xc] ;  /* 0x00000c0414057984 */ /* 0x000ea40008000800 */
[----:B------:R-:W-:-:S04]  /*1360*/  FSEL R7, R7, R4, !P1 ;  /* 0x0000000407077208 */ /* 0x000fc80004800000 */
[----:B-1----:R-:W-:-:S04]  /*1370*/  FSETP.GEU.FTZ.AND P1, PT, R7, R8, PT ;  /* 0x000000080700720b */ /* 0x002fc80003f3e000 */
[----:B------:R-:W-:Y:S02]  /*1380*/  FSEL R4, R8, R7, !P1 ;  /* 0x0000000708047208 */ /* 0x000fe40004800000 */
[----:B------:R-:W1:Y:S02]  /*1390*/  LDS R8, [R20+UR4+0x14] ;  /* 0x0000140414087984 */ /* 0x000e640008000800 */
[----:B------:R-:W-:-:S04]  /*13a0*/  FSETP.GEU.FTZ.AND P1, PT, R4, R9, PT ;  /* 0x000000090400720b */ /* 0x000fc80003f3e000 */
[----:B------:R-:W-:Y:S01]  /*13b0*/  FSEL R9, R9, R4, !P1 ;  /* 0x0000000409097208 */ /* 0x000fe20004800000 */
[----:B0-----:R-:W-:-:S03]  /*13c0*/  FADD.FTZ R6, R21, R6 ;  /* 0x0000000615067221 */ /* 0x001fc60000010000 */
[----:B------:R-:W-:Y:S01]  /*13d0*/  FSETP.GEU.FTZ.AND P1, PT, R9, R10, PT ;  /* 0x0000000a0900720b */ /* 0x000fe20003f3e000 */
[----:B------:R-:W0:Y:S01]  /*13e0*/  LDS R21, [R20+UR4+0x1c] ;  /* 0x00001c0414157984 */ /* 0x000e220008000800 */
[----:B--2---:R-:W-:Y:S02]  /*13f0*/  FADD.FTZ R6, R6, R5 ;  /* 0x0000000506067221 */ /* 0x004fe40000010000 */
[----:B------:R-:W-:Y:S02]  /*1400*/  FSEL R10, R10, R9, !P1 ;  /* 0x000000090a0a7208 */ /* 0x000fe40004800000 */
[----:B------:R-:W-:Y:S01]  /*1410*/  LDS R9, [R20+UR4+0x2c] ;  /* 0x00002c0414097984 */ /* 0x000fe20008000800 */
[----:B------:R-:W-:Y:S01]  /*1420*/  FADD.FTZ R29, R6, R29 ;  /* 0x0000001d061d7221 */ /* 0x000fe20000010000 */
[----:B------:R-:W-:Y:S02]  /*1430*/  FSETP.GEU.FTZ.AND P1, PT, R10, R11, PT ;  /* 0x0000000b0a00720b */ /* 0x000fe40003f3e000 */
[----:B------:R2:W3:Y:S02]  /*1440*/  LDS.128 R4, [R13.X4+0x30] ;  /* 0x000030000d047984 */ /* 0x0004e40000004c00 */
[----:B------:R-:W-:-:S02]  /*1450*/  FSEL R11, R11, R10, !P1 ;  /* 0x0000000a0b0b7208 */ /* 0x000fc40004800000 */
[----:B--2---:R-:W-:Y:S01]  /*1460*/  IADD3 R13, R13, 0x10, RZ ;  /* 0x000000100d0d7810 */ /* 0x004fe20007ffe0ff */
[----:B-1----:R-:W-:Y:S02]  /*1470*/  FADD.FTZ R10, R29, R8 ;  /* 0x000000081d0a7221 */ /* 0x002fe40000010000 */
[----:B------:R-:W1:Y:S02]  /*1480*/  LDS R8, [R20+UR4+0x28] ;  /* 0x0000280414087984 */ /* 0x000e640008000800 */
[----:B------:R-:W-:Y:S02]  /*1490*/  FADD.FTZ R10, R10, R15 ;  /* 0x0000000f0a0a7221 */ /* 0x000fe40000010000 */
[----:B------:R-:W-:Y:S02]  /*14a0*/  LDS R15, [R20+UR4+0x34] ;  /* 0x00003404140f7984 */ /* 0x000fe40008000800 */
[----:B0-----:R-:W-:Y:S02]  /*14b0*/  FADD.FTZ R21, R10, R21 ;  /* 0x000000150a157221 */ /* 0x001fe40000010000 */
[----:B------:R-:W0:Y:S02]  /*14c0*/  LDS R10, [R20+UR4+0x30] ;  /* 0x00003004140a7984 */ /* 0x000e240008000800 */
[----:B------:R-:W-:-:S02]  /*14d0*/  FADD.FTZ R26, R21, R26 ;  /* 0x0000001a151a7221 */ /* 0x000fc40000010000 */
[----:B------:R-:W2:Y:S02]  /*14e0*/  LDS R21, [R20+UR4+0x38] ;  /* 0x0000380414157984 */ /* 0x000ea40008000800 */
[----:B------:R-:W-:Y:S01]  /*14f0*/  FADD.FTZ R27, R26, R27 ;  /* 0x0000001b1a1b7221 */ /* 0x000fe20000010000 */
[----:B---3--:R-:W-:Y:S01]  /*1500*/  FSETP.GEU.FTZ.AND P1, PT, R11, R4, PT ;  /* 0x000000040b00720b */ /* 0x008fe20003f3e000 */
[----:B------:R-:W3:Y:S03]  /*1510*/  LDS R26, [R20+UR4+0x3c] ;  /* 0x00003c04141a7984 */ /* 0x000ee60008000800 */
[----:B------:R-:W-:-:S04]  /*1520*/  FSEL R4, R4, R11, !P1 ;  /* 0x0000000b04047208 */ /* 0x000fc80004800000 */
[----:B------:R-:W-:-:S04]  /*1530*/  FSETP.GEU.FTZ.AND P1, PT, R4, R5, PT ;  /* 0x000000050400720b */ /* 0x000fc80003f3e000 */
[----:B------:R-:W-:-:S04]  /*1540*/  FSEL R5, R5, R4, !P1 ;  /* 0x0000000405057208 */ /* 0x000fc80004800000 */
[----:B------:R-:W-:-:S04]  /*1550*/  FSETP.GEU.FTZ.AND P1, PT, R5, R6, PT ;  /* 0x000000060500720b */ /* 0x000fc80003f3e000 */
[----:B------:R-:W-:Y:S01]  /*1560*/  FSEL R6, R6, R5, !P1 ;  /* 0x0000000506067208 */ /* 0x000fe20004800000 */
[----:B-1----:R-:W-:-:S03]  /*1570*/  FADD.FTZ R8, R27, R8 ;  /* 0x000000081b087221 */ /* 0x002fc60000010000 */
[----:B------:R-:W-:Y:S01]  /*1580*/  FSETP.GEU.FTZ.AND P1, PT, R6, R7, PT ;  /* 0x000000070600720b */ /* 0x000fe20003f3e000 */
[----:B------:R-:W-:-:S04]  /*1590*/  FADD.FTZ R9, R8, R9 ;  /* 0x0000000908097221 */ /* 0x000fc80000010000 */
[----:B0-----:R-:W-:-:S04]  /*15a0*/  FADD.FTZ R10, R9, R10 ;  /* 0x0000000a090a7221 */ /* 0x001fc80000010000 */
[----:B------:R-:W-:-:S04]  /*15b0*/  FADD.FTZ R10, R10, R15 ;  /* 0x0000000f0a0a7221 */ /* 0x000fc80000010000 */
[----:B--2---:R-:W-:-:S04]  /*15c0*/  FADD.FTZ R21, R10, R21 ;  /* 0x000000150a157221 */ /* 0x004fc80000010000 */
[----:B---3--:R-:W-:Y:S01]  /*15d0*/  FADD.FTZ R15, R21, R26 ;  /* 0x0000001a150f7221 */ /* 0x008fe20000010000 */
[----:B------:R-:W-:Y:S01]  /*15e0*/  FSEL R21, R7, R6, !P1 ;  /* 0x0000000607157208 */ /* 0x000fe20004800000 */
[----:B------:R-:W-:Y:S05]  /*15f0*/  @P2 BRA `(.L_x_238) ;  /* 0xfffffb7000002947 */ /* 0x000fea000383ffff */
.L_x_237:
[----:B------:R-:W-:-:S13]  /*1600*/  ISETP.GT.AND P1, PT, R3, 0x4, PT ;  /* 0x000000040300780c */ /* 0x000fda0003f24270 */
[----:B------:R-:W-:Y:S05]  /*1610*/  @!P1 BRA `(.L_x_239) ;  /* 0x0000026000009947 */ /* 0x000fea0003800000 */
[----:B------:R-:W0:Y:S01]  /*1620*/  LDS.128 R4, [R13.X4] ;  /* 0x000000000d047984 */ /* 0x000e220000004c00 */
[----:B------:R-:W-:Y:S01]  /*1630*/  IMAD.SHL.U32 R20, R13, 0x4, RZ ;  /* 0x000000040d147824 */ /* 0x000fe200078e00ff */
[----:B------:R-:W-:Y:S02]  /*1640*/  IADD3 R3, R3, -0x8, RZ ;  /* 0xfffffff803037810 */ /* 0x000fe40007ffe0ff */
[----:B------:R1:W-:Y:S04]  /*1650*/  LDS.128 R8, [R13.X4+0x10] ;  /* 0x000010000d087984 */ /* 0x0003e80000004c00 */
[----:B------:R-:W2:Y:S04]  /*1660*/  LDS R28, [R20+UR4] ;  /* 0x00000004141c7984 */ /* 0x000ea80008000800 */
[----:B------:R-:W3:Y:S01]  /*1670*/  LDS R26, [R20+UR4+0x4] ;  /* 0x00000404141a7984 */ /* 0x000ee20008000800 */
[----:B-1----:R-:W-:-:S02]  /*1680*/  IADD3 R13, R13, 0x8, RZ ;  /* 0x000000080d0d7810 */ /* 0x002fc40007ffe0ff */
[----:B0-----:R-:W-:-:S04]  /*1690*/  FSETP.GEU.FTZ.AND P0, PT, R21, R4, PT ;  /* 0x000000041500720b */ /* 0x001fc80003f1e000 */
[----:B------:R-:W-:-:S04]  /*16a0*/  FSEL R4, R4, R21, !P0 ;  /* 0x0000001504047208 */ /* 0x000fc80004000000 */
        /* <DEDUP_REMOVED lines=10> */
[----:B------:R-:W-:-:S03]  /*1750*/  FSETP.GEU.FTZ.AND P0, PT, R6, R7, PT ;  /* 0x000000070600720b */ /* 0x000fc60003f1e000 */
[----:B------:R-:W-:Y:S01]  /*1760*/  LDS R26, [R20+UR4+0x1c] ;  /* 0x00001c04141a7984 */ /* 0x000fe20008000800 */
[----:B------:R-:W-:-:S03]  /*1770*/  FSEL R7, R7, R6, !P0 ;  /* 0x0000000607077208 */ /* 0x000fc60004000000 */
[----:B------:R-:W1:Y:S01]  /*1780*/  LDS R6, [R20+UR4+0xc] ;  /* 0x00000c0414067984 */ /* 0x000e620008000800 */
        /* <DEDUP_REMOVED lines=12> */
[----:B------:R-:W-:-:S04]  /*1850*/  FADD.FTZ R21, R6, R21 ;  /* 0x0000001506157221 */ /* 0x000fc80000010000 */
[----:B------:R-:W-:Y:S01]  /*1860*/  FADD.FTZ R15, R21, R26 ;  /* 0x0000001a150f7221 */ /* 0x000fe20000010000 */
[----:B------:R-:W-:Y:S02]  /*1870*/  FSEL R21, R11, R10, !P1 ;  /* 0x0000000a0b157208 */ /* 0x000fe40004800000 */
.L_x_239:
[----:B------:R-:W-:-:S13]  /*1880*/  ISETP.NE.OR P0, PT, R3, RZ, P0 ;  /* 0x000000ff0300720c */ /* 0x000fda0000705670 */
[----:B------:R-:W-:Y:S05]  /*1890*/  @!P0 BRA `(.L_x_235) ;  /* 0x0000016000008947 */ /* 0x000fea0003800000 */
.L_x_236:
        /* <DEDUP_REMOVED lines=22> */
.L_x_235:
[----:B------:R-:W-:-:S13]  /*1a00*/  ISETP.NE.AND P0, PT, R14, RZ, PT ;  /* 0x000000ff0e00720c */ /* 0x000fda0003f05270 */
[----:B------:R-:W-:Y:S05]  /*1a10*/  @!P0 BRA `(.L_x_234) ;  /* 0x000000c000008947 */ /* 0x000fea0003800000 */
[----:B------:R-:W-:-:S05]  /*1a20*/  IMAD.SHL.U32 R13, R13, 0x4, RZ ;  /* 0x000000040d0d7824 */ /* 0x000fca00078e00ff */
[----:B------:R-:W-:Y:S02]  /*1a30*/  IADD3 R3, R13, UR4, RZ ;  /* 0x000000040d037c10 */ /* 0x000fe4000fffe0ff */
.L_x_240:
        /* <DEDUP_REMOVED lines=10> */
.L_x_234:
[----:B------:R-:W-:Y:S01]  /*1ae0*/  IMAD.MOV.U32 R4, RZ, RZ, c[0x0][0x0] ;  /* 0x00000000ff047624 */ /* 0x000fe200078e00ff */
[----:B------:R0:W-:Y:S04]  /*1af0*/  STS [RZ], R21 ;  /* 0x00000015ff007388 */ /* 0x0001e80000000800 */
[----:B------:R0:W-:Y:S02]  /*1b00*/  STS [R4.X4], R15 ;  /* 0x0000000f04007388 */ /* 0x0001e40000004800 */
.L_x_233:
[----:B------:R-:W-:Y:S05]  /*1b10*/  BSYNC B0 ;  /* 0x0000000000007941 */ /* 0x000fea0003800000 */
.L_x_232:
[----:B------:R-:W1:Y:S01]  /*1b20*/  I2F.U32.RP R3, UR4 ;  /* 0x0000000400037d06 */ /* 0x000e620008209000 */
[----:B------:R-:W-:Y:S01]  /*1b30*/  BAR.SYNC.DEFER_BLOCKING 0x0 ;  /* 0x0000000000007b1d */ /* 0x000fe20000010000 */
[----:B------:R-:W-:Y:S01]  /*1b40*/  IMAD R7, RZ, RZ, -UR4 ;  /* 0x80000004ff077e24 */ /* 0x000fe2000f8e02ff */
[----:B------:R-:W-:Y:S01]  /*1b50*/  ISETP.NE.AND P0, PT, R17, RZ, PT ;  /* 0x000000ff1100720c */ /* 0x000fe20003f05270 */
[----:B------:R-:W-:Y:S02]  /*1b60*/  IMAD.MOV.U32 R10, RZ, RZ, c[0x0][0x180] ;  /* 0x00006000ff0a7624 */ /* 0x000fe400078e00ff */
[----:B------:R-:W-:-:S02]  /*1b70*/  IMAD.MOV.U32 R11, RZ, RZ, RZ ;  /* 0x000000ffff0b7224 */ /* 0x000fc400078e00ff */
[----:B------:R-:W-:Y:S02]  /*1b80*/  IMAD.MOV.U32 R8, RZ, RZ, R0 ;  /* 0x000000ffff087224 */ /* 0x000fe400078e0000 */
[----:B------:R-:W-:Y:S01]  /*1b90*/  IMAD.MOV.U32 R9, RZ, RZ, R2 ;  /* 0x000000ffff097224 */ /* 0x000fe200078e0002 */
[----:B-1----:R-:W1:Y:S01]  /*1ba0*/  MUFU.RCP R3, R3 ;  /* 0x0000000300037308 */ /* 0x002e620000001000 */
[----:B------:R-:W2:Y:S01]  /*1bb0*/  LDS R20, [RZ] ;  /* 0x00000000ff147984 */ /* 0x000ea20000000800 */
[----:B01----:R-:W-:-:S06]  /*1bc0*/  IADD3 R4, R3, 0xffffffe, RZ ;  /* 0x0ffffffe03047810 */ /* 0x003fcc0007ffe0ff */
[----:B------:R0:W1:Y:S02]  /*1bd0*/  F2I.FTZ.U32.TRUNC.NTZ R5, R4 ;  /* 0x0000000400057305 */ /* 0x000064000021f000 */
[----:B0-----:R-:W-:Y:S02]  /*1be0*/  IMAD.MOV.U32 R4, RZ, RZ, RZ ;  /* 0x000000ffff047224 */ /* 0x001fe400078e00ff */
[----:B-1----:R-:W-:-:S04]  /*1bf0*/  IMAD R7, R7, R5, RZ ;  /* 0x0000000507077224 */ /* 0x002fc800078e02ff */
[----:B------:R-:W-:-:S04]  /*1c00*/  IMAD.HI.U32 R7, R5, R7, R4 ;  /* 0x0000000705077227 */ /* 0x000fc800078e0004 */
[----:B------:R-:W-:-:S05]  /*1c10*/  IMAD.MOV.U32 R5, RZ, RZ, c[0x0][0x0] ;  /* 0x00000000ff057624 */ /* 0x000fca00078e00ff */
[----:B------:R0:W1:Y:S04]  /*1c20*/  LDS R3, [R5.X4] ;  /* 0x0000000005037984 */ /* 0x0000680000004800 */
[----:B------:R-:W-:Y:S06]  /*1c30*/  BAR.SYNC.DEFER_BLOCKING 0x0 ;  /* 0x0000000000007b1d */ /* 0x000fec0000010000 */
[----:B------:R-:W-:Y:S05]  /*1c40*/  @!P0 BRA `(.L_x_241) ;  /* 0x000000d000008947 */ /* 0x000fea0003800000 */
[----:B0-2---:R-:W-:-:S13]  /*1c50*/  ISETP.GE.U32.AND P0, PT, R12, R17, PT ;  /* 0x000000110c00720c */ /* 0x005fda0003f06070 */
[----:B------:R-:W2:Y:S01]  /*1c60*/  @P0 LDG.E R25, [R24.64] ;  /* 0x0000000a18190981 */ /* 0x000ea2000c1e1900 */
[----:B------:R-:W-:Y:S01]  /*1c70*/  IADD3 R9, P1, P2, -R17, c[0x0][0x0], R18 ;  /* 0x0000000011097a10 */ /* 0x000fe20007a3e112 */
[----:B------:R-:W-:Y:S02]  /*1c80*/  IMAD.MOV.U32 R10, RZ, RZ, c[0x0][0x0] ;  /* 0x00000000ff0a7624 */ /* 0x000fe400078e00ff */
[----:B------:R-:W-:Y:S01]  /*1c90*/  IMAD.MOV.U32 R11, RZ, RZ, RZ ;  /* 0x000000ffff0b7224 */ /* 0x000fe200078e00ff */
[----:B------:R-:W-:Y:S02]  /*1ca0*/  LEA R8, P3, R9, c[0x0][0x170], 0x2 ;  /* 0x00005c0009087a11 */ /* 0x000fe400078610ff */
[----:B------:R-:W-:Y:S02]  /*1cb0*/  IADD3.X R16, R16, -0x1, RZ, P1, P2 ;  /* 0xffffffff10107810 */ /* 0x000fe40000fe44ff */
[----:B------:R-:W-:Y:S02]  /*1cc0*/  IADD3 R10, R17, c[0x0][0x180], -R10 ;  /* 0x00006000110a7a10 */ /* 0x000fe40007ffe80a */
[----:B------:R-:W-:Y:S01]  /*1cd0*/  LEA.HI.X R9, R9, c[0x0][0x174], R16, 0x2, P3 ;  /* 0x00005d0009097a11 */ /* 0x000fe200018f1410 */
[----:B--2---:R-:W-:-:S04]  /*1ce0*/  @P0 FADD.FTZ R4, -R20, R25 ;  /* 0x0000001914040221 */ /* 0x004fc80000010100 */
[----:B------:R-:W-:-:S06]  /*1cf0*/  @P0 FMUL.FTZ R4, R4, 1.4426950216293334961 ;  /* 0x3fb8aa3b04040820 */ /* 0x000fcc0000410000 */
[----:B------:R-:W0:Y:S02]  /*1d00*/  @P0 MUFU.EX2 R4, R4 ;  /* 0x0000000400040308 */ /* 0x000e240000000800 */
[----:B0-----:R-:W-:-:S06]  /*1d10*/  @P0 FADD.FTZ R11, RZ, R4 ;  /* 0x00000004ff0b0221 */ /* 0x001fcc0000010000 */
.L_x_241:
[----:B0-2---:R-:W-:Y:S01]  /*1d20*/  IMAD.HI.U32 R4, R7, R10, RZ ;  /* 0x0000000a07047227 */ /* 0x005fe200078e00ff */
[----:B------:R-:W-:Y:S01]  /*1d30*/  ISETP.NE.U32.AND P1, PT, RZ, UR4, PT ;  /* 0x00000004ff007c0c */ /* 0x000fe2000bf25070 */
[----:B------:R-:W-:Y:S02]  /*1d40*/  BSSY B0, `(.L_x_242) ;  /* 0x0000024000007945 */ /* 0x000fe40003800000 */
[----:B------:R-:W-:Y:S02]  /*1d50*/  IMAD.MOV R13, RZ, RZ, -R4 ;  /* 0x000000ffff0d7224 */ /* 0x000fe400078e0a04 */
[----:B------:R-:W-:Y:S02]  /*1d60*/  IMAD.SHL.U32 R21, R12, 0x4, RZ ;  /* 0x000000040c157824 */ /* 0x000fe400078e00ff */
        /* <DEDUP_REMOVED lines=11> */
.L_x_244:
[----:B------:R-:W-:-:S06]  /*1e20*/  IMAD.WIDE R4, R17, 0x10, R8 ;  /* 0x0000001011047825 */ /* 0x000fcc00078e0208 */
[----:B------:R-:W2:Y:S01]  /*1e30*/  LDG.E.128 R4, [R4.64] ;  /* 0x0000000a04047981 */ /* 0x000ea2000c1e1d00 */
[----:B------:R-:W-:Y:S01]  /*1e40*/  IADD3 R17, R17, c[0x0][0x0], RZ ;  /* 0x0000000011117a10 */ /* 0x000fe20007ffe0ff */
[C---:B--2---:R-:W-:Y:S02]  /*1e50*/  FADD.FTZ R14, -R20.reuse, R4 ;  /* 0x00000004140e7221 */ /* 0x044fe40000010100 */
[----:B------:R-:W-:Y:S02]  /*1e60*/  FADD.FTZ R16, -R20, R5 ;  /* 0x0000000514107221 */ /* 0x000fe40000010100 */
[----:B------:R-:W-:Y:S02]  /*1e70*/  FMUL.FTZ R14, R14, 1.4426950216293334961 ;  /* 0x3fb8aa3b0e0e7820 */ /* 0x000fe40000410000 */
[----:B------:R-:W-:Y:S02]  /*1e80*/  FMUL.FTZ R16, R16, 1.4426950216293334961 ;  /* 0x3fb8aa3b10107820 */ /* 0x000fe40000410000 */
[----:B------:R-:W-:-:S02]  /*1e90*/  FADD.FTZ R6, -R20, R6 ;  /* 0x0000000614067221 */ /* 0x000fc40000010100 */
[----:B------:R-:W0:Y:S01]  /*1ea0*/  MUFU.EX2 R14, R14 ;  /* 0x0000000e000e7308 */ /* 0x000e220000000800 */
[----:B------:R-:W-:Y:S02]  /*1eb0*/  FADD.FTZ R7, -R20, R7 ;  /* 0x0000000714077221 */ /* 0x000fe40000010100 */
[----:B------:R-:W-:Y:S02]  /*1ec0*/  FMUL.FTZ R6, R6, 1.4426950216293334961 ;  /* 0x3fb8aa3b06067820 */ /* 0x000fe40000410000 */
[----:B------:R-:W-:-:S03]  /*1ed0*/  FMUL.FTZ R7, R7, 1.4426950216293334961 ;  /* 0x3fb8aa3b07077820 */ /* 0x000fc60000410000 */
[----:B------:R-:W2:Y:S01]  /*1ee0*/  MUFU.EX2 R16, R16 ;  /* 0x0000001000107308 */ /* 0x000ea20000000800 */
[----:B0-----:R-:W-:-:S07]  /*1ef0*/  FADD.FTZ R11, R14, R11 ;  /* 0x0000000b0e0b7221 */ /* 0x001fce0000010000 */
[----:B------:R-:W0:Y:S01]  /*1f00*/  MUFU.EX2 R6, R6 ;  /* 0x0000000600067308 */ /* 0x000e220000000800 */
[----:B------:R-:W-:-:S05]  /*1f10*/  IMAD.SHL.U32 R14, R17, 0x4, RZ ;  /* 0x00000004110e7824 */ /* 0x000fca00078e00ff */
[----:B------:R-:W-:Y:S01]  /*1f20*/  ISETP.GE.AND P0, PT, R14, R13, PT ;  /* 0x0000000d0e00720c */ /* 0x000fe20003f06270 */
[----:B--2---:R-:W-:Y:S01]  /*1f30*/  FADD.FTZ R11, R11, R16 ;  /* 0x000000100b0b7221 */ /* 0x004fe20000010000 */
[----:B------:R-:W2:Y:S03]  /*1f40*/  MUFU.EX2 R4, R7 ;  /* 0x0000000700047308 */ /* 0x000ea60000000800 */
[----:B0-----:R-:W-:-:S04]  /*1f50*/  FADD.FTZ R11, R11, R6 ;  /* 0x000000060b0b7221 */ /* 0x001fc80000010000 */
[----:B--2---:R-:W-:-:S04]  /*1f60*/  FADD.FTZ R11, R11, R4 ;  /* 0x000000040b0b7221 */ /* 0x004fc80000010000 */
[----:B------:R-:W-:Y:S05]  /*1f70*/  @!P0 BRA `(.L_x_244) ;  /* 0xfffffea000008947 */ /* 0x000fea000383ffff */
.L_x_243:
[----:B------:R-:W-:Y:S05]  /*1f80*/  BSYNC B0 ;  /* 0x0000000000007941 */ /* 0x000fea0003800000 */
.L_x_242:
[----:B------:R-:W-:Y:S01]  /*1f90*/  ISETP.GE.AND P0, PT, R15, R10, PT ;  /* 0x0000000a0f00720c */ /* 0x000fe20003f06270 */
[----:B------:R-:W-:-:S12]  /*1fa0*/  BSSY B0, `(.L_x_245) ;  /* 0x000000b000007945 */ /* 0x000fd80003800000 */
[----:B------:R-:W-:Y:S05]  /*1fb0*/  @P0 BRA `(.L_x_246) ;  /* 0x0000009000000947 */ /* 0x000fea0003800000 */
.L_x_247:
[----:B------:R-:W-:-:S06]  /*1fc0*/  IMAD.WIDE R4, R15, 0x4, R8 ;  /* 0x000000040f047825 */ /* 0x000fcc00078e0208 */
[----:B------:R-:W2:Y:S01]  /*1fd0*/  LDG.E R5, [R4.64] ;  /* 0x0000000a04057981 */ /* 0x000ea2000c1e1900 */
[----:B------:R-:W-:-:S04]  /*1fe0*/  IADD3 R15, R15, c[0x0][0x0], RZ ;  /* 0x000000000f0f7a10 */ /* 0x000fc80007ffe0ff */
[----:B------:R-:W-:Y:S01]  /*1ff0*/  ISETP.GE.AND P0, PT, R15, R10, PT ;  /* 0x0000000a0f00720c */ /* 0x000fe20003f06270 */
[----:B--2---:R-:W-:-:S04]  /*2000*/  FADD.FTZ R6, -R20, R5 ;  /* 0x0000000514067221 */ /* 0x004fc80000010100 */
[----:B------:R-:W-:-:S06]  /*2010*/  FMUL.FTZ R6, R6, 1.4426950216293334961 ;  /* 0x3fb8aa3b06067820 */ /* 0x000fcc0000410000 */
[----:B------:R-:W0:Y:S02]  /*2020*/  MUFU.EX2 R6, R6 ;  /* 0x0000000600067308 */ /* 0x000e240000000800 */
[----:B0-----:R-:W-:Y:S01]  /*2030*/  FADD.FTZ R11, R6, R11 ;  /* 0x0000000b060b7221 */ /* 0x001fe20000010000 */
[----:B------:R-:W-:Y:S05]  /*2040*/  @!P0 BRA `(.L_x_247) ;  /* 0xffffff7000008947 */ /* 0x000fea000383ffff */
.L_x_246:
[----:B------:R-:W-:Y:S05]  /*2050*/  BSYNC B0 ;  /* 0x0000000000007941 */ /* 0x000fea0003800000 */
.L_x_245:
[----:B------:R-:W-:Y:S01]  /*2060*/  BAR.SYNC.DEFER_BLOCKING 0x0 ;  /* 0x0000000000007b1d */ /* 0x000fe20000010000 */
[----:B------:R-:W-:-:S05]  /*2070*/  LOP3.LUT R4, R12, 0x1f, RZ, 0xc0, !PT ;  /* 0x0000001f0c047812 */ /* 0x000fca00078ec0ff */
[----:B------:R-:W-:Y:S02]  /*2080*/  ULDC UR4, c[0x0][0x0] ;  /* 0x0000000000047ab9 */ /* 0x000fe40000000800 */
[----:B------:R-:W-:-:S06]  /*2090*/  USHF.R.U32.HI UR4, URZ, 0x5, UR4 ;  /* 0x000000053f047899 */ /* 0x000fcc0008011604 */
[----:B------:R-:W-:-:S04]  /*20a0*/  ISETP.GE.U32.AND P0, PT, R4, UR4, PT ;  /* 0x0000000404007c0c */ /* 0x000fc8000bf06070 */
[----:B------:R-:W-:Y:S01]  /*20b0*/  ISETP.GT.U32.OR P0, PT, R12, 0x1f, P0 ;  /* 0x0000001f0c00780c */ /* 0x000fe20000704470 */
[----:B------:R0:W-:Y:S04]  /*20c0*/  STS [R12.X4], R11 ;  /* 0x0000000b0c007388 */ /* 0x0001e80000004800 */
[----:B------:R-:W-:Y:S08]  /*20d0*/  BAR.SYNC.DEFER_BLOCKING 0x0 ;  /* 0x0000000000007b1d */ /* 0x000ff00000010000 */
[----:B------:R-:W-:Y:S05]  /*20e0*/  @P0 BRA `(.L_x_248) ;  /* 0x0000035000000947 */ /* 0x000fea0003800000 */
[----:B0-----:R-:W-:Y:S01]  /*20f0*/  IMAD.SHL.U32 R24, R12, 0x80, RZ ;  /* 0x000000800c187824 */ /* 0x001fe200078e00ff */
[----:B------:R-:W-:Y:S01]  /*2100*/  UMOV UR5, 0xffffffff ;  /* 0xffffffff00057882 */ /* 0x000fe20000000000 */
[----:B------:R-:W-:Y:S01]  /*2110*/  LOP3.LUT R21, R21, 0x7c, RZ, 0xc0, !PT ;  /* 0x0000007c15157812 */ /* 0x000fe200078ec0ff */
[----:B------:R-:W-:-:S02]  /*2120*/  USHF.L.U32 UR5, UR5, UR4, URZ ;  /* 0x0000000405057299 */ /* 0x000fc4000800063f */
[----:B------:R-:W-:-:S05]  /*2130*/  LOP3.LUT R24, R24, 0xf80, RZ, 0xc0, !PT ;  /* 0x00000f8018187812 */ /* 0x000fca00078ec0ff */
[----:B------:R-:W0:Y:S04]  /*2140*/  LDS.128 R4, [R24] ;  /* 0x0000000018047984 */ /* 0x000e280000000c00 */
[----:B------:R-:W2:Y:S04]  /*2150*/  LDS.128 R16, [R24+0x10] ;  /* 0x0000100018107984 */ /* 0x000ea80000000c00 */
[----:B------:R-:W3:Y:S04]  /*2160*/  LDS.128 R8, [R24+0x20] ;  /* 0x0000200018087984 */ /* 0x000ee80000000c00 */
[----:B------:R-:W4:Y:S01]  /*2170*/  LDS.128 R12, [R24+0x30] ;  /* 0x00003000180c7984 */ /* 0x000f220000000c00 */
[----:B0-----:R-:W-:-:S04]  /*2180*/  FADD.FTZ R4, RZ, R4 ;  /* 0x00000004ff047221 */ /* 0x001fc80000010000 */
[----:B------:R-:W-:-:S04]  /*2190*/  FADD.FTZ R5, R5, R4 ;  /* 0x0000000405057221 */ /* 0x000fc80000010000 */
[----:B------:R-:W-:-:S04]  /*21a0*/  FADD.FTZ R6, R6, R5 ;  /* 0x0000000506067221 */ /* 0x000fc80000010000 */
[----:B------:R-:W-:-:S04]  /*21b0*/  FADD.FTZ R7, R7, R6 ;  /* 0x0000000607077221 */ /* 0x000fc80000010000 */
[----:B--2---:R-:W-:Y:S02]  /*21c0*/  FADD.FTZ R16, R7, R16 ;  /* 0x0000001007107221 */ /* 0x004fe40000010000 */
[----:B------:R-:W0:Y:S02]  /*21d0*/  LDS.128 R4, [R24+0x40] ;  /* 0x0000400018047984 */ /* 0x000e240000000c00 */
        /* <DEDUP_REMOVED lines=13> */
[----:B0-----:R-:W-:Y:S02]  /*22b0*/  FADD.FTZ R4, R15, R4 ;  /* 0x000000040f047221 */ /* 0x001fe40000010000 */
[----:B------:R-:W0:Y:S02]  /*22c0*/  LDS.128 R12, [R24+0x70] ;  /* 0x00007000180c7984 */ /* 0x000e240000000c00 */
[----:B------:R-:W-:-:S04]  /*22d0*/  FADD.FTZ R5, R5, R4 ;  /* 0x0000000405057221 */ /* 0x000fc80000010000 */
[----:B------:R-:W-:-:S04]  /*22e0*/  FADD.FTZ R6, R6, R5 ;  /* 0x0000000506067221 */ /* 0x000fc80000010000 */
[----:B------:R-:W-:Y:S01]  /*22f0*/  FADD.FTZ R7, R7, R6 ;  /* 0x0000000607077221 */ /* 0x000fe20000010000 */
[----:B------:R-:W-:-:S03]  /*2300*/  LOP3.LUT R6, RZ, UR5, RZ, 0x33, !PT ;  /* 0x00000005ff067c12 */ /* 0x000fc6000f8e33ff */
[----:B--2---:R-:W-:Y:S01]  /*2310*/  FADD.FTZ R16, R7, R16 ;  /* 0x0000001007107221 */ /* 0x004fe20000010000 */
[----:B------:R-:W2:Y:S03]  /*2320*/  R2UR UR5, R6 ;  /* 0x00000000060573c2 */ /* 0x000ea600000e0000 */
[----:B------:R-:W-:-:S04]  /*2330*/  FADD.FTZ R17, R17, R16 ;  /* 0x0000001011117221 */ /* 0x000fc80000010000 */
[----:B------:R-:W-:-:S04]  /*2340*/  FADD.FTZ R18, R18, R17 ;  /* 0x0000001112127221 */ /* 0x000fc80000010000 */
[----:B------:R-:W-:-:S04]  /*2350*/  FADD.FTZ R19, R19, R18 ;  /* 0x0000001213137221 */ /* 0x000fc80000010000 */
[----:B---3--:R-:W-:-:S04]  /*2360*/  FADD.FTZ R8, R19, R8 ;  /* 0x0000000813087221 */ /* 0x008fc80000010000 */
[----:B------:R-:W-:-:S04]  /*2370*/  FADD.FTZ R9, R9, R8 ;  /* 0x0000000809097221 */ /* 0x000fc80000010000 */
[----:B------:R-:W-:-:S04]  /*2380*/  FADD.FTZ R10, R10, R9 ;  /* 0x000000090a0a7221 */ /* 0x000fc80000010000 */
[----:B------:R-:W-:-:S04]  /*2390*/  FADD.FTZ R11, R11, R10 ;  /* 0x0000000a0b0b7221 */ /* 0x000fc80000010000 */
[----:B0-----:R-:W-:-:S04]  /*23a0*/  FADD.FTZ R12, R11, R12 ;  /* 0x0000000c0b0c7221 */ /* 0x001fc80000010000 */
[----:B------:R-:W-:-:S04]  /*23b0*/  FADD.FTZ R13, R13, R12 ;  /* 0x0000000c0d0d7221 */ /* 0x000fc80000010000 */
[----:B------:R-:W-:-:S04]  /*23c0*/  FADD.FTZ R14, R14, R13 ;  /* 0x0000000d0e0e7221 */ /* 0x000fc80000010000 */
[----:B------:R-:W-:Y:S01]  /*23d0*/  FADD.FTZ R14, R15, R14 ;  /* 0x0000000e0f0e7221 */ /* 0x000fe20000010000 */
[----:B--2---:R-:W-:Y:S05]  /*23e0*/  BRA.CONV UR5, `(.L_x_249) ;  /* 0x0000003305007947 */ /* 0x004fea000b800000 */
[----:B------:R-:W-:Y:S01]  /*23f0*/  IMAD.MOV.U32 R4, RZ, RZ, R6 ;  /* 0x000000ffff047224 */ /* 0x000fe200078e0006 */
[----:B------:R-:W-:Y:S02]  /*2400*/  MOV R7, 0x2420 ;  /* 0x0000242000077802 */ /* 0x000fe40000000f00 */
[----:B-1---5:R-:W-:Y:S05]  /*2410*/  CALL.REL.NOINC `($__internal_4_$__cuda_sm70_warpsync) ;  /* 0x0000079000007944 */ /* 0x022fea0003c00000 */
.L_x_249:
[----:B------:R-:W-:-:S06]  /*2420*/  NOP ;  /* 0x0000000000007918 */ /* 0x000fcc0000000000 */
[----:B------:R0:W-:Y:S02]  /*2430*/  STS [R21], R14 ;  /* 0x0000000e15007388 */ /* 0x0001e40000000800 */
.L_x_248:
[----:B0-----:R-:W0:Y:S01]  /*2440*/  S2R R4, SR_TID.X ;  /* 0x0000000000047919 */ /* 0x001e220000002100 */
[----:B------:R-:W-:Y:S01]  /*2450*/  WARPSYNC 0xffffffff ;  /* 0xffffffff00007948 */ /* 0x000fe20003800000 */
[----:B------:R-:W-:Y:S02]  /*2460*/  BSSY B0, `(.L_x_250) ;  /* 0x0000054000007945 */ /* 0x000fe40003800000 */
[----:B------:R-:W-:Y:S01]  /*2470*/  BAR.SYNC.DEFER_BLOCKING 0x0 ;  /* 0x0000000000007b1d */ /* 0x000fe20000010000 */
[----:B0-----:R-:W-:-:S13]  /*2480*/  ISETP.NE.AND P1, PT, R4, RZ, PT ;  /* 0x000000ff0400720c */ /* 0x001fda0003f25270 */
        /* <DEDUP_REMOVED lines=12> */
[----:B------:R-:W-:Y:S01]  /*2550*/  LEA.HI R21, R4, -R25, RZ, 0x1b ;  /* 0x8000001904157211 */ /* 0x000fe200078fd8ff */
        /* <DEDUP_REMOVED lines=8> */
.L_x_256:
[----:B------:R-:W0:Y:S01]  /*25e0*/  LDS.128 R4, [R24.X4] ;  /* 0x0000000018047984 */ /* 0x000e220000004c00 */
[----:B------:R-:W-:-:S03]  /*25f0*/  IADD3 R21, R21, -0x10, RZ ;  /* 0xfffffff015157810 */ /* 0x000fc60007ffe0ff */
[----:B------:R-:W2:Y:S01]  /*2600*/  LDS.128 R8, [R24.X4+0x10] ;  /* 0x0000100018087984 */ /* 0x000ea20000004c00 */
[----:B------:R-:W-:-:S03]  /*2610*/  ISETP.GT.AND P2, PT, R21, 0xc, PT ;  /* 0x0000000c1500780c */ /* 0x000fc60003f44270 */
[----:B------:R-:W3:Y:S01]  /*2620*/  LDS.128 R12, [R24.X4+0x20] ;  /* 0x00002000180c7984 */ /* 0x000ee20000004c00 */
[----:B0-----:R-:W-:-:S03]  /*2630*/  FADD.FTZ R4, R4, R19 ;  /* 0x0000001304047221 */ /* 0x001fc60000010000 */
[----:B------:R0:W4:Y:S01]  /*2640*/  LDS.128 R16, [R24.X4+0x30] ;  /* 0x0000300018107984 */ /* 0x0001220000004c00 */
[----:B------:R-:W-:-:S04]  /*2650*/  FADD.FTZ R5, R5, R4 ;  /* 0x0000000405057221 */ /* 0x000fc80000010000 */
[----:B------:R-:W-:Y:S01]  /*2660*/  FADD.FTZ R6, R6, R5 ;  /* 0x0000000506067221 */ /* 0x000fe20000010000 */
[----:B0-----:R-:W-:-:S03]  /*2670*/  IADD3 R24, R24, 0x10, RZ ;  /* 0x0000001018187810 */ /* 0x001fc60007ffe0ff */
        /* <DEDUP_REMOVED lines=14> */
.L_x_255:
[----:B------:R-:W-:-:S13]  /*2760*/  ISETP.GT.AND P2, PT, R21, 0x4, PT ;  /* 0x000000041500780c */ /* 0x000fda0003f44270 */
[----:B------:R-:W-:Y:S05]  /*2770*/  @!P2 BRA `(.L_x_257) ;  /* 0x000000d00000a947 */ /* 0x000fea0003800000 */
[----:B------:R-:W0:Y:S01]  /*2780*/  LDS.128 R4, [R24.X4] ;  /* 0x0000000018047984 */ /* 0x000e220000004c00 */
[----:B------:R-:W-:Y:S02]  /*2790*/  PLOP3.LUT P0, PT, PT, PT, PT, 0x8, 0x0 ;  /* 0x000000000000781c */ /* 0x000fe40003f0e170 */
[----:B------:R-:W-:Y:S01]  /*27a0*/  IADD3 R21, R21, -0x8, RZ ;  /* 0xfffffff815157810 */ /* 0x000fe20007ffe0ff */
[----:B------:R2:W3:Y:S02]  /*27b0*/  LDS.128 R8, [R24.X4+0x10] ;  /* 0x0000100018087984 */ /* 0x0004e40000004c00 */
[----:B--2---:R-:W-:Y:S01]  /*27c0*/  IADD3 R24, R24, 0x8, RZ ;  /* 0x0000000818187810 */ /* 0x004fe20007ffe0ff */
[----:B0-----:R-:W-:-:S04]  /*27d0*/  FADD.FTZ R4, R19, R4 ;  /* 0x0000000413047221 */ /* 0x001fc80000010000 */
[----:B------:R-:W-:-:S04]  /*27e0*/  FADD.FTZ R5, R5, R4 ;  /* 0x0000000405057221 */ /* 0x000fc80000010000 */
[----:B------:R-:W-:-:S04]  /*27f0*/  FADD.FTZ R6, R6, R5 ;  /* 0x0000000506067221 */ /* 0x000fc80000010000 */
[----:B------:R-:W-:-:S04]  /*2800*/  FADD.FTZ R7, R7, R6 ;  /* 0x0000000607077221 */ /* 0x000fc80000010000 */
[----:B---3--:R-:W-:-:S04]  /*2810*/  FADD.FTZ R8, R7, R8 ;  /* 0x0000000807087221 */ /* 0x008fc80000010000 */
[----:B------:R-:W-:-:S04]  /*2820*/  FADD.FTZ R9, R9, R8 ;  /* 0x0000000809097221 */ /* 0x000fc80000010000 */
[----:B------:R-:W-:-:S04]  /*2830*/  FADD.FTZ R10, R10, R9 ;  /* 0x000000090a0a7221 */ /* 0x000fc80000010000 */
[----:B------:R-:W-:Y:S02]  /*2840*/  FADD.FTZ R19, R11, R10 ;  /* 0x0000000a0b137221 */ /* 0x000fe40000010000 */
.L_x_257:
[----:B------:R-:W-:-:S13]  /*2850*/  ISETP.NE.OR P0, PT, R21, RZ, P0 ;  /* 0x000000ff1500720c */ /* 0x000fda0000705670 */
[----:B------:R-:W-:Y:S05]  /*2860*/  @!P0 BRA `(.L_x_253) ;  /* 0x0000009000008947 */ /* 0x000fea0003800000 */
.L_x_254:
[----:B------:R0:W2:Y:S01]  /*2870*/  LDS.128 R4, [R24.X4] ;  /* 0x0000000018047984 */ /* 0x0000a20000004c00 */
[----:B------:R-:W-:-:S04]  /*2880*/  IADD3 R21, R21, -0x4, RZ ;  /* 0xfffffffc15157810 */ /* 0x000fc80007ffe0ff */
[----:B------:R-:W-:Y:S02]  /*2890*/  ISETP.NE.AND P0, PT, R21, RZ, PT ;  /* 0x000000ff1500720c */ /* 0x000fe40003f05270 */
[----:B0-----:R-:W-:Y:S01]  /*28a0*/  IADD3 R24, R24, 0x4, RZ ;  /* 0x0000000418187810 */ /* 0x001fe20007ffe0ff */
[----:B--2---:R-:W-:-:S04]  /*28b0*/  FADD.FTZ R4, R4, R19 ;  /* 0x0000001304047221 */ /* 0x004fc80000010000 */
[----:B------:R-:W-:-:S04]  /*28c0*/  FADD.FTZ R5, R5, R4 ;  /* 0x0000000405057221 */ /* 0x000fc80000010000 */
[----:B------:R-:W-:-:S04]  /*28d0*/  FADD.FTZ R6, R6, R5 ;  /* 0x0000000506067221 */ /* 0x000fc80000010000 */
[----:B------:R-:W-:Y:S01]  /*28e0*/  FADD.FTZ R19, R7, R6 ;  /* 0x0000000607137221 */ /* 0x000fe20000010000 */
[----:B-1---5:R-:W-:Y:S05]  /*28f0*/  @P0 BRA `(.L_x_254) ;  /* 0xffffff7000000947 */ /* 0x022fea000383ffff */
.L_x_253:
[----:B------:R-:W-:-:S13]  /*2900*/  ISETP.NE.AND P0, PT, R25, RZ, PT ;  /* 0x000000ff1900720c */ /* 0x000fda0003f05270 */
[----:B------:R-:W-:Y:S05]  /*2910*/  @!P0 BRA `(.L_x_252) ;  /* 0x0000007000008947 */ /* 0x000fea0003800000 */
[----:B------:R-:W-:-:S05]  /*2920*/  IMAD.SHL.U32 R24, R24, 0x4, RZ ;  /* 0x0000000418187824 */ /* 0x000fca00078e00ff */
.L_x_258:
[----:B------:R0:W2:Y:S01]  /*2930*/  LDS R4, [R24] ;  /* 0x0000000018047984 */ /* 0x0000a20000000800 */
[----:B------:R-:W-:-:S04]  /*2940*/  IADD3 R25, R25, -0x1, RZ ;  /* 0xffffffff19197810 */ /* 0x000fc80007ffe0ff */
[----:B------:R-:W-:Y:S02]  /*2950*/  ISETP.NE.AND P0, PT, R25, RZ, PT ;  /* 0x000000ff1900720c */ /* 0x000fe40003f05270 */
[----:B0-----:R-:W-:Y:S01]  /*2960*/  IADD3 R24, R24, 0x4, RZ ;  /* 0x0000000418187810 */ /* 0x001fe20007ffe0ff */
[----:B--2---:R-:W-:-:S10]  /*2970*/  FADD.FTZ R19, R4, R19 ;  /* 0x0000001304137221 */ /* 0x004fd40000010000 */
[----:B------:R-:W-:Y:S05]  /*2980*/  @P0 BRA `(.L_x_258) ;  /* 0xffffffa000000947 */ /* 0x000fea000383ffff */
.L_x_252:
[----:B------:R0:W-:Y:S02]  /*2990*/  STS [RZ], R19 ;  /* 0x00000013ff007388 */ /* 0x0001e40000000800 */
.L_x_251:
[----:B------:R-:W-:Y:S05]  /*29a0*/  BSYNC B0 ;  /* 0x0000000000007941 */ /* 0x000fea0003800000 */
.L_x_250:
[----:B------:R-:W-:Y:S06]  /*29b0*/  BAR.SYNC.DEFER_BLOCKING 0x0 ;  /* 0x0000000000007b1d */ /* 0x000fec0000010000 */
[----:B------:R-:W-:Y:S05]  /*29c0*/  @P1 EXIT ;  /* 0x000000000000194d */ /* 0x000fea0003800000 */
[C---:B-----5:R-:W-:Y:S01]  /*29d0*/  LEA R4, P0, R22.reuse, R0, 0x2 ;  /* 0x0000000016047211 */ /* 0x060fe200078010ff */
[----:B------:R-:W2:Y:S01]  /*29e0*/  S2UR UR5, SR_CTAID.X ;  /* 0x00000000000579c3 */ /* 0x000ea20000002500 */
[----:B------:R-:W2:Y:S01]  /*29f0*/  LDS R0, [RZ] ;  /* 0x00000000ff007984 */ /* 0x000ea20000000800 */
[----:B------:R-:W-:Y:S01]  /*2a00*/  ULDC.64 UR6, c[0x0][0x160] ;  /* 0x0000580000067ab9 */ /* 0x000fe20000000a00 */
[----:B------:R-:W-:Y:S01]  /*2a10*/  LEA.HI.X R5, R22, R2, R23, 0x2, P0 ;  /* 0x0000000216057211 */ /* 0x000fe200000f1417 */
[----:B------:R-:W-:-:S04]  /*2a20*/  ULDC.64 UR8, c[0x0][0x168] ;  /* 0x00005a0000087ab9 */ /* 0x000fc80000000a00 */
[----:B------:R4:W3:Y:S01]  /*2a30*/  LDG.E R4, [R4.64] ;  /* 0x0000000a04047981 */ /* 0x0008e2000c1e1900 */
[----:B------:R-:W0:Y:S01]  /*2a40*/  I2F.S64 R2, c[0x0][0x180] ;  /* 0x0000600000027b12 */ /* 0x000e220000301400 */
[----:B----4-:R-:W-:-:S04]  /*2a50*/  IMAD.MOV.U32 R5, RZ, RZ, c[0x0][0x188] ;  /* 0x00006200ff057624 */ /* 0x010fc800078e00ff */
[----:B------:R-:W-:Y:S01]  /*2a60*/  FADD.FTZ R5, -R5, 1 ;  /* 0x3f80000005057421 */ /* 0x000fe20000010100 */
[----:B--2---:R-:W-:Y:S02]  /*2a70*/  USHF.L.U32 UR4, UR5, 0x2, URZ ;  /* 0x0000000205047899 */ /* 0x004fe4000800063f */
[----:B0-----:R-:W-:Y:S01]  /*2a80*/  MUFU.RCP R2, R2 ;  /* 0x0000000200027308 */ /* 0x001fe20000001000 */
[----:B------:R-:W-:Y:S02]  /*2a90*/  USHF.R.U32.HI UR5, URZ, 0x1e, UR5 ;  /* 0x0000001e3f057899 */ /* 0x000fe40008011605 */
[----:B------:R-:W-:-:S04]  /*2aa0*/  UIADD3 UR6, UP0, UR4, UR6, URZ ;  /* 0x0000000604067290 */ /* 0x000fc8000ff1e03f */
[----:B------:R-:W-:Y:S02]  /*2ab0*/  UIADD3.X UR7, UR5, UR7, URZ, UP0, !UPT ;  /* 0x0000000705077290 */ /* 0x000fe400087fe43f */
[----:B------:R-:W-:-:S04]  /*2ac0*/  UIADD3 UR4, UP0, UR4, UR8, URZ ;  /* 0x0000000804047290 */ /* 0x000fc8000ff1e03f */
[----:B------:R-:W-:Y:S01]  /*2ad0*/  UIADD3.X UR5, UR5, UR9, URZ, UP0, !UPT ;  /* 0x0000000905057290 */ /* 0x000fe200087fe43f */
[----:B------:R-:W0:Y:S02]  /*2ae0*/  MUFU.LG2 R7, R0 ;  /* 0x0000000000077308 */ /* 0x000e240000000c00 */
[----:B0-----:R-:W-:-:S04]  /*2af0*/  FFMA.FTZ R7, R7, 0.69314718246459960938, R20 ;  /* 0x3f31721807077823 */ /* 0x001fc80000010014 */
[----:B-1----:R-:W-:Y:S02]  /*2b00*/  FFMA.FTZ R0, -R3, R2, R7 ;  /* 0x0000000203007223 */ /* 0x002fe40000010107 */
[----:B------:R-:W-:Y:S02]  /*2b10*/  IMAD.U32 R2, RZ, RZ, UR6 ;  /* 0x00000006ff027e24 */ /* 0x000fe4000f8e00ff */
[----:B------:R-:W-:Y:S02]  /*2b20*/  IMAD.U32 R3, RZ, RZ, UR7 ;  /* 0x00000007ff037e24 */ /* 0x000fe4000f8e00ff */
[----:B---3--:R-:W-:-:S04]  /*2b30*/  FADD.FTZ R4, -R7, R4 ;  /* 0x0000000407047221 */ /* 0x008fc80000010100 */
[----:B------:R-:W-:Y:S02]  /*2b40*/  FMUL.FTZ R9, R4, R5 ;  /* 0x0000000504097220 */ /* 0x000fe40000410000 */
[----:B------:R-:W-:Y:S02]  /*2b50*/  IMAD.U32 R4, RZ, RZ, UR4 ;  /* 0x00000004ff047e24 */ /* 0x000fe4000f8e00ff */
[----:B------:R-:W-:Y:S02]  /*2b60*/  FFMA.FTZ R9, R0, c[0x0][0x188], -R9 ;  /* 0x0000620000097a23 */ /* 0x000fe40000010809 */
[----:B------:R-:W-:-:S03]  /*2b70*/  IMAD.U32 R5, RZ, RZ, UR5 ;  /* 0x00000005ff057e24 */ /* 0x000fc6000f8e00ff */
[----:B------:R-:W-:Y:S04]  /*2b80*/  STG.E [R2.64], R9 ;  /* 0x0000000902007986 */ /* 0x000fe8000c10190a */
[----:B------:R-:W-:Y:S01]  /*2b90*/  STG.E [R4.64], R7 ;  /* 0x0000000704007986 */ /* 0x000fe2000c10190a */
[----:B------:R-:W-:Y:S05]  /*2ba0*/  EXIT ;  /* 0x000000000000794d */ /* 0x000fea0003800000 */
        .weak           $__internal_4_$__cuda_sm70_warpsync
        .type           $__internal_4_$__cuda_sm70_warpsync,@function
        .size           $__internal_4_$__cuda_sm70_warpsync,(.L_x_264 - $__internal_4_$__cuda_sm70_warpsync)
$__internal_4_$__cuda_sm70_warpsync:
[----:B------:R-:W-:Y:S04]  /*2bb0*/  WARPSYNC R4 ;  /* 0x0000000400007348 */ /* 0x000fe80003800000 */
[----:B------:R-:W-:Y:S02]  /*2bc0*/  IMAD.MOV.U32 R5, RZ, RZ, 0x0 ;  /* 0x00000000ff057424 */ /* 0x000fe400078e00ff */
[----:B------:R-:W-:-:S04]  /*2bd0*/  IMAD.MOV.U32 R4, RZ, RZ, R7 ;  /* 0x000000ffff047224 */ /* 0x000fc800078e0007 */
[----:B------:R-:W-:Y:S05]  /*2be0*/  RET.REL.NODEC R4 `(_Z27cunn_SoftMaxXEntropyForwardILi4Efff25LogSoftMaxForwardEpilogueEvPT1_PT2_PT0_Pllf) ;  /* 0xffffd41004007950 */ /* 0x000fea0003c3ffff */
.L_x_259:
        /* <DEDUP_REMOVED lines=9> */
.L_x_264:


//--------------------- .nv.shared._Z28cunn_SoftMaxXEntropyBackwardILi8EN3c108BFloat16Eff26LogSoftMaxBackwardEpilogueEvPT0_S4_PT2_S6_Plfi --------------------------
	.section	.nv.shared._Z28cunn_SoftMaxXEntropyBackwardILi8EN3c108BFloat16Eff26LogSoftMaxBackwardEpilogueEvPT0_S4_PT2_S6_Plfi,"aw",@nobits
	.sectionflags	@""
	.align	16


//--------------------- .nv.global                --------------------------
	.section	.nv.global,"aw",@nobits
.nv.global:
	.type		_ZN49_INTERNAL_94f6fc22_18_xentropy_kernel_cu_f9ccfbb24cuda3std3__48in_placeE,@object
	.size		_ZN49_INTERNAL_94f6fc22_18_xentropy_kernel_cu_f9ccfbb24cuda3std3__48in_placeE,(_ZN49_INTERNAL_94f6fc22_18_xentropy_kernel_cu_f9ccfbb24cuda3std6ranges3__45__cpo8distanceE - _ZN49_INTERNAL_94f6fc22_18_xentropy_kernel_cu_f9ccfbb24cuda3std3__48in_placeE)
_ZN49_INTERNAL_94f6fc22_18_xentropy_kernel_cu_f9ccfbb24cuda3std3__48in_placeE:
	.zero		1
	.type		_ZN49_INTERNAL_94f6fc22_18_xentropy_kernel_cu_f9ccfbb24cuda3std6ranges3__45__cpo8distanceE,@object
	.size		_ZN49_INTERNAL_94f6fc22_18_xentropy_kernel_cu_f9ccfbb24cuda3std6ranges3__45__cpo8distanceE,(_ZN49_INTERNAL_94f6fc22_18_xentropy_kernel_cu_f9ccfbb24cuda3std3__45__cpo6cbeginE - _ZN49_INTERNAL_94f6fc22_18_xentropy_kernel_cu_f9ccfbb24cuda3std6ranges3__45__cpo8distanceE)
_ZN49_INTERNAL_94f6fc22_18_xentropy_kernel_cu_f9ccfbb24cuda3std6ranges3__45__cpo8distanceE:
	.zero		1
	.type		_ZN49_INTERNAL_94f6fc22_18_xentropy_kernel_cu_f9ccfbb24cuda3std3__45__cpo6cbeginE,@object
	.size		_ZN49_INTERNAL_94f6fc22_18_xentropy_kernel_cu_f9ccfbb24cuda3std3__45__cpo6cbeginE,(_ZN49_INTERNAL_94f6fc22_18_xentropy_kernel_cu_f9ccfbb24cuda3std6ranges3__45__cpo7advanceE - _ZN49_INTERNAL_94f6fc22_18_xentropy_kernel_cu_f9ccfbb24cuda3std3__45__cpo6cbeginE)
_ZN49_INTERNAL_94f6fc22_18_xentropy_kernel_cu_f9ccfbb24cuda3std3__45__cpo6cbeginE:
	.zero		1
	.type		_ZN49_INTERNAL_94f6fc22_18_xentropy_kernel_cu_f9ccfbb24cuda3std6ranges3__45__cpo7advanceE,@object
	.size		_ZN49_INTERNAL_94f6fc22_18_xentropy_kernel_cu_f9ccfbb24cuda3std6ranges3__45__cpo7advanceE,(_ZN49_INTERNAL_94f6fc22_18_xentropy_kernel_cu_f9ccfbb24cuda3std3__45__cpo7crbeginE - _ZN49_INTERNAL_94f6fc22_18_xentropy_kernel_cu_f9ccfbb24cuda3std6ranges3__45__cpo7advanceE)
_ZN49_INTERNAL_94f6fc22_18_xentropy_kernel_cu_f9ccfbb24cuda3std6ranges3__45__cpo7advanceE:
	.zero		1
	.type		_ZN49_INTERNAL_94f6fc22_18_xentropy_kernel_cu_f9ccfbb24cuda3std3__45__cpo7crbeginE,@object
	.size		_ZN49_INTERNAL_94f6fc22_18_xentropy_kernel_cu_f9ccfbb24cuda3std3__45__cpo7crbeginE,(_ZN49_INTERNAL_94f6fc22_18_xentropy_kernel_cu_f9ccfbb24cuda3std6ranges3__45__cpo4dataE - _ZN49_INTERNAL_94f6fc22_18_xentropy_kernel_cu_f9ccfbb24cuda3std3__45__cpo7crbeginE)
_ZN49_INTERNAL_94f6fc22_18_xentropy_kernel_cu_f9ccfbb24cuda3std3__45__cpo7crbeginE:
	.zero		1
	.type		_ZN49_INTERNAL_94f6fc22_18_xentropy_kernel_cu_f9ccfbb24cuda3std6ranges3__45__cpo4dataE,@object
	.size		_ZN49_INTERNAL_94f6fc22_18_xentropy_kernel_cu_f9ccfbb24cuda3std6ranges3__45__cpo4dataE,(_ZN49_INTERNAL_94f6fc22_18_xentropy_kernel_cu_f9ccfbb24cuda3std6ranges3__45__cpo5beginE - _ZN49_INTERNAL_94f6fc22_18_xentropy_kernel_cu_f9ccfbb24cuda3std6ranges3__45__cpo4dataE)
_ZN49_INTERNAL_94f6fc22_18_xentropy_kernel_cu_f9ccfbb24cuda3std6ranges3__45__cpo4dataE:
	.zero		1
	.type		_ZN49_INTERNAL_94f6fc22_18_xentropy_kernel_cu_f9ccfbb24cuda3std6ranges3__45__cpo5beginE,@object
	.size		_ZN49_INTERNAL_94f6fc22_18_xentropy_kernel_cu_f9ccfbb24cuda3std6ranges3__45__cpo5beginE,(_ZN49_INTERNAL_94f6fc22_18_xentropy_kernel_cu_f9ccfbb24cuda3std3__451_GLOBAL__N__94f6fc22_18_xentropy_kernel_cu_f9ccfbb26ignoreE - _ZN49_INTERNAL_94f6fc22_18_xentropy_kernel_cu_f9ccfbb24cuda3std6ranges3__45__cpo5beginE)
_ZN49_INTERNAL_94f6fc22_18_xentropy_kernel_cu_f9ccfbb24cuda3std6ranges3__45__cpo5beginE:
	.zero		1
	.type		_ZN49_INTERNAL_94f6fc22_18_xentropy_kernel_cu_f9ccfbb24cuda3std3__451_GLOBAL__N__94f6fc22_18_xentropy_kernel_cu_f9ccfbb26ignoreE,@object
	.size		_ZN49_INTERNAL_94f6fc22_18_xentropy_kernel_cu_f9ccfbb24cuda3std3__451_GLOBAL__N__94f6fc22_18_xentropy_kernel_cu_f9ccfbb26ignoreE,(_ZN49_INTERNAL_94f6fc22_18_xentropy_kernel_cu_f9ccfbb24cuda3std6ranges3__45__cpo4sizeE - _ZN49_INTERNAL_94f6fc22_18_xentropy_kernel_cu_f9ccfbb24cuda3std3__451_GLOBAL__N__94f6fc22_18_xentropy_kernel_cu_f9ccfbb26ignoreE)
_ZN49_INTERNAL_94f6fc22_18_xentropy_kernel_cu_f9ccfbb24cuda3std3__451_GLOBAL__N__94f6fc22_18_xentropy_kernel_cu_f9ccfbb26ignoreE:
	.zero		1
	.type		_ZN49_INTERNAL_94f6fc22_18_xentropy_kernel_cu_f9ccfbb24cuda3std6ranges3__45__cpo4sizeE,@object
	.size		_ZN49_INTERNAL_94f6fc22_18_xentropy_kernel_cu_f9ccfbb24cuda3std6ranges3__45__cpo4sizeE,(_ZN49_INTERNAL_94f6fc22_18_xentropy_kernel_cu_f9ccfbb24cuda3std3__45__cpo5beginE - _ZN49_INTERNAL_94f6fc22_18_xentropy_kernel_cu_f9ccfbb24cuda3std6ranges3__45__cpo4sizeE)
_ZN49_INTERNAL_94f6fc22_18_xentropy_kernel_cu_f9ccfbb24cuda3std6ranges3__45__cpo4sizeE:
	.zero		1
	.type		_ZN49_INTERNAL_94f6fc22_18_xentropy_kernel_cu_f9ccfbb24cuda3std3__45__cpo5beginE,@object
	.size		_ZN49_INTERNAL_94f6fc22_18_xentropy_kernel_cu_f9ccfbb24cuda3std3__45__cpo5beginE,(_ZN49_INTERNAL_94f6fc22_18_xentropy_kernel_cu_f9ccfbb24cuda3std6ranges3__45__cpo6cbeginE - _ZN49_INTERNAL_94f6fc22_18_xentropy_kernel_cu_f9ccfbb24cuda3std3__45__cpo5beginE)
_ZN49_INTERNAL_94f6fc22_18_xentropy_kernel_cu_f9ccfbb24cuda3std3__45__cpo5beginE:
	.zero		1
	.type		_ZN49_INTERNAL_94f6fc22_18_xentropy_kernel_cu_f9ccfbb24cuda3std6ranges3__45__cpo6cbeginE,@object
	.size		_ZN49_INTERNAL_94f6fc22_18_xentropy_kernel_cu_f9ccfbb24cuda3std6ranges3__45__cpo6cbeginE,(_ZN49_INTERNAL_94f6fc22_18_xentropy_kernel_cu_f9ccfbb24cuda3std3__45__cpo6rbeginE - _ZN49_INTERNAL_94f6fc22_18_xentropy_kernel_cu_f9ccfbb24cuda3std6ranges3__45__cpo6cbeginE)
_ZN49_INTERNAL_94f6fc22_18_xentropy_kernel_cu_f9ccfbb24cuda3std6ranges3__45__cpo6cbeginE:
	.zero		1
	.type		_ZN49_INTERNAL_94f6fc22_18_xentropy_kernel_cu_f9ccfbb24cuda3std3__45__cpo6rbeginE,@object
	.size		_ZN49_INTERNAL_94f6fc22_18_xentropy_kernel_cu_f9ccfbb24cuda3std3__45__cpo6rbeginE,(_ZN49_INTERNAL_94f6fc22_18_xentropy_kernel_cu_f9ccfbb24cuda3std6ranges3__45__cpo4nextE - _ZN49_INTERNAL_94f6fc22_18_xentropy_kernel_cu_f9ccfbb24cuda3std3__45__cpo6rbeginE)
_ZN49_INTERNAL_94f6fc22_18_xentropy_kernel_cu_f9ccfbb24cuda3std3__45__cpo6rbeginE:
	.zero		1
	.type		_ZN49_INTERNAL_94f6fc22_18_xentropy_kernel_cu_f9ccfbb24cuda3std6ranges3__45__cpo4nextE,@object
	.size		_ZN49_INTERNAL_94f6fc22_18_xentropy_kernel_cu_f9ccfbb24cuda3std6ranges3__45__cpo4nextE,(_ZN49_INTERNAL_94f6fc22_18_xentropy_kernel_cu_f9ccfbb24cuda3std6ranges3__45__cpo4swapE - _ZN49_INTERNAL_94f6fc22_18_xentropy_kernel_cu_f9ccfbb24cuda3std6ranges3__45__cpo4nextE)
_ZN49_INTERNAL_94f6fc22_18_xentropy_kernel_cu_f9ccfbb24cuda3std6ranges3__45__cpo4nextE:
	.zero		1
	.type		_ZN49_INTERNAL_94f6fc22_18_xentropy_kernel_cu_f9ccfbb24cuda3std6ranges3__45__cpo4swapE,@object
	.size		_ZN49_INTERNAL_94f6fc22_18_xentropy_kernel_cu_f9ccfbb24cuda3std6ranges3__45__cpo4swapE,(_ZN49_INTERNAL_94f6fc22_18_xentropy_kernel_cu_f9ccfbb24cuda3std3__420unreachable_sentinelE - _ZN49_INTERNAL_94f6fc22_18_xentropy_kernel_cu_f9ccfbb24cuda3std6ranges3__45__cpo4swapE)
_ZN49_INTERNAL_94f6fc22_18_xentropy_kernel_cu_f9ccfbb24cuda3std6ranges3__45__cpo4swapE:
	.zero		1
	.type		_ZN49_INTERNAL_94f6fc22_18_xentropy_kernel_cu_f9ccfbb24cuda3std3__420unreachable_sentinelE,@object
	.size		_ZN49_INTERNAL_94f6fc22_18_xentropy_kernel_cu_f9ccfbb24cuda3std3__420unreachable_sentinelE,(_ZN49_INTERNAL_94f6fc22_18_xentropy_kernel_cu_f9ccfbb26thrust23THRUST_300001_SM_800_NS6system6detail10sequential3seqE - _ZN49_INTERNAL_94f6fc22_18_xentropy_kernel_cu_f9ccfbb24cuda3std3__420unreachable_sentinelE)
_ZN49_INTERNAL_94f6fc22_18_xentropy_kernel_cu_f9ccfbb24cuda3std3__420unreachable_sentinelE:
	.zero		1
	.type		_ZN49_INTERNAL_94f6fc22_18_xentropy_kernel_cu_f9ccfbb26thrust23THRUST_300001_SM_800_NS6system6detail10sequential3seqE,@object
	.size		_ZN49_INTERNAL_94f6fc22_18_xentropy_kernel_cu_f9ccfbb26thrust23THRUST_300001_SM_800_NS6system6detail10sequential3seqE,(_ZN49_INTERNAL_94f6fc22_18_xentropy_kernel_cu_f9ccfbb24cuda3std3__45__cpo4cendE - _ZN49_INTERNAL_94f6fc22_18_xentropy_kernel_cu_f9ccfbb26thrust23THRUST_300001_SM_800_NS6system6detail10sequential3seqE)
_ZN49_INTERNAL_94f6fc22_18_xentropy_kernel_cu_f9ccfbb26thrust23THRUST_300001_SM_800_NS6system6detail10sequential3seqE:
	.zero		1
	.type		_ZN49_INTERNAL_94f6fc22_18_xentropy_kernel_cu_f9ccfbb24cuda3std3__45__cpo4cendE,@object
	.size		_ZN49_INTERNAL_94f6fc22_18_xentropy_kernel_cu_f9ccfbb24cuda3std3__45__cpo4cendE,(_ZN49_INTERNAL_94f6fc22_18_xentropy_kernel_cu_f9ccfbb24cuda3std6ranges3__45__cpo9iter_swapE - _ZN49_INTERNAL_94f6fc22_18_xentropy_kernel_cu_f9ccfbb24cuda3std3__45__cpo4cendE)
_ZN49_INTERNAL_94f6fc22_18_xentropy_kernel_cu_f9ccfbb24cuda3std3__45__cpo4cendE:
	.zero		1
	.type		_ZN49_INTERNAL_94f6fc22_18_xentropy_kernel_cu_f9ccfbb24cuda3std6ranges3__45__cpo9iter_swapE,@object
	.size		_ZN49_INTERNAL_94f6fc22_18_xentropy_kernel_cu_f9ccfbb24cuda3std6ranges3__45__cpo9iter_swapE,(_ZN49_INTERNAL_94f6fc22_18_xentropy_kernel_cu_f9ccfbb24cuda3std3__45__cpo5crendE - _ZN49_INTERNAL_94f6fc22_18_xentropy_kernel_cu_f9ccfbb24cuda3std6ranges3__45__cpo9iter_swapE)
_ZN49_INTERNAL_94f6fc22_18_xentropy_kernel_cu_f9ccfbb24cuda3std6ranges3__45__cpo9iter_swapE:
	.zero		1
	.type		_ZN49_INTERNAL_94f6fc22_18_xentropy_kernel_cu_f9ccfbb24cuda3std3__45__cpo5crendE,@object
	.size		_ZN49_INTERNAL_94f6fc22_18_xentropy_kernel_cu_f9ccfbb24cuda3std3__45__cpo5crendE,(_ZN49_INTERNAL_94f6fc22_18_xentropy_kernel_cu_f9ccfbb24cuda3std6ranges3__45__cpo5cdataE - _ZN49_INTERNAL_94f6fc22_18_xentropy_kernel_cu_f9ccfbb24cuda3std3__45__cpo5crendE)
_ZN49_INTERNAL_94f6fc22_18_xentropy_kernel_cu_f9ccfbb24cuda3std3__45__cpo5crendE:
	.zero		1
	.type		_ZN49_INTERNAL_94f6fc22_18_xentropy_kernel_cu_f9ccfbb24cuda3std6ranges3__45__cpo5cdataE,@object
	.size		_ZN49_INTERNAL_94f6fc22_18_xentropy_kernel_cu_f9ccfbb24cuda3std6ranges3__45__cpo5cdataE,(_ZN49_INTERNAL_94f6fc22_18_xentropy_kernel_cu_f9ccfbb24cuda3std6ranges3__45__cpo3endE - _ZN49_INTERNAL_94f6fc22_18_xentropy_kernel_cu_f9ccfbb24cuda3std6ranges3__45__cpo5cdataE)
_ZN49_INTERNAL_94f6fc22_18_xentropy_kernel_cu_f9ccfbb24cuda3std6ranges3__45__cpo5cdataE:
	.zero		1
	.type		_ZN49_INTERNAL_94f6fc22_18_xentropy_kernel_cu_f9ccfbb24cuda3std6ranges3__45__cpo3endE,@object
	.size		_ZN49_INTERNAL_94f6fc22_18_xentropy_kernel_cu_f9ccfbb24cuda3std6ranges3__45__cpo3endE,(_ZN49_INTERNAL_94f6fc22_18_xentropy_kernel_cu_f9ccfbb24cuda3std3__419piecewise_constructE - _ZN49_INTERNAL_94f6fc22_18_xentropy_kernel_cu_f9ccfbb24cuda3std6ranges3__45__cpo3endE)
_ZN49_INTERNAL_94f6fc22_18_xentropy_kernel_cu_f9ccfbb24cuda3std6ranges3__45__cpo3endE:
	.zero		1
	.type		_ZN49_INTERNAL_94f6fc22_18_xentropy_kernel_cu_f9ccfbb24cuda3std3__419piecewise_constructE,@object
	.size		_ZN49_INTERNAL_94f6fc22_18_xentropy_kernel_cu_f9ccfbb24cuda3std3__419piecewise_constructE,(_ZN49_INTERNAL_94f6fc22_18_xentropy_kernel_cu_f9ccfbb24cuda3std6ranges3__45__cpo5ssizeE - _ZN49_INTERNAL_94f6fc22_18_xentropy_kernel_cu_f9ccfbb24cuda3std3__419piecewise_constructE)
_ZN49_INTERNAL_94f6fc22_18_xentropy_kernel_cu_f9ccfbb24cuda3std3__419piecewise_constructE:
	.zero		1
	.type		_ZN49_INTERNAL_94f6fc22_18_xentropy_kernel_cu_f9ccfbb24cuda3std6ranges3__45__cpo5ssizeE,@object
	.size		_ZN49_INTERNAL_94f6fc22_18_xentropy_kernel_cu_f9ccfbb24cuda3std6ranges3__45__cpo5ssizeE,(_ZN49_INTERNAL_94f6fc22_18_xentropy_kernel_cu_f9ccfbb24cuda3std3__45__cpo3endE - _ZN49_INTERNAL_94f6fc22_18_xentropy_kernel_cu_f9ccfbb24cuda3std6ranges3__45__cpo5ssizeE)
_ZN49_INTERNAL_94f6fc22_18_xentropy_kernel_cu_f9ccfbb24cuda3std6ranges3__45__cpo5ssizeE:
	.zero		1
	.type		_ZN49_INTERNAL_94f6fc22_18_xentropy_kernel_cu_f9ccfbb24cuda3std3__45__cpo3endE,@object
	.size		_ZN49_INTERNAL_94f6fc22_18_xentropy_kernel_cu_f9ccfbb24cuda3std3__45__cpo3endE,(_ZN49_INTERNAL_94f6fc22_18_xentropy_kernel_cu_f9ccfbb24cuda3std6ranges3__45__cpo4cendE - _ZN49_INTERNAL_94f6fc22_18_xentropy_kernel_cu_f9ccfbb24cuda3std3__45__cpo3endE)
_ZN49_INTERNAL_94f6fc22_18_xentropy_kernel_cu_f9ccfbb24cuda3std3__45__cpo3endE:
	.zero		1
	.type		_ZN49_INTERNAL_94f6fc22_18_xentropy_kernel_cu_f9ccfbb24cuda3std6ranges3__45__cpo4cendE,@object
	.size		_ZN49_INTERNAL_94f6fc22_18_xentropy_kernel_cu_f9ccfbb24cuda3std6ranges3__45__cpo4cendE,(_ZN49_INTERNAL_94f6fc22_18_xentropy_kernel_cu_f9ccfbb24cuda3std3__45__cpo4rendE - _ZN49_INTERNAL_94f6fc22_18_xentropy_kernel_cu_f9ccfbb24cuda3std6ranges3__45__cpo4cendE)
_ZN49_INTERNAL_94f6fc22_18_xentropy_kernel_cu_f9ccfbb24cuda3std6ranges3__45__cpo4cendE:
	.zero		1
	.type		_ZN49_INTERNAL_94f6fc22_18_xentropy_kernel_cu_f9ccfbb24cuda3std3__45__cpo4rendE,@object
	.size		_ZN49_INTERNAL_94f6fc22_18_xentropy_kernel_cu_f9ccfbb24cuda3std3__45__cpo4rendE,(_ZN49_INTERNAL_94f6fc22_18_xentropy_kernel_cu_f9ccfbb24cuda3std6ranges3__45__cpo4prevE - _ZN49_INTERNAL_94f6fc22_18_xentropy_kernel_cu_f9ccfbb24cuda3std3__45__cpo4rendE)
_ZN49_INTERNAL_94f6fc22_18_xentropy_kernel_cu_f9ccfbb24cuda3std3__45__cpo4rendE:
	.zero		1
	.type		_ZN49_INTERNAL_94f6fc22_18_xentropy_kernel_cu_f9ccfbb24cuda3std6ranges3__45__cpo4prevE,@object
	.size		_ZN49_INTERNAL_94f6fc22_18_xentropy_kernel_cu_f9ccfbb24cuda3std6ranges3__45__cpo4prevE,(_ZN49_INTERNAL_94f6fc22_18_xentropy_kernel_cu_f9ccfbb24cuda3std6ranges3__45__cpo9iter_moveE - _ZN49_INTERNAL_94f6fc22_18_xentropy_kernel_cu_f9ccfbb24cuda3std6ranges3__45__cpo4prevE)
_ZN49_INTERNAL_94f6fc22_18_xentropy_kernel_cu_f9ccfbb24cuda3std6ranges3__45__cpo4prevE:
	.zero		1
	.type		_ZN49_INTERNAL_94f6fc22_18_xentropy_kernel_cu_f9ccfbb24cuda3std6ranges3__45__cpo9iter_moveE,@object
	.size		_ZN49_INTERNAL_94f6fc22_18_xentropy_kernel_cu_f9ccfbb24cuda3std6ranges3__45__cpo9iter_moveE,(.L_13 - _ZN49_INTERNAL_94f6fc22_18_xentropy_kernel_cu_f9ccfbb24cuda3std6ranges3__45__cpo9iter_moveE)
_ZN49_INTERNAL_94f6fc22_18_xentropy_kernel_cu_f9ccfbb24cuda3std6ranges3__45__cpo9iter_moveE:
	.zero		1
.L_13:


//--------------------- .nv.shared._Z28cunn_SoftMaxXEntropyBackwardILi8EN3c108BFloat16EfS1_26LogSoftMaxBackwardEpilogueEvPT0_S4_PT2_S6_Plfi --------------------------
	.section	.nv.shared._Z28cunn_SoftMaxXEntropyBackwardILi8EN3c108BFloat16EfS1_26LogSoftMaxBackwardEpilogueEvPT0_S4_PT2_S6_Plfi,"aw",@nobits
	.sectionflags	@""
	.align	16


//--------------------- .nv.shared._Z28cunn_SoftMaxXEntropyBackwardILi8EN3c104HalfEff26LogSoftMaxBackwardEpilogueEvPT0_S4_PT2_S6_Plfi --------------------------
	.section	.nv.shared._Z28cunn_SoftMaxXEntropyBackwardILi8EN3c104HalfEff26LogSoftMaxBackwardEpilogueEvPT0_S4_PT2_S6_Plfi,"aw",@nobits
	.sectionflags	@""
	.align	16


//--------------------- .nv.shared._Z28cunn_SoftMaxXEntropyBackwardILi8EN3c104HalfEfS1_26LogSoftMaxBackwardEpilogueEvPT0_S4_PT2_S6_Plfi --------------------------
	.section	.nv.shared._Z28cunn_SoftMaxXEntropyBackwardILi8EN3c104HalfEfS1_26LogSoftMaxBackwardEpilogueEvPT0_S4_PT2_S6_Plfi,"aw",@nobits
	.sectionflags	@""
	.align	16


//--------------------- .nv.shared._Z28cunn_SoftMaxXEntropyBackwardILi4Efff26LogSoftMaxBackwardEpilogueEvPT0_S2_PT2_S4_Plfi --------------------------
	.section	.nv.shared._Z28cunn_SoftMaxXEntropyBackwardILi4Efff26LogSoftMaxBackwardEpilogueEvPT0_S2_PT2_S4_Plfi,"aw",@nobits
	.sectionflags	@""
	.align	16


//--------------------- .nv.shared._Z27cunn_SoftMaxXEntropyForwardILi8EN3c108BFloat16Eff25LogSoftMaxForwardEpilogueEvPT1_PT2_PT0_Pllf --------------------------
	.section	.nv.shared._Z27cunn_SoftMaxXEntropyForwardILi8EN3c108BFloat16Eff25LogSoftMaxForwardEpilogueEvPT1_PT2_PT0_Pllf,"aw",@nobits
	.sectionflags	@""
	.align	16


//--------------------- .nv.shared._Z27cunn_SoftMaxXEntropyForwardILi8EN3c108BFloat16EfS1_25LogSoftMaxForwardEpilogueEvPT1_PT2_PT0_Pllf --------------------------
	.section	.nv.shared._Z27cunn_SoftMaxXEntropyForwardILi8EN3c108BFloat16EfS1_25LogSoftMaxForwardEpilogueEvPT1_PT2_PT0_Pllf,"aw",@nobits
	.sectionflags	@""
	.align	16


//--------------------- .nv.shared._Z27cunn_SoftMaxXEntropyForwardILi8EN3c104HalfEff25LogSoftMaxForwardEpilogueEvPT1_PT2_PT0_Pllf --------------------------
	.section	.nv.shared._Z27cunn_SoftMaxXEntropyForwardILi8EN3c104HalfEff25LogSoftMaxForwardEpilogueEvPT1_PT2_PT0_Pllf,"aw",@nobits
	.sectionflags	@""
	.align	16


//--------------------- .nv.shared._Z27cunn_SoftMaxXEntropyForwardILi8EN3c104HalfEfS1_25LogSoftMaxForwardEpilogueEvPT1_PT2_PT0_Pllf --------------------------
	.section	.nv.shared._Z27cunn_SoftMaxXEntropyForwardILi8EN3c104HalfEfS1_25LogSoftMaxForwardEpilogueEvPT1_PT2_PT0_Pllf,"aw",@nobits
	.sectionflags	@""
	.align	16


//--------------------- .nv.shared._Z27cunn_SoftMaxXEntropyForwardILi4Efff25LogSoftMaxForwardEpilogueEvPT1_PT2_PT0_Pllf --------------------------
	.section	.nv.shared._Z27cunn_SoftMaxXEntropyForwardILi4Efff25LogSoftMaxForwardEpilogueEvPT1_PT2_PT0_Pllf,"aw",@nobits
	.sectionflags	@""
	.align	16
